//
// Generated by NVIDIA NVVM Compiler
//
// Compiler Build ID: CL-36424714
// Cuda compilation tools, release 13.0, V13.0.88
// Based on NVVM 20.0.0
//

.version 9.0
.target sm_100
.address_size 64

	// .globl	_Z9naiveGEMMPfS_S_iii
// _ZZ13blockTileGEMMILi128ELi128ELi8ELi256ELi8ELi32ELi16EEvPfS0_S0_iiiE2As has been demoted
// _ZZ13blockTileGEMMILi128ELi128ELi8ELi256ELi8ELi32ELi16EEvPfS0_S0_iiiE2Bs has been demoted
// _ZZ14threadTileGEMMILi128ELi128ELi8ELi256ELi8ELi32ELi16EEvPfS0_S0_iiiE2As has been demoted
// _ZZ14threadTileGEMMILi128ELi128ELi8ELi256ELi8ELi32ELi16EEvPfS0_S0_iiiE2Bs has been demoted
// _ZZ8warpGEMMILi128ELi128ELi8ELi256ELi8ELi32ELi16ELi8ELi4EEvPfS0_S0_iiiE2As has been demoted
// _ZZ8warpGEMMILi128ELi128ELi8ELi256ELi8ELi32ELi16ELi8ELi4EEvPfS0_S0_iiiE2Bs has been demoted
// _ZZ10float4GEMMILi128ELi128ELi8ELi256ELi8ELi32ELi16ELi8ELi4EEvPfS0_S0_iiiE2As has been demoted
// _ZZ10float4GEMMILi128ELi128ELi8ELi256ELi8ELi32ELi16ELi8ELi4EEvPfS0_S0_iiiE2Bs has been demoted
// _ZZ14float4GEMMnoBCILi128ELi128ELi8ELi256ELi8ELi32ELi16ELi8ELi4EEvPfS0_S0_iiiE2As has been demoted
// _ZZ14float4GEMMnoBCILi128ELi128ELi8ELi256ELi8ELi32ELi16ELi8ELi4EEvPfS0_S0_iiiE2Bs has been demoted
// _ZZ10zorderGEMMILi128ELi128ELi8ELi256ELi8ELi32ELi16ELi8ELi4EEvPfS0_S0_iiiE2As has been demoted
// _ZZ10zorderGEMMILi128ELi128ELi8ELi256ELi8ELi32ELi16ELi8ELi4EEvPfS0_S0_iiiE2Bs has been demoted
// _ZZ9optimGEMMILi128ELi128ELi8ELi256ELi8ELi32ELi32ELi16ELi16ELi8ELi4ELi2ELi8ELi8EEvPfS0_S0_iiiE2As has been demoted
// _ZZ9optimGEMMILi128ELi128ELi8ELi256ELi8ELi32ELi32ELi16ELi16ELi8ELi4ELi2ELi8ELi8EEvPfS0_S0_iiiE2Bs has been demoted
// _ZZ19doublebufferingGEMMILi128ELi128ELi8ELi256ELi8ELi32ELi32ELi16ELi16ELi8ELi4ELi2ELi8ELi8EEvPfS0_S0_iiiE2As has been demoted
// _ZZ19doublebufferingGEMMILi128ELi128ELi8ELi256ELi8ELi32ELi32ELi16ELi16ELi8ELi4ELi2ELi8ELi8EEvPfS0_S0_iiiE2Bs has been demoted

.visible .entry _Z9naiveGEMMPfS_S_iii(
	.param .u64 .ptr .align 1 _Z9naiveGEMMPfS_S_iii_param_0,
	.param .u64 .ptr .align 1 _Z9naiveGEMMPfS_S_iii_param_1,
	.param .u64 .ptr .align 1 _Z9naiveGEMMPfS_S_iii_param_2,
	.param .u32 _Z9naiveGEMMPfS_S_iii_param_3,
	.param .u32 _Z9naiveGEMMPfS_S_iii_param_4,
	.param .u32 _Z9naiveGEMMPfS_S_iii_param_5
)
{
	.reg .pred 	%p<13>;
	.reg .b32 	%r<41>;
	.reg .b32 	%f<68>;
	.reg .b64 	%rd<53>;

	ld.param.u64 	%rd7, [_Z9naiveGEMMPfS_S_iii_param_0];
	ld.param.u64 	%rd8, [_Z9naiveGEMMPfS_S_iii_param_1];
	ld.param.u64 	%rd6, [_Z9naiveGEMMPfS_S_iii_param_2];
	ld.param.u32 	%r20, [_Z9naiveGEMMPfS_S_iii_param_3];
	ld.param.u32 	%r18, [_Z9naiveGEMMPfS_S_iii_param_4];
	ld.param.u32 	%r19, [_Z9naiveGEMMPfS_S_iii_param_5];
	cvta.to.global.u64 	%rd1, %rd8;
	cvta.to.global.u64 	%rd2, %rd7;
	mov.u32 	%r21, %ctaid.y;
	mov.u32 	%r22, %ntid.y;
	mov.u32 	%r23, %tid.y;
	mad.lo.s32 	%r1, %r21, %r22, %r23;
	mov.u32 	%r24, %ctaid.x;
	mov.u32 	%r25, %ntid.x;
	mov.u32 	%r26, %tid.x;
	mad.lo.s32 	%r2, %r24, %r25, %r26;
	setp.ge.s32 	%p1, %r1, %r20;
	setp.ge.s32 	%p2, %r2, %r19;
	or.pred  	%p3, %p1, %p2;
	@%p3 bra 	$L__BB0_14;
	setp.lt.s32 	%p4, %r18, 1;
	mov.f32 	%f67, 0f00000000;
	@%p4 bra 	$L__BB0_13;
	mul.lo.s32 	%r3, %r18, %r1;
	and.b32  	%r4, %r18, 7;
	setp.lt.u32 	%p5, %r18, 8;
	mov.f32 	%f67, 0f00000000;
	mov.b32 	%r39, 0;
	@%p5 bra 	$L__BB0_5;
	and.b32  	%r39, %r18, 2147483640;
	neg.s32 	%r37, %r39;
	shl.b32 	%r7, %r19, 3;
	mul.wide.u32 	%rd9, %r3, 4;
	add.s64 	%rd10, %rd9, %rd2;
	add.s64 	%rd52, %rd10, 16;
	mov.f32 	%f67, 0f00000000;
	mul.wide.s32 	%rd13, %r19, 4;
	mov.u32 	%r36, %r2;
$L__BB0_4:
	.pragma "nounroll";
	ld.global.f32 	%f17, [%rd52+-16];
	mul.wide.s32 	%rd11, %r36, 4;
	add.s64 	%rd12, %rd1, %rd11;
	ld.global.f32 	%f18, [%rd12];
	fma.rn.f32 	%f19, %f17, %f18, %f67;
	ld.global.f32 	%f20, [%rd52+-12];
	add.s64 	%rd14, %rd12, %rd13;
	ld.global.f32 	%f21, [%rd14];
	fma.rn.f32 	%f22, %f20, %f21, %f19;
	ld.global.f32 	%f23, [%rd52+-8];
	add.s64 	%rd15, %rd14, %rd13;
	ld.global.f32 	%f24, [%rd15];
	fma.rn.f32 	%f25, %f23, %f24, %f22;
	ld.global.f32 	%f26, [%rd52+-4];
	add.s64 	%rd16, %rd15, %rd13;
	ld.global.f32 	%f27, [%rd16];
	fma.rn.f32 	%f28, %f26, %f27, %f25;
	ld.global.f32 	%f29, [%rd52];
	add.s64 	%rd17, %rd16, %rd13;
	ld.global.f32 	%f30, [%rd17];
	fma.rn.f32 	%f31, %f29, %f30, %f28;
	ld.global.f32 	%f32, [%rd52+4];
	add.s64 	%rd18, %rd17, %rd13;
	ld.global.f32 	%f33, [%rd18];
	fma.rn.f32 	%f34, %f32, %f33, %f31;
	ld.global.f32 	%f35, [%rd52+8];
	add.s64 	%rd19, %rd18, %rd13;
	ld.global.f32 	%f36, [%rd19];
	fma.rn.f32 	%f37, %f35, %f36, %f34;
	ld.global.f32 	%f38, [%rd52+12];
	add.s64 	%rd20, %rd19, %rd13;
	ld.global.f32 	%f39, [%rd20];
	fma.rn.f32 	%f67, %f38, %f39, %f37;
	add.s32 	%r37, %r37, 8;
	add.s32 	%r36, %r36, %r7;
	add.s64 	%rd52, %rd52, 32;
	setp.ne.s32 	%p6, %r37, 0;
	@%p6 bra 	$L__BB0_4;
$L__BB0_5:
	setp.eq.s32 	%p7, %r4, 0;
	@%p7 bra 	$L__BB0_13;
	and.b32  	%r13, %r18, 3;
	setp.lt.u32 	%p8, %r4, 4;
	@%p8 bra 	$L__BB0_8;
	add.s32 	%r28, %r39, %r3;
	mul.wide.u32 	%rd21, %r28, 4;
	add.s64 	%rd22, %rd2, %rd21;
	ld.global.f32 	%f41, [%rd22];
	mad.lo.s32 	%r29, %r39, %r19, %r2;
	mul.wide.s32 	%rd23, %r29, 4;
	add.s64 	%rd24, %rd1, %rd23;
	ld.global.f32 	%f42, [%rd24];
	fma.rn.f32 	%f43, %f41, %f42, %f67;
	cvt.u64.u32 	%rd25, %r3;
	cvt.u64.u32 	%rd26, %r39;
	add.s64 	%rd27, %rd26, %rd25;
	shl.b64 	%rd28, %rd27, 2;
	add.s64 	%rd29, %rd2, %rd28;
	ld.global.f32 	%f44, [%rd29+4];
	mul.wide.s32 	%rd30, %r19, 4;
	add.s64 	%rd31, %rd24, %rd30;
	ld.global.f32 	%f45, [%rd31];
	fma.rn.f32 	%f46, %f44, %f45, %f43;
	ld.global.f32 	%f47, [%rd29+8];
	add.s64 	%rd32, %rd31, %rd30;
	ld.global.f32 	%f48, [%rd32];
	fma.rn.f32 	%f49, %f47, %f48, %f46;
	ld.global.f32 	%f50, [%rd29+12];
	add.s64 	%rd33, %rd32, %rd30;
	ld.global.f32 	%f51, [%rd33];
	fma.rn.f32 	%f67, %f50, %f51, %f49;
	add.s32 	%r39, %r39, 4;
$L__BB0_8:
	setp.eq.s32 	%p9, %r13, 0;
	@%p9 bra 	$L__BB0_13;
	setp.eq.s32 	%p10, %r13, 1;
	@%p10 bra 	$L__BB0_11;
	add.s32 	%r30, %r39, %r3;
	mul.wide.u32 	%rd34, %r30, 4;
	add.s64 	%rd35, %rd2, %rd34;
	ld.global.f32 	%f53, [%rd35];
	mad.lo.s32 	%r31, %r39, %r19, %r2;
	mul.wide.s32 	%rd36, %r31, 4;
	add.s64 	%rd37, %rd1, %rd36;
	ld.global.f32 	%f54, [%rd37];
	fma.rn.f32 	%f55, %f53, %f54, %f67;
	cvt.u64.u32 	%rd38, %r3;
	cvt.u64.u32 	%rd39, %r39;
	add.s64 	%rd40, %rd39, %rd38;
	shl.b64 	%rd41, %rd40, 2;
	add.s64 	%rd42, %rd2, %rd41;
	ld.global.f32 	%f56, [%rd42+4];
	mul.wide.s32 	%rd43, %r19, 4;
	add.s64 	%rd44, %rd37, %rd43;
	ld.global.f32 	%f57, [%rd44];
	fma.rn.f32 	%f67, %f56, %f57, %f55;
	add.s32 	%r39, %r39, 2;
$L__BB0_11:
	and.b32  	%r32, %r18, 1;
	setp.eq.b32 	%p11, %r32, 1;
	not.pred 	%p12, %p11;
	@%p12 bra 	$L__BB0_13;
	add.s32 	%r33, %r39, %r3;
	mul.wide.u32 	%rd45, %r33, 4;
	add.s64 	%rd46, %rd2, %rd45;
	ld.global.f32 	%f58, [%rd46];
	mad.lo.s32 	%r34, %r39, %r19, %r2;
	mul.wide.s32 	%rd47, %r34, 4;
	add.s64 	%rd48, %rd1, %rd47;
	ld.global.f32 	%f59, [%rd48];
	fma.rn.f32 	%f67, %f58, %f59, %f67;
$L__BB0_13:
	mad.lo.s32 	%r35, %r19, %r1, %r2;
	cvta.to.global.u64 	%rd49, %rd6;
	mul.wide.s32 	%rd50, %r35, 4;
	add.s64 	%rd51, %rd49, %rd50;
	st.global.f32 	[%rd51], %f67;
$L__BB0_14:
	ret;

}
	// .globl	_Z13blockTileGEMMILi128ELi128ELi8ELi256ELi8ELi32ELi16EEvPfS0_S0_iii
.visible .entry _Z13blockTileGEMMILi128ELi128ELi8ELi256ELi8ELi32ELi16EEvPfS0_S0_iii(
	.param .u64 .ptr .align 1 _Z13blockTileGEMMILi128ELi128ELi8ELi256ELi8ELi32ELi16EEvPfS0_S0_iii_param_0,
	.param .u64 .ptr .align 1 _Z13blockTileGEMMILi128ELi128ELi8ELi256ELi8ELi32ELi16EEvPfS0_S0_iii_param_1,
	.param .u64 .ptr .align 1 _Z13blockTileGEMMILi128ELi128ELi8ELi256ELi8ELi32ELi16EEvPfS0_S0_iii_param_2,
	.param .u32 _Z13blockTileGEMMILi128ELi128ELi8ELi256ELi8ELi32ELi16EEvPfS0_S0_iii_param_3,
	.param .u32 _Z13blockTileGEMMILi128ELi128ELi8ELi256ELi8ELi32ELi16EEvPfS0_S0_iii_param_4,
	.param .u32 _Z13blockTileGEMMILi128ELi128ELi8ELi256ELi8ELi32ELi16EEvPfS0_S0_iii_param_5
)
{
	.reg .pred 	%p<223>;
	.reg .b32 	%r<373>;
	.reg .b32 	%f<931>;
	.reg .b64 	%rd<110>;
	// demoted variable
	.shared .align 4 .b8 _ZZ13blockTileGEMMILi128ELi128ELi8ELi256ELi8ELi32ELi16EEvPfS0_S0_iiiE2As[4096];
	// demoted variable
	.shared .align 4 .b8 _ZZ13blockTileGEMMILi128ELi128ELi8ELi256ELi8ELi32ELi16EEvPfS0_S0_iiiE2Bs[4096];
	ld.param.u32 	%r57, [_Z13blockTileGEMMILi128ELi128ELi8ELi256ELi8ELi32ELi16EEvPfS0_S0_iii_param_4];
	mov.u32 	%r59, %ctaid.y;
	shl.b32 	%r1, %r59, 7;
	mov.u32 	%r60, %ctaid.x;
	shl.b32 	%r2, %r60, 7;
	mov.u32 	%r3, %tid.x;
	and.b32  	%r367, %r3, 7;
	shr.u32 	%r364, %r3, 5;
	setp.lt.s32 	%p1, %r57, 1;
	mov.f32 	%f859, 0f00000000;
	mov.f32 	%f860, %f859;
	mov.f32 	%f861, %f859;
	mov.f32 	%f862, %f859;
	mov.f32 	%f863, %f859;
	mov.f32 	%f864, %f859;
	mov.f32 	%f865, %f859;
	mov.f32 	%f866, %f859;
	mov.f32 	%f867, %f859;
	mov.f32 	%f868, %f859;
	mov.f32 	%f869, %f859;
	mov.f32 	%f870, %f859;
	mov.f32 	%f871, %f859;
	mov.f32 	%f872, %f859;
	mov.f32 	%f873, %f859;
	mov.f32 	%f874, %f859;
	mov.f32 	%f875, %f859;
	mov.f32 	%f876, %f859;
	mov.f32 	%f877, %f859;
	mov.f32 	%f878, %f859;
	mov.f32 	%f879, %f859;
	mov.f32 	%f880, %f859;
	mov.f32 	%f881, %f859;
	mov.f32 	%f882, %f859;
	mov.f32 	%f883, %f859;
	mov.f32 	%f884, %f859;
	mov.f32 	%f885, %f859;
	mov.f32 	%f886, %f859;
	mov.f32 	%f887, %f859;
	mov.f32 	%f888, %f859;
	mov.f32 	%f889, %f859;
	mov.f32 	%f890, %f859;
	mov.f32 	%f891, %f859;
	mov.f32 	%f892, %f859;
	mov.f32 	%f893, %f859;
	mov.f32 	%f894, %f859;
	mov.f32 	%f895, %f859;
	mov.f32 	%f896, %f859;
	mov.f32 	%f897, %f859;
	mov.f32 	%f898, %f859;
	mov.f32 	%f899, %f859;
	mov.f32 	%f900, %f859;
	mov.f32 	%f901, %f859;
	mov.f32 	%f902, %f859;
	mov.f32 	%f903, %f859;
	mov.f32 	%f904, %f859;
	mov.f32 	%f905, %f859;
	mov.f32 	%f906, %f859;
	mov.f32 	%f907, %f859;
	mov.f32 	%f908, %f859;
	mov.f32 	%f909, %f859;
	mov.f32 	%f910, %f859;
	mov.f32 	%f911, %f859;
	mov.f32 	%f912, %f859;
	mov.f32 	%f913, %f859;
	mov.f32 	%f914, %f859;
	mov.f32 	%f915, %f859;
	mov.f32 	%f916, %f859;
	mov.f32 	%f917, %f859;
	mov.f32 	%f918, %f859;
	mov.f32 	%f919, %f859;
	mov.f32 	%f920, %f859;
	mov.f32 	%f921, %f859;
	mov.f32 	%f922, %f859;
	@%p1 bra 	$L__BB1_25;
	ld.param.u32 	%r294, [_Z13blockTileGEMMILi128ELi128ELi8ELi256ELi8ELi32ELi16EEvPfS0_S0_iii_param_5];
	ld.param.u32 	%r284, [_Z13blockTileGEMMILi128ELi128ELi8ELi256ELi8ELi32ELi16EEvPfS0_S0_iii_param_4];
	and.b32  	%r62, %r3, 31;
	shr.u32 	%r63, %r3, 3;
	add.s32 	%r64, %r63, %r1;
	add.s32 	%r65, %r64, 32;
	add.s32 	%r66, %r64, 64;
	add.s32 	%r67, %r64, 96;
	mad.lo.s32 	%r371, %r67, %r284, %r367;
	mad.lo.s32 	%r370, %r66, %r284, %r367;
	mad.lo.s32 	%r369, %r65, %r284, %r367;
	mad.lo.s32 	%r368, %r64, %r284, %r367;
	mul.lo.s32 	%r366, %r294, %r364;
	add.s32 	%r68, %r366, %r2;
	add.s32 	%r365, %r68, %r62;
	mov.b32 	%r372, 0;
	mov.f32 	%f859, 0f00000000;
$L__BB1_2:
	ld.param.u32 	%r285, [_Z13blockTileGEMMILi128ELi128ELi8ELi256ELi8ELi32ELi16EEvPfS0_S0_iii_param_4];
	ld.param.u32 	%r216, [_Z13blockTileGEMMILi128ELi128ELi8ELi256ELi8ELi32ELi16EEvPfS0_S0_iii_param_3];
	mov.u32 	%r69, %tid.x;
	shr.u32 	%r70, %r69, 3;
	mov.u32 	%r71, %ctaid.y;
	shl.b32 	%r72, %r71, 7;
	or.b32  	%r73, %r70, %r72;
	setp.lt.s32 	%p2, %r73, %r216;
	setp.lt.s32 	%p3, %r367, %r285;
	and.pred  	%p4, %p2, %p3;
	mov.f32 	%f923, 0f00000000;
	@%p4 bra 	$L__BB1_3;
	bra.uni 	$L__BB1_4;
$L__BB1_3:
	ld.param.u64 	%rd97, [_Z13blockTileGEMMILi128ELi128ELi8ELi256ELi8ELi32ELi16EEvPfS0_S0_iii_param_0];
	cvta.to.global.u64 	%rd14, %rd97;
	mul.wide.u32 	%rd15, %r368, 4;
	add.s64 	%rd16, %rd14, %rd15;
	ld.global.f32 	%f923, [%rd16];
$L__BB1_4:
	setp.gt.u32 	%p5, %r69, 767;
	shl.b32 	%r75, %r69, 2;
	and.b32  	%r76, %r75, 28;
	mov.u32 	%r77, _ZZ13blockTileGEMMILi128ELi128ELi8ELi256ELi8ELi32ELi16EEvPfS0_S0_iiiE2As;
	add.s32 	%r78, %r77, %r76;
	and.b32  	%r79, %r75, 4064;
	add.s32 	%r80, %r78, %r79;
	st.shared.f32 	[%r80], %f923;
	@%p5 bra 	$L__BB1_14;
	ld.param.u32 	%r286, [_Z13blockTileGEMMILi128ELi128ELi8ELi256ELi8ELi32ELi16EEvPfS0_S0_iii_param_4];
	ld.param.u32 	%r217, [_Z13blockTileGEMMILi128ELi128ELi8ELi256ELi8ELi32ELi16EEvPfS0_S0_iii_param_3];
	setp.ge.s32 	%p6, %r367, %r286;
	shr.u32 	%r82, %r69, 3;
	mov.u32 	%r83, %ctaid.y;
	shl.b32 	%r84, %r83, 7;
	or.b32  	%r85, %r82, %r84;
	add.s32 	%r86, %r85, 32;
	setp.ge.s32 	%p7, %r86, %r217;
	mov.f32 	%f924, 0f00000000;
	or.pred  	%p8, %p7, %p6;
	@%p8 bra 	$L__BB1_7;
	ld.param.u64 	%rd98, [_Z13blockTileGEMMILi128ELi128ELi8ELi256ELi8ELi32ELi16EEvPfS0_S0_iii_param_0];
	cvta.to.global.u64 	%rd17, %rd98;
	mul.wide.u32 	%rd18, %r369, 4;
	add.s64 	%rd19, %rd17, %rd18;
	ld.global.f32 	%f924, [%rd19];
$L__BB1_7:
	setp.gt.u32 	%p9, %r69, 511;
	shl.b32 	%r88, %r69, 2;
	and.b32  	%r89, %r88, 28;
	mov.u32 	%r90, _ZZ13blockTileGEMMILi128ELi128ELi8ELi256ELi8ELi32ELi16EEvPfS0_S0_iiiE2As;
	add.s32 	%r91, %r90, %r89;
	and.b32  	%r92, %r88, 4064;
	add.s32 	%r93, %r91, %r92;
	st.shared.f32 	[%r93+1024], %f924;
	@%p9 bra 	$L__BB1_14;
	ld.param.u32 	%r287, [_Z13blockTileGEMMILi128ELi128ELi8ELi256ELi8ELi32ELi16EEvPfS0_S0_iii_param_4];
	ld.param.u32 	%r218, [_Z13blockTileGEMMILi128ELi128ELi8ELi256ELi8ELi32ELi16EEvPfS0_S0_iii_param_3];
	setp.ge.s32 	%p10, %r367, %r287;
	shr.u32 	%r95, %r69, 3;
	mov.u32 	%r96, %ctaid.y;
	shl.b32 	%r97, %r96, 7;
	or.b32  	%r98, %r95, %r97;
	add.s32 	%r99, %r98, 64;
	setp.ge.s32 	%p11, %r99, %r218;
	mov.f32 	%f925, 0f00000000;
	or.pred  	%p12, %p11, %p10;
	@%p12 bra 	$L__BB1_10;
	ld.param.u64 	%rd99, [_Z13blockTileGEMMILi128ELi128ELi8ELi256ELi8ELi32ELi16EEvPfS0_S0_iii_param_0];
	cvta.to.global.u64 	%rd20, %rd99;
	mul.wide.u32 	%rd21, %r370, 4;
	add.s64 	%rd22, %rd20, %rd21;
	ld.global.f32 	%f925, [%rd22];
$L__BB1_10:
	setp.gt.u32 	%p13, %r69, 255;
	shl.b32 	%r101, %r69, 2;
	and.b32  	%r102, %r101, 28;
	mov.u32 	%r103, _ZZ13blockTileGEMMILi128ELi128ELi8ELi256ELi8ELi32ELi16EEvPfS0_S0_iiiE2As;
	add.s32 	%r104, %r103, %r102;
	and.b32  	%r105, %r101, 4064;
	add.s32 	%r106, %r104, %r105;
	st.shared.f32 	[%r106+2048], %f925;
	@%p13 bra 	$L__BB1_24;
	ld.param.u32 	%r288, [_Z13blockTileGEMMILi128ELi128ELi8ELi256ELi8ELi32ELi16EEvPfS0_S0_iii_param_4];
	ld.param.u32 	%r219, [_Z13blockTileGEMMILi128ELi128ELi8ELi256ELi8ELi32ELi16EEvPfS0_S0_iii_param_3];
	setp.ge.s32 	%p14, %r367, %r288;
	shr.u32 	%r108, %r69, 3;
	mov.u32 	%r109, %ctaid.y;
	shl.b32 	%r110, %r109, 7;
	or.b32  	%r111, %r108, %r110;
	add.s32 	%r112, %r111, 96;
	setp.ge.s32 	%p15, %r112, %r219;
	mov.f32 	%f926, 0f00000000;
	or.pred  	%p16, %p15, %p14;
	@%p16 bra 	$L__BB1_13;
	ld.param.u64 	%rd100, [_Z13blockTileGEMMILi128ELi128ELi8ELi256ELi8ELi32ELi16EEvPfS0_S0_iii_param_0];
	cvta.to.global.u64 	%rd23, %rd100;
	mul.wide.u32 	%rd24, %r371, 4;
	add.s64 	%rd25, %rd23, %rd24;
	ld.global.f32 	%f926, [%rd25];
$L__BB1_13:
	shl.b32 	%r114, %r69, 2;
	and.b32  	%r115, %r114, 28;
	mov.u32 	%r116, _ZZ13blockTileGEMMILi128ELi128ELi8ELi256ELi8ELi32ELi16EEvPfS0_S0_iiiE2As;
	add.s32 	%r117, %r116, %r115;
	and.b32  	%r118, %r114, 4064;
	add.s32 	%r119, %r117, %r118;
	st.shared.f32 	[%r119+3072], %f926;
$L__BB1_14:
	setp.lt.u32 	%p17, %r69, 256;
	@%p17 bra 	$L__BB1_15;
	bra.uni 	$L__BB1_24;
$L__BB1_15:
	ld.param.u32 	%r295, [_Z13blockTileGEMMILi128ELi128ELi8ELi256ELi8ELi32ELi16EEvPfS0_S0_iii_param_5];
	ld.param.u32 	%r289, [_Z13blockTileGEMMILi128ELi128ELi8ELi256ELi8ELi32ELi16EEvPfS0_S0_iii_param_4];
	and.b32  	%r122, %r69, 31;
	mov.u32 	%r123, %ctaid.x;
	shl.b32 	%r124, %r123, 7;
	or.b32  	%r125, %r122, %r124;
	setp.ge.s32 	%p18, %r125, %r295;
	setp.ge.s32 	%p19, %r364, %r289;
	mov.f32 	%f927, 0f00000000;
	or.pred  	%p20, %p19, %p18;
	@%p20 bra 	$L__BB1_17;
	ld.param.u64 	%rd101, [_Z13blockTileGEMMILi128ELi128ELi8ELi256ELi8ELi32ELi16EEvPfS0_S0_iii_param_1];
	cvta.to.global.u64 	%rd26, %rd101;
	mul.wide.s32 	%rd27, %r365, 4;
	add.s64 	%rd28, %rd26, %rd27;
	ld.global.f32 	%f927, [%rd28];
$L__BB1_17:
	ld.param.u32 	%r296, [_Z13blockTileGEMMILi128ELi128ELi8ELi256ELi8ELi32ELi16EEvPfS0_S0_iii_param_5];
	ld.param.u32 	%r290, [_Z13blockTileGEMMILi128ELi128ELi8ELi256ELi8ELi32ELi16EEvPfS0_S0_iii_param_4];
	setp.ge.s32 	%p21, %r364, %r290;
	and.b32  	%r128, %r69, 31;
	mov.u32 	%r129, %ctaid.x;
	shl.b32 	%r130, %r129, 7;
	or.b32  	%r131, %r128, %r130;
	add.s32 	%r133, %r131, 32;
	setp.ge.s32 	%p22, %r133, %r296;
	shl.b32 	%r134, %r69, 4;
	and.b32  	%r135, %r134, 15872;
	mov.u32 	%r136, _ZZ13blockTileGEMMILi128ELi128ELi8ELi256ELi8ELi32ELi16EEvPfS0_S0_iiiE2Bs;
	add.s32 	%r137, %r136, %r135;
	shl.b32 	%r138, %r69, 2;
	and.b32  	%r139, %r138, 124;
	add.s32 	%r140, %r137, %r139;
	st.shared.f32 	[%r140], %f927;
	mov.f32 	%f928, 0f00000000;
	or.pred  	%p23, %p21, %p22;
	@%p23 bra 	$L__BB1_19;
	ld.param.u64 	%rd102, [_Z13blockTileGEMMILi128ELi128ELi8ELi256ELi8ELi32ELi16EEvPfS0_S0_iii_param_1];
	cvta.to.global.u64 	%rd29, %rd102;
	mov.u32 	%r141, %tid.x;
	and.b32  	%r142, %r141, 31;
	cvt.u64.u32 	%rd30, %r142;
	mov.u32 	%r143, %ctaid.x;
	shl.b32 	%r144, %r143, 7;
	cvt.s64.s32 	%rd31, %r144;
	or.b64  	%rd32, %rd30, %rd31;
	cvt.s64.s32 	%rd33, %r366;
	add.s64 	%rd34, %rd32, %rd33;
	shl.b64 	%rd35, %rd34, 2;
	add.s64 	%rd36, %rd29, %rd35;
	ld.global.f32 	%f928, [%rd36+128];
$L__BB1_19:
	ld.param.u32 	%r297, [_Z13blockTileGEMMILi128ELi128ELi8ELi256ELi8ELi32ELi16EEvPfS0_S0_iii_param_5];
	ld.param.u32 	%r291, [_Z13blockTileGEMMILi128ELi128ELi8ELi256ELi8ELi32ELi16EEvPfS0_S0_iii_param_4];
	setp.ge.s32 	%p24, %r364, %r291;
	mov.u32 	%r145, %tid.x;
	and.b32  	%r146, %r145, 31;
	mov.u32 	%r147, %ctaid.x;
	shl.b32 	%r148, %r147, 7;
	or.b32  	%r149, %r146, %r148;
	add.s32 	%r151, %r149, 64;
	setp.ge.s32 	%p25, %r151, %r297;
	shl.b32 	%r152, %r145, 4;
	and.b32  	%r153, %r152, 15872;
	mov.u32 	%r154, _ZZ13blockTileGEMMILi128ELi128ELi8ELi256ELi8ELi32ELi16EEvPfS0_S0_iiiE2Bs;
	add.s32 	%r155, %r154, %r153;
	shl.b32 	%r156, %r145, 2;
	and.b32  	%r157, %r156, 124;
	add.s32 	%r158, %r155, %r157;
	st.shared.f32 	[%r158+128], %f928;
	mov.f32 	%f929, 0f00000000;
	or.pred  	%p26, %p24, %p25;
	@%p26 bra 	$L__BB1_21;
	ld.param.u64 	%rd103, [_Z13blockTileGEMMILi128ELi128ELi8ELi256ELi8ELi32ELi16EEvPfS0_S0_iii_param_1];
	cvta.to.global.u64 	%rd37, %rd103;
	mov.u32 	%r159, %tid.x;
	and.b32  	%r160, %r159, 31;
	cvt.u64.u32 	%rd38, %r160;
	mov.u32 	%r161, %ctaid.x;
	shl.b32 	%r162, %r161, 7;
	cvt.s64.s32 	%rd39, %r162;
	or.b64  	%rd40, %rd38, %rd39;
	cvt.s64.s32 	%rd41, %r366;
	add.s64 	%rd42, %rd40, %rd41;
	shl.b64 	%rd43, %rd42, 2;
	add.s64 	%rd44, %rd37, %rd43;
	ld.global.f32 	%f929, [%rd44+256];
$L__BB1_21:
	ld.param.u32 	%r298, [_Z13blockTileGEMMILi128ELi128ELi8ELi256ELi8ELi32ELi16EEvPfS0_S0_iii_param_5];
	ld.param.u32 	%r292, [_Z13blockTileGEMMILi128ELi128ELi8ELi256ELi8ELi32ELi16EEvPfS0_S0_iii_param_4];
	setp.ge.s32 	%p27, %r364, %r292;
	mov.u32 	%r163, %tid.x;
	and.b32  	%r164, %r163, 31;
	mov.u32 	%r165, %ctaid.x;
	shl.b32 	%r166, %r165, 7;
	or.b32  	%r167, %r164, %r166;
	add.s32 	%r169, %r167, 96;
	setp.ge.s32 	%p28, %r169, %r298;
	shl.b32 	%r170, %r163, 4;
	and.b32  	%r171, %r170, 15872;
	mov.u32 	%r172, _ZZ13blockTileGEMMILi128ELi128ELi8ELi256ELi8ELi32ELi16EEvPfS0_S0_iiiE2Bs;
	add.s32 	%r173, %r172, %r171;
	shl.b32 	%r174, %r163, 2;
	and.b32  	%r175, %r174, 124;
	add.s32 	%r176, %r173, %r175;
	st.shared.f32 	[%r176+256], %f929;
	mov.f32 	%f930, 0f00000000;
	or.pred  	%p29, %p27, %p28;
	@%p29 bra 	$L__BB1_23;
	ld.param.u64 	%rd104, [_Z13blockTileGEMMILi128ELi128ELi8ELi256ELi8ELi32ELi16EEvPfS0_S0_iii_param_1];
	cvta.to.global.u64 	%rd45, %rd104;
	mov.u32 	%r177, %tid.x;
	and.b32  	%r178, %r177, 31;
	cvt.u64.u32 	%rd46, %r178;
	mov.u32 	%r179, %ctaid.x;
	shl.b32 	%r180, %r179, 7;
	cvt.s64.s32 	%rd47, %r180;
	or.b64  	%rd48, %rd46, %rd47;
	cvt.s64.s32 	%rd49, %r366;
	add.s64 	%rd50, %rd48, %rd49;
	shl.b64 	%rd51, %rd50, 2;
	add.s64 	%rd52, %rd45, %rd51;
	ld.global.f32 	%f930, [%rd52+384];
$L__BB1_23:
	mov.u32 	%r181, %tid.x;
	shl.b32 	%r182, %r181, 4;
	and.b32  	%r183, %r182, 15872;
	mov.u32 	%r184, _ZZ13blockTileGEMMILi128ELi128ELi8ELi256ELi8ELi32ELi16EEvPfS0_S0_iiiE2Bs;
	add.s32 	%r185, %r184, %r183;
	shl.b32 	%r186, %r181, 2;
	and.b32  	%r187, %r186, 124;
	add.s32 	%r188, %r185, %r187;
	st.shared.f32 	[%r188+384], %f930;
$L__BB1_24:
	ld.param.u32 	%r299, [_Z13blockTileGEMMILi128ELi128ELi8ELi256ELi8ELi32ELi16EEvPfS0_S0_iii_param_5];
	ld.param.u32 	%r293, [_Z13blockTileGEMMILi128ELi128ELi8ELi256ELi8ELi32ELi16EEvPfS0_S0_iii_param_4];
	bar.sync 	0;
	mov.u32 	%r189, %tid.x;
	shl.b32 	%r190, %r189, 1;
	and.b32  	%r191, %r190, 2016;
	mov.u32 	%r192, _ZZ13blockTileGEMMILi128ELi128ELi8ELi256ELi8ELi32ELi16EEvPfS0_S0_iiiE2As;
	add.s32 	%r193, %r192, %r191;
	ld.shared.f32 	%f219, [%r193];
	shl.b32 	%r194, %r189, 2;
	and.b32  	%r195, %r194, 60;
	mov.u32 	%r196, _ZZ13blockTileGEMMILi128ELi128ELi8ELi256ELi8ELi32ELi16EEvPfS0_S0_iiiE2Bs;
	add.s32 	%r197, %r196, %r195;
	ld.shared.f32 	%f220, [%r197];
	fma.rn.f32 	%f221, %f219, %f220, %f922;
	ld.shared.f32 	%f222, [%r197+64];
	fma.rn.f32 	%f223, %f219, %f222, %f921;
	ld.shared.f32 	%f224, [%r197+128];
	fma.rn.f32 	%f225, %f219, %f224, %f920;
	ld.shared.f32 	%f226, [%r197+192];
	fma.rn.f32 	%f227, %f219, %f226, %f919;
	ld.shared.f32 	%f228, [%r197+256];
	fma.rn.f32 	%f229, %f219, %f228, %f918;
	ld.shared.f32 	%f230, [%r197+320];
	fma.rn.f32 	%f231, %f219, %f230, %f917;
	ld.shared.f32 	%f232, [%r197+384];
	fma.rn.f32 	%f233, %f219, %f232, %f916;
	ld.shared.f32 	%f234, [%r197+448];
	fma.rn.f32 	%f235, %f219, %f234, %f915;
	ld.shared.f32 	%f236, [%r193+512];
	fma.rn.f32 	%f237, %f236, %f220, %f914;
	fma.rn.f32 	%f238, %f236, %f222, %f913;
	fma.rn.f32 	%f239, %f236, %f224, %f912;
	fma.rn.f32 	%f240, %f236, %f226, %f911;
	fma.rn.f32 	%f241, %f236, %f228, %f910;
	fma.rn.f32 	%f242, %f236, %f230, %f909;
	fma.rn.f32 	%f243, %f236, %f232, %f908;
	fma.rn.f32 	%f244, %f236, %f234, %f907;
	ld.shared.f32 	%f245, [%r193+1024];
	fma.rn.f32 	%f246, %f245, %f220, %f906;
	fma.rn.f32 	%f247, %f245, %f222, %f905;
	fma.rn.f32 	%f248, %f245, %f224, %f904;
	fma.rn.f32 	%f249, %f245, %f226, %f903;
	fma.rn.f32 	%f250, %f245, %f228, %f902;
	fma.rn.f32 	%f251, %f245, %f230, %f901;
	fma.rn.f32 	%f252, %f245, %f232, %f900;
	fma.rn.f32 	%f253, %f245, %f234, %f899;
	ld.shared.f32 	%f254, [%r193+1536];
	fma.rn.f32 	%f255, %f254, %f220, %f898;
	fma.rn.f32 	%f256, %f254, %f222, %f897;
	fma.rn.f32 	%f257, %f254, %f224, %f896;
	fma.rn.f32 	%f258, %f254, %f226, %f895;
	fma.rn.f32 	%f259, %f254, %f228, %f894;
	fma.rn.f32 	%f260, %f254, %f230, %f893;
	fma.rn.f32 	%f261, %f254, %f232, %f892;
	fma.rn.f32 	%f262, %f254, %f234, %f891;
	ld.shared.f32 	%f263, [%r193+2048];
	fma.rn.f32 	%f264, %f263, %f220, %f890;
	fma.rn.f32 	%f265, %f263, %f222, %f889;
	fma.rn.f32 	%f266, %f263, %f224, %f888;
	fma.rn.f32 	%f267, %f263, %f226, %f887;
	fma.rn.f32 	%f268, %f263, %f228, %f886;
	fma.rn.f32 	%f269, %f263, %f230, %f885;
	fma.rn.f32 	%f270, %f263, %f232, %f884;
	fma.rn.f32 	%f271, %f263, %f234, %f883;
	ld.shared.f32 	%f272, [%r193+2560];
	fma.rn.f32 	%f273, %f272, %f220, %f882;
	fma.rn.f32 	%f274, %f272, %f222, %f881;
	fma.rn.f32 	%f275, %f272, %f224, %f880;
	fma.rn.f32 	%f276, %f272, %f226, %f879;
	fma.rn.f32 	%f277, %f272, %f228, %f878;
	fma.rn.f32 	%f278, %f272, %f230, %f877;
	fma.rn.f32 	%f279, %f272, %f232, %f876;
	fma.rn.f32 	%f280, %f272, %f234, %f875;
	ld.shared.f32 	%f281, [%r193+3072];
	fma.rn.f32 	%f282, %f281, %f220, %f874;
	fma.rn.f32 	%f283, %f281, %f222, %f873;
	fma.rn.f32 	%f284, %f281, %f224, %f872;
	fma.rn.f32 	%f285, %f281, %f226, %f871;
	fma.rn.f32 	%f286, %f281, %f228, %f870;
	fma.rn.f32 	%f287, %f281, %f230, %f869;
	fma.rn.f32 	%f288, %f281, %f232, %f868;
	fma.rn.f32 	%f289, %f281, %f234, %f867;
	ld.shared.f32 	%f290, [%r193+3584];
	fma.rn.f32 	%f291, %f290, %f220, %f866;
	fma.rn.f32 	%f292, %f290, %f222, %f865;
	fma.rn.f32 	%f293, %f290, %f224, %f864;
	fma.rn.f32 	%f294, %f290, %f226, %f863;
	fma.rn.f32 	%f295, %f290, %f228, %f862;
	fma.rn.f32 	%f296, %f290, %f230, %f861;
	fma.rn.f32 	%f297, %f290, %f232, %f860;
	fma.rn.f32 	%f298, %f290, %f234, %f859;
	ld.shared.f32 	%f299, [%r193+4];
	ld.shared.f32 	%f300, [%r197+512];
	fma.rn.f32 	%f301, %f299, %f300, %f221;
	ld.shared.f32 	%f302, [%r197+576];
	fma.rn.f32 	%f303, %f299, %f302, %f223;
	ld.shared.f32 	%f304, [%r197+640];
	fma.rn.f32 	%f305, %f299, %f304, %f225;
	ld.shared.f32 	%f306, [%r197+704];
	fma.rn.f32 	%f307, %f299, %f306, %f227;
	ld.shared.f32 	%f308, [%r197+768];
	fma.rn.f32 	%f309, %f299, %f308, %f229;
	ld.shared.f32 	%f310, [%r197+832];
	fma.rn.f32 	%f311, %f299, %f310, %f231;
	ld.shared.f32 	%f312, [%r197+896];
	fma.rn.f32 	%f313, %f299, %f312, %f233;
	ld.shared.f32 	%f314, [%r197+960];
	fma.rn.f32 	%f315, %f299, %f314, %f235;
	ld.shared.f32 	%f316, [%r193+516];
	fma.rn.f32 	%f317, %f316, %f300, %f237;
	fma.rn.f32 	%f318, %f316, %f302, %f238;
	fma.rn.f32 	%f319, %f316, %f304, %f239;
	fma.rn.f32 	%f320, %f316, %f306, %f240;
	fma.rn.f32 	%f321, %f316, %f308, %f241;
	fma.rn.f32 	%f322, %f316, %f310, %f242;
	fma.rn.f32 	%f323, %f316, %f312, %f243;
	fma.rn.f32 	%f324, %f316, %f314, %f244;
	ld.shared.f32 	%f325, [%r193+1028];
	fma.rn.f32 	%f326, %f325, %f300, %f246;
	fma.rn.f32 	%f327, %f325, %f302, %f247;
	fma.rn.f32 	%f328, %f325, %f304, %f248;
	fma.rn.f32 	%f329, %f325, %f306, %f249;
	fma.rn.f32 	%f330, %f325, %f308, %f250;
	fma.rn.f32 	%f331, %f325, %f310, %f251;
	fma.rn.f32 	%f332, %f325, %f312, %f252;
	fma.rn.f32 	%f333, %f325, %f314, %f253;
	ld.shared.f32 	%f334, [%r193+1540];
	fma.rn.f32 	%f335, %f334, %f300, %f255;
	fma.rn.f32 	%f336, %f334, %f302, %f256;
	fma.rn.f32 	%f337, %f334, %f304, %f257;
	fma.rn.f32 	%f338, %f334, %f306, %f258;
	fma.rn.f32 	%f339, %f334, %f308, %f259;
	fma.rn.f32 	%f340, %f334, %f310, %f260;
	fma.rn.f32 	%f341, %f334, %f312, %f261;
	fma.rn.f32 	%f342, %f334, %f314, %f262;
	ld.shared.f32 	%f343, [%r193+2052];
	fma.rn.f32 	%f344, %f343, %f300, %f264;
	fma.rn.f32 	%f345, %f343, %f302, %f265;
	fma.rn.f32 	%f346, %f343, %f304, %f266;
	fma.rn.f32 	%f347, %f343, %f306, %f267;
	fma.rn.f32 	%f348, %f343, %f308, %f268;
	fma.rn.f32 	%f349, %f343, %f310, %f269;
	fma.rn.f32 	%f350, %f343, %f312, %f270;
	fma.rn.f32 	%f351, %f343, %f314, %f271;
	ld.shared.f32 	%f352, [%r193+2564];
	fma.rn.f32 	%f353, %f352, %f300, %f273;
	fma.rn.f32 	%f354, %f352, %f302, %f274;
	fma.rn.f32 	%f355, %f352, %f304, %f275;
	fma.rn.f32 	%f356, %f352, %f306, %f276;
	fma.rn.f32 	%f357, %f352, %f308, %f277;
	fma.rn.f32 	%f358, %f352, %f310, %f278;
	fma.rn.f32 	%f359, %f352, %f312, %f279;
	fma.rn.f32 	%f360, %f352, %f314, %f280;
	ld.shared.f32 	%f361, [%r193+3076];
	fma.rn.f32 	%f362, %f361, %f300, %f282;
	fma.rn.f32 	%f363, %f361, %f302, %f283;
	fma.rn.f32 	%f364, %f361, %f304, %f284;
	fma.rn.f32 	%f365, %f361, %f306, %f285;
	fma.rn.f32 	%f366, %f361, %f308, %f286;
	fma.rn.f32 	%f367, %f361, %f310, %f287;
	fma.rn.f32 	%f368, %f361, %f312, %f288;
	fma.rn.f32 	%f369, %f361, %f314, %f289;
	ld.shared.f32 	%f370, [%r193+3588];
	fma.rn.f32 	%f371, %f370, %f300, %f291;
	fma.rn.f32 	%f372, %f370, %f302, %f292;
	fma.rn.f32 	%f373, %f370, %f304, %f293;
	fma.rn.f32 	%f374, %f370, %f306, %f294;
	fma.rn.f32 	%f375, %f370, %f308, %f295;
	fma.rn.f32 	%f376, %f370, %f310, %f296;
	fma.rn.f32 	%f377, %f370, %f312, %f297;
	fma.rn.f32 	%f378, %f370, %f314, %f298;
	ld.shared.f32 	%f379, [%r193+8];
	ld.shared.f32 	%f380, [%r197+1024];
	fma.rn.f32 	%f381, %f379, %f380, %f301;
	ld.shared.f32 	%f382, [%r197+1088];
	fma.rn.f32 	%f383, %f379, %f382, %f303;
	ld.shared.f32 	%f384, [%r197+1152];
	fma.rn.f32 	%f385, %f379, %f384, %f305;
	ld.shared.f32 	%f386, [%r197+1216];
	fma.rn.f32 	%f387, %f379, %f386, %f307;
	ld.shared.f32 	%f388, [%r197+1280];
	fma.rn.f32 	%f389, %f379, %f388, %f309;
	ld.shared.f32 	%f390, [%r197+1344];
	fma.rn.f32 	%f391, %f379, %f390, %f311;
	ld.shared.f32 	%f392, [%r197+1408];
	fma.rn.f32 	%f393, %f379, %f392, %f313;
	ld.shared.f32 	%f394, [%r197+1472];
	fma.rn.f32 	%f395, %f379, %f394, %f315;
	ld.shared.f32 	%f396, [%r193+520];
	fma.rn.f32 	%f397, %f396, %f380, %f317;
	fma.rn.f32 	%f398, %f396, %f382, %f318;
	fma.rn.f32 	%f399, %f396, %f384, %f319;
	fma.rn.f32 	%f400, %f396, %f386, %f320;
	fma.rn.f32 	%f401, %f396, %f388, %f321;
	fma.rn.f32 	%f402, %f396, %f390, %f322;
	fma.rn.f32 	%f403, %f396, %f392, %f323;
	fma.rn.f32 	%f404, %f396, %f394, %f324;
	ld.shared.f32 	%f405, [%r193+1032];
	fma.rn.f32 	%f406, %f405, %f380, %f326;
	fma.rn.f32 	%f407, %f405, %f382, %f327;
	fma.rn.f32 	%f408, %f405, %f384, %f328;
	fma.rn.f32 	%f409, %f405, %f386, %f329;
	fma.rn.f32 	%f410, %f405, %f388, %f330;
	fma.rn.f32 	%f411, %f405, %f390, %f331;
	fma.rn.f32 	%f412, %f405, %f392, %f332;
	fma.rn.f32 	%f413, %f405, %f394, %f333;
	ld.shared.f32 	%f414, [%r193+1544];
	fma.rn.f32 	%f415, %f414, %f380, %f335;
	fma.rn.f32 	%f416, %f414, %f382, %f336;
	fma.rn.f32 	%f417, %f414, %f384, %f337;
	fma.rn.f32 	%f418, %f414, %f386, %f338;
	fma.rn.f32 	%f419, %f414, %f388, %f339;
	fma.rn.f32 	%f420, %f414, %f390, %f340;
	fma.rn.f32 	%f421, %f414, %f392, %f341;
	fma.rn.f32 	%f422, %f414, %f394, %f342;
	ld.shared.f32 	%f423, [%r193+2056];
	fma.rn.f32 	%f424, %f423, %f380, %f344;
	fma.rn.f32 	%f425, %f423, %f382, %f345;
	fma.rn.f32 	%f426, %f423, %f384, %f346;
	fma.rn.f32 	%f427, %f423, %f386, %f347;
	fma.rn.f32 	%f428, %f423, %f388, %f348;
	fma.rn.f32 	%f429, %f423, %f390, %f349;
	fma.rn.f32 	%f430, %f423, %f392, %f350;
	fma.rn.f32 	%f431, %f423, %f394, %f351;
	ld.shared.f32 	%f432, [%r193+2568];
	fma.rn.f32 	%f433, %f432, %f380, %f353;
	fma.rn.f32 	%f434, %f432, %f382, %f354;
	fma.rn.f32 	%f435, %f432, %f384, %f355;
	fma.rn.f32 	%f436, %f432, %f386, %f356;
	fma.rn.f32 	%f437, %f432, %f388, %f357;
	fma.rn.f32 	%f438, %f432, %f390, %f358;
	fma.rn.f32 	%f439, %f432, %f392, %f359;
	fma.rn.f32 	%f440, %f432, %f394, %f360;
	ld.shared.f32 	%f441, [%r193+3080];
	fma.rn.f32 	%f442, %f441, %f380, %f362;
	fma.rn.f32 	%f443, %f441, %f382, %f363;
	fma.rn.f32 	%f444, %f441, %f384, %f364;
	fma.rn.f32 	%f445, %f441, %f386, %f365;
	fma.rn.f32 	%f446, %f441, %f388, %f366;
	fma.rn.f32 	%f447, %f441, %f390, %f367;
	fma.rn.f32 	%f448, %f441, %f392, %f368;
	fma.rn.f32 	%f449, %f441, %f394, %f369;
	ld.shared.f32 	%f450, [%r193+3592];
	fma.rn.f32 	%f451, %f450, %f380, %f371;
	fma.rn.f32 	%f452, %f450, %f382, %f372;
	fma.rn.f32 	%f453, %f450, %f384, %f373;
	fma.rn.f32 	%f454, %f450, %f386, %f374;
	fma.rn.f32 	%f455, %f450, %f388, %f375;
	fma.rn.f32 	%f456, %f450, %f390, %f376;
	fma.rn.f32 	%f457, %f450, %f392, %f377;
	fma.rn.f32 	%f458, %f450, %f394, %f378;
	ld.shared.f32 	%f459, [%r193+12];
	ld.shared.f32 	%f460, [%r197+1536];
	fma.rn.f32 	%f461, %f459, %f460, %f381;
	ld.shared.f32 	%f462, [%r197+1600];
	fma.rn.f32 	%f463, %f459, %f462, %f383;
	ld.shared.f32 	%f464, [%r197+1664];
	fma.rn.f32 	%f465, %f459, %f464, %f385;
	ld.shared.f32 	%f466, [%r197+1728];
	fma.rn.f32 	%f467, %f459, %f466, %f387;
	ld.shared.f32 	%f468, [%r197+1792];
	fma.rn.f32 	%f469, %f459, %f468, %f389;
	ld.shared.f32 	%f470, [%r197+1856];
	fma.rn.f32 	%f471, %f459, %f470, %f391;
	ld.shared.f32 	%f472, [%r197+1920];
	fma.rn.f32 	%f473, %f459, %f472, %f393;
	ld.shared.f32 	%f474, [%r197+1984];
	fma.rn.f32 	%f475, %f459, %f474, %f395;
	ld.shared.f32 	%f476, [%r193+524];
	fma.rn.f32 	%f477, %f476, %f460, %f397;
	fma.rn.f32 	%f478, %f476, %f462, %f398;
	fma.rn.f32 	%f479, %f476, %f464, %f399;
	fma.rn.f32 	%f480, %f476, %f466, %f400;
	fma.rn.f32 	%f481, %f476, %f468, %f401;
	fma.rn.f32 	%f482, %f476, %f470, %f402;
	fma.rn.f32 	%f483, %f476, %f472, %f403;
	fma.rn.f32 	%f484, %f476, %f474, %f404;
	ld.shared.f32 	%f485, [%r193+1036];
	fma.rn.f32 	%f486, %f485, %f460, %f406;
	fma.rn.f32 	%f487, %f485, %f462, %f407;
	fma.rn.f32 	%f488, %f485, %f464, %f408;
	fma.rn.f32 	%f489, %f485, %f466, %f409;
	fma.rn.f32 	%f490, %f485, %f468, %f410;
	fma.rn.f32 	%f491, %f485, %f470, %f411;
	fma.rn.f32 	%f492, %f485, %f472, %f412;
	fma.rn.f32 	%f493, %f485, %f474, %f413;
	ld.shared.f32 	%f494, [%r193+1548];
	fma.rn.f32 	%f495, %f494, %f460, %f415;
	fma.rn.f32 	%f496, %f494, %f462, %f416;
	fma.rn.f32 	%f497, %f494, %f464, %f417;
	fma.rn.f32 	%f498, %f494, %f466, %f418;
	fma.rn.f32 	%f499, %f494, %f468, %f419;
	fma.rn.f32 	%f500, %f494, %f470, %f420;
	fma.rn.f32 	%f501, %f494, %f472, %f421;
	fma.rn.f32 	%f502, %f494, %f474, %f422;
	ld.shared.f32 	%f503, [%r193+2060];
	fma.rn.f32 	%f504, %f503, %f460, %f424;
	fma.rn.f32 	%f505, %f503, %f462, %f425;
	fma.rn.f32 	%f506, %f503, %f464, %f426;
	fma.rn.f32 	%f507, %f503, %f466, %f427;
	fma.rn.f32 	%f508, %f503, %f468, %f428;
	fma.rn.f32 	%f509, %f503, %f470, %f429;
	fma.rn.f32 	%f510, %f503, %f472, %f430;
	fma.rn.f32 	%f511, %f503, %f474, %f431;
	ld.shared.f32 	%f512, [%r193+2572];
	fma.rn.f32 	%f513, %f512, %f460, %f433;
	fma.rn.f32 	%f514, %f512, %f462, %f434;
	fma.rn.f32 	%f515, %f512, %f464, %f435;
	fma.rn.f32 	%f516, %f512, %f466, %f436;
	fma.rn.f32 	%f517, %f512, %f468, %f437;
	fma.rn.f32 	%f518, %f512, %f470, %f438;
	fma.rn.f32 	%f519, %f512, %f472, %f439;
	fma.rn.f32 	%f520, %f512, %f474, %f440;
	ld.shared.f32 	%f521, [%r193+3084];
	fma.rn.f32 	%f522, %f521, %f460, %f442;
	fma.rn.f32 	%f523, %f521, %f462, %f443;
	fma.rn.f32 	%f524, %f521, %f464, %f444;
	fma.rn.f32 	%f525, %f521, %f466, %f445;
	fma.rn.f32 	%f526, %f521, %f468, %f446;
	fma.rn.f32 	%f527, %f521, %f470, %f447;
	fma.rn.f32 	%f528, %f521, %f472, %f448;
	fma.rn.f32 	%f529, %f521, %f474, %f449;
	ld.shared.f32 	%f530, [%r193+3596];
	fma.rn.f32 	%f531, %f530, %f460, %f451;
	fma.rn.f32 	%f532, %f530, %f462, %f452;
	fma.rn.f32 	%f533, %f530, %f464, %f453;
	fma.rn.f32 	%f534, %f530, %f466, %f454;
	fma.rn.f32 	%f535, %f530, %f468, %f455;
	fma.rn.f32 	%f536, %f530, %f470, %f456;
	fma.rn.f32 	%f537, %f530, %f472, %f457;
	fma.rn.f32 	%f538, %f530, %f474, %f458;
	ld.shared.f32 	%f539, [%r193+16];
	ld.shared.f32 	%f540, [%r197+2048];
	fma.rn.f32 	%f541, %f539, %f540, %f461;
	ld.shared.f32 	%f542, [%r197+2112];
	fma.rn.f32 	%f543, %f539, %f542, %f463;
	ld.shared.f32 	%f544, [%r197+2176];
	fma.rn.f32 	%f545, %f539, %f544, %f465;
	ld.shared.f32 	%f546, [%r197+2240];
	fma.rn.f32 	%f547, %f539, %f546, %f467;
	ld.shared.f32 	%f548, [%r197+2304];
	fma.rn.f32 	%f549, %f539, %f548, %f469;
	ld.shared.f32 	%f550, [%r197+2368];
	fma.rn.f32 	%f551, %f539, %f550, %f471;
	ld.shared.f32 	%f552, [%r197+2432];
	fma.rn.f32 	%f553, %f539, %f552, %f473;
	ld.shared.f32 	%f554, [%r197+2496];
	fma.rn.f32 	%f555, %f539, %f554, %f475;
	ld.shared.f32 	%f556, [%r193+528];
	fma.rn.f32 	%f557, %f556, %f540, %f477;
	fma.rn.f32 	%f558, %f556, %f542, %f478;
	fma.rn.f32 	%f559, %f556, %f544, %f479;
	fma.rn.f32 	%f560, %f556, %f546, %f480;
	fma.rn.f32 	%f561, %f556, %f548, %f481;
	fma.rn.f32 	%f562, %f556, %f550, %f482;
	fma.rn.f32 	%f563, %f556, %f552, %f483;
	fma.rn.f32 	%f564, %f556, %f554, %f484;
	ld.shared.f32 	%f565, [%r193+1040];
	fma.rn.f32 	%f566, %f565, %f540, %f486;
	fma.rn.f32 	%f567, %f565, %f542, %f487;
	fma.rn.f32 	%f568, %f565, %f544, %f488;
	fma.rn.f32 	%f569, %f565, %f546, %f489;
	fma.rn.f32 	%f570, %f565, %f548, %f490;
	fma.rn.f32 	%f571, %f565, %f550, %f491;
	fma.rn.f32 	%f572, %f565, %f552, %f492;
	fma.rn.f32 	%f573, %f565, %f554, %f493;
	ld.shared.f32 	%f574, [%r193+1552];
	fma.rn.f32 	%f575, %f574, %f540, %f495;
	fma.rn.f32 	%f576, %f574, %f542, %f496;
	fma.rn.f32 	%f577, %f574, %f544, %f497;
	fma.rn.f32 	%f578, %f574, %f546, %f498;
	fma.rn.f32 	%f579, %f574, %f548, %f499;
	fma.rn.f32 	%f580, %f574, %f550, %f500;
	fma.rn.f32 	%f581, %f574, %f552, %f501;
	fma.rn.f32 	%f582, %f574, %f554, %f502;
	ld.shared.f32 	%f583, [%r193+2064];
	fma.rn.f32 	%f584, %f583, %f540, %f504;
	fma.rn.f32 	%f585, %f583, %f542, %f505;
	fma.rn.f32 	%f586, %f583, %f544, %f506;
	fma.rn.f32 	%f587, %f583, %f546, %f507;
	fma.rn.f32 	%f588, %f583, %f548, %f508;
	fma.rn.f32 	%f589, %f583, %f550, %f509;
	fma.rn.f32 	%f590, %f583, %f552, %f510;
	fma.rn.f32 	%f591, %f583, %f554, %f511;
	ld.shared.f32 	%f592, [%r193+2576];
	fma.rn.f32 	%f593, %f592, %f540, %f513;
	fma.rn.f32 	%f594, %f592, %f542, %f514;
	fma.rn.f32 	%f595, %f592, %f544, %f515;
	fma.rn.f32 	%f596, %f592, %f546, %f516;
	fma.rn.f32 	%f597, %f592, %f548, %f517;
	fma.rn.f32 	%f598, %f592, %f550, %f518;
	fma.rn.f32 	%f599, %f592, %f552, %f519;
	fma.rn.f32 	%f600, %f592, %f554, %f520;
	ld.shared.f32 	%f601, [%r193+3088];
	fma.rn.f32 	%f602, %f601, %f540, %f522;
	fma.rn.f32 	%f603, %f601, %f542, %f523;
	fma.rn.f32 	%f604, %f601, %f544, %f524;
	fma.rn.f32 	%f605, %f601, %f546, %f525;
	fma.rn.f32 	%f606, %f601, %f548, %f526;
	fma.rn.f32 	%f607, %f601, %f550, %f527;
	fma.rn.f32 	%f608, %f601, %f552, %f528;
	fma.rn.f32 	%f609, %f601, %f554, %f529;
	ld.shared.f32 	%f610, [%r193+3600];
	fma.rn.f32 	%f611, %f610, %f540, %f531;
	fma.rn.f32 	%f612, %f610, %f542, %f532;
	fma.rn.f32 	%f613, %f610, %f544, %f533;
	fma.rn.f32 	%f614, %f610, %f546, %f534;
	fma.rn.f32 	%f615, %f610, %f548, %f535;
	fma.rn.f32 	%f616, %f610, %f550, %f536;
	fma.rn.f32 	%f617, %f610, %f552, %f537;
	fma.rn.f32 	%f618, %f610, %f554, %f538;
	ld.shared.f32 	%f619, [%r193+20];
	ld.shared.f32 	%f620, [%r197+2560];
	fma.rn.f32 	%f621, %f619, %f620, %f541;
	ld.shared.f32 	%f622, [%r197+2624];
	fma.rn.f32 	%f623, %f619, %f622, %f543;
	ld.shared.f32 	%f624, [%r197+2688];
	fma.rn.f32 	%f625, %f619, %f624, %f545;
	ld.shared.f32 	%f626, [%r197+2752];
	fma.rn.f32 	%f627, %f619, %f626, %f547;
	ld.shared.f32 	%f628, [%r197+2816];
	fma.rn.f32 	%f629, %f619, %f628, %f549;
	ld.shared.f32 	%f630, [%r197+2880];
	fma.rn.f32 	%f631, %f619, %f630, %f551;
	ld.shared.f32 	%f632, [%r197+2944];
	fma.rn.f32 	%f633, %f619, %f632, %f553;
	ld.shared.f32 	%f634, [%r197+3008];
	fma.rn.f32 	%f635, %f619, %f634, %f555;
	ld.shared.f32 	%f636, [%r193+532];
	fma.rn.f32 	%f637, %f636, %f620, %f557;
	fma.rn.f32 	%f638, %f636, %f622, %f558;
	fma.rn.f32 	%f639, %f636, %f624, %f559;
	fma.rn.f32 	%f640, %f636, %f626, %f560;
	fma.rn.f32 	%f641, %f636, %f628, %f561;
	fma.rn.f32 	%f642, %f636, %f630, %f562;
	fma.rn.f32 	%f643, %f636, %f632, %f563;
	fma.rn.f32 	%f644, %f636, %f634, %f564;
	ld.shared.f32 	%f645, [%r193+1044];
	fma.rn.f32 	%f646, %f645, %f620, %f566;
	fma.rn.f32 	%f647, %f645, %f622, %f567;
	fma.rn.f32 	%f648, %f645, %f624, %f568;
	fma.rn.f32 	%f649, %f645, %f626, %f569;
	fma.rn.f32 	%f650, %f645, %f628, %f570;
	fma.rn.f32 	%f651, %f645, %f630, %f571;
	fma.rn.f32 	%f652, %f645, %f632, %f572;
	fma.rn.f32 	%f653, %f645, %f634, %f573;
	ld.shared.f32 	%f654, [%r193+1556];
	fma.rn.f32 	%f655, %f654, %f620, %f575;
	fma.rn.f32 	%f656, %f654, %f622, %f576;
	fma.rn.f32 	%f657, %f654, %f624, %f577;
	fma.rn.f32 	%f658, %f654, %f626, %f578;
	fma.rn.f32 	%f659, %f654, %f628, %f579;
	fma.rn.f32 	%f660, %f654, %f630, %f580;
	fma.rn.f32 	%f661, %f654, %f632, %f581;
	fma.rn.f32 	%f662, %f654, %f634, %f582;
	ld.shared.f32 	%f663, [%r193+2068];
	fma.rn.f32 	%f664, %f663, %f620, %f584;
	fma.rn.f32 	%f665, %f663, %f622, %f585;
	fma.rn.f32 	%f666, %f663, %f624, %f586;
	fma.rn.f32 	%f667, %f663, %f626, %f587;
	fma.rn.f32 	%f668, %f663, %f628, %f588;
	fma.rn.f32 	%f669, %f663, %f630, %f589;
	fma.rn.f32 	%f670, %f663, %f632, %f590;
	fma.rn.f32 	%f671, %f663, %f634, %f591;
	ld.shared.f32 	%f672, [%r193+2580];
	fma.rn.f32 	%f673, %f672, %f620, %f593;
	fma.rn.f32 	%f674, %f672, %f622, %f594;
	fma.rn.f32 	%f675, %f672, %f624, %f595;
	fma.rn.f32 	%f676, %f672, %f626, %f596;
	fma.rn.f32 	%f677, %f672, %f628, %f597;
	fma.rn.f32 	%f678, %f672, %f630, %f598;
	fma.rn.f32 	%f679, %f672, %f632, %f599;
	fma.rn.f32 	%f680, %f672, %f634, %f600;
	ld.shared.f32 	%f681, [%r193+3092];
	fma.rn.f32 	%f682, %f681, %f620, %f602;
	fma.rn.f32 	%f683, %f681, %f622, %f603;
	fma.rn.f32 	%f684, %f681, %f624, %f604;
	fma.rn.f32 	%f685, %f681, %f626, %f605;
	fma.rn.f32 	%f686, %f681, %f628, %f606;
	fma.rn.f32 	%f687, %f681, %f630, %f607;
	fma.rn.f32 	%f688, %f681, %f632, %f608;
	fma.rn.f32 	%f689, %f681, %f634, %f609;
	ld.shared.f32 	%f690, [%r193+3604];
	fma.rn.f32 	%f691, %f690, %f620, %f611;
	fma.rn.f32 	%f692, %f690, %f622, %f612;
	fma.rn.f32 	%f693, %f690, %f624, %f613;
	fma.rn.f32 	%f694, %f690, %f626, %f614;
	fma.rn.f32 	%f695, %f690, %f628, %f615;
	fma.rn.f32 	%f696, %f690, %f630, %f616;
	fma.rn.f32 	%f697, %f690, %f632, %f617;
	fma.rn.f32 	%f698, %f690, %f634, %f618;
	ld.shared.f32 	%f699, [%r193+24];
	ld.shared.f32 	%f700, [%r197+3072];
	fma.rn.f32 	%f701, %f699, %f700, %f621;
	ld.shared.f32 	%f702, [%r197+3136];
	fma.rn.f32 	%f703, %f699, %f702, %f623;
	ld.shared.f32 	%f704, [%r197+3200];
	fma.rn.f32 	%f705, %f699, %f704, %f625;
	ld.shared.f32 	%f706, [%r197+3264];
	fma.rn.f32 	%f707, %f699, %f706, %f627;
	ld.shared.f32 	%f708, [%r197+3328];
	fma.rn.f32 	%f709, %f699, %f708, %f629;
	ld.shared.f32 	%f710, [%r197+3392];
	fma.rn.f32 	%f711, %f699, %f710, %f631;
	ld.shared.f32 	%f712, [%r197+3456];
	fma.rn.f32 	%f713, %f699, %f712, %f633;
	ld.shared.f32 	%f714, [%r197+3520];
	fma.rn.f32 	%f715, %f699, %f714, %f635;
	ld.shared.f32 	%f716, [%r193+536];
	fma.rn.f32 	%f717, %f716, %f700, %f637;
	fma.rn.f32 	%f718, %f716, %f702, %f638;
	fma.rn.f32 	%f719, %f716, %f704, %f639;
	fma.rn.f32 	%f720, %f716, %f706, %f640;
	fma.rn.f32 	%f721, %f716, %f708, %f641;
	fma.rn.f32 	%f722, %f716, %f710, %f642;
	fma.rn.f32 	%f723, %f716, %f712, %f643;
	fma.rn.f32 	%f724, %f716, %f714, %f644;
	ld.shared.f32 	%f725, [%r193+1048];
	fma.rn.f32 	%f726, %f725, %f700, %f646;
	fma.rn.f32 	%f727, %f725, %f702, %f647;
	fma.rn.f32 	%f728, %f725, %f704, %f648;
	fma.rn.f32 	%f729, %f725, %f706, %f649;
	fma.rn.f32 	%f730, %f725, %f708, %f650;
	fma.rn.f32 	%f731, %f725, %f710, %f651;
	fma.rn.f32 	%f732, %f725, %f712, %f652;
	fma.rn.f32 	%f733, %f725, %f714, %f653;
	ld.shared.f32 	%f734, [%r193+1560];
	fma.rn.f32 	%f735, %f734, %f700, %f655;
	fma.rn.f32 	%f736, %f734, %f702, %f656;
	fma.rn.f32 	%f737, %f734, %f704, %f657;
	fma.rn.f32 	%f738, %f734, %f706, %f658;
	fma.rn.f32 	%f739, %f734, %f708, %f659;
	fma.rn.f32 	%f740, %f734, %f710, %f660;
	fma.rn.f32 	%f741, %f734, %f712, %f661;
	fma.rn.f32 	%f742, %f734, %f714, %f662;
	ld.shared.f32 	%f743, [%r193+2072];
	fma.rn.f32 	%f744, %f743, %f700, %f664;
	fma.rn.f32 	%f745, %f743, %f702, %f665;
	fma.rn.f32 	%f746, %f743, %f704, %f666;
	fma.rn.f32 	%f747, %f743, %f706, %f667;
	fma.rn.f32 	%f748, %f743, %f708, %f668;
	fma.rn.f32 	%f749, %f743, %f710, %f669;
	fma.rn.f32 	%f750, %f743, %f712, %f670;
	fma.rn.f32 	%f751, %f743, %f714, %f671;
	ld.shared.f32 	%f752, [%r193+2584];
	fma.rn.f32 	%f753, %f752, %f700, %f673;
	fma.rn.f32 	%f754, %f752, %f702, %f674;
	fma.rn.f32 	%f755, %f752, %f704, %f675;
	fma.rn.f32 	%f756, %f752, %f706, %f676;
	fma.rn.f32 	%f757, %f752, %f708, %f677;
	fma.rn.f32 	%f758, %f752, %f710, %f678;
	fma.rn.f32 	%f759, %f752, %f712, %f679;
	fma.rn.f32 	%f760, %f752, %f714, %f680;
	ld.shared.f32 	%f761, [%r193+3096];
	fma.rn.f32 	%f762, %f761, %f700, %f682;
	fma.rn.f32 	%f763, %f761, %f702, %f683;
	fma.rn.f32 	%f764, %f761, %f704, %f684;
	fma.rn.f32 	%f765, %f761, %f706, %f685;
	fma.rn.f32 	%f766, %f761, %f708, %f686;
	fma.rn.f32 	%f767, %f761, %f710, %f687;
	fma.rn.f32 	%f768, %f761, %f712, %f688;
	fma.rn.f32 	%f769, %f761, %f714, %f689;
	ld.shared.f32 	%f770, [%r193+3608];
	fma.rn.f32 	%f771, %f770, %f700, %f691;
	fma.rn.f32 	%f772, %f770, %f702, %f692;
	fma.rn.f32 	%f773, %f770, %f704, %f693;
	fma.rn.f32 	%f774, %f770, %f706, %f694;
	fma.rn.f32 	%f775, %f770, %f708, %f695;
	fma.rn.f32 	%f776, %f770, %f710, %f696;
	fma.rn.f32 	%f777, %f770, %f712, %f697;
	fma.rn.f32 	%f778, %f770, %f714, %f698;
	ld.shared.f32 	%f779, [%r193+28];
	ld.shared.f32 	%f780, [%r197+3584];
	fma.rn.f32 	%f922, %f779, %f780, %f701;
	ld.shared.f32 	%f781, [%r197+3648];
	fma.rn.f32 	%f921, %f779, %f781, %f703;
	ld.shared.f32 	%f782, [%r197+3712];
	fma.rn.f32 	%f920, %f779, %f782, %f705;
	ld.shared.f32 	%f783, [%r197+3776];
	fma.rn.f32 	%f919, %f779, %f783, %f707;
	ld.shared.f32 	%f784, [%r197+3840];
	fma.rn.f32 	%f918, %f779, %f784, %f709;
	ld.shared.f32 	%f785, [%r197+3904];
	fma.rn.f32 	%f917, %f779, %f785, %f711;
	ld.shared.f32 	%f786, [%r197+3968];
	fma.rn.f32 	%f916, %f779, %f786, %f713;
	ld.shared.f32 	%f787, [%r197+4032];
	fma.rn.f32 	%f915, %f779, %f787, %f715;
	ld.shared.f32 	%f788, [%r193+540];
	fma.rn.f32 	%f914, %f788, %f780, %f717;
	fma.rn.f32 	%f913, %f788, %f781, %f718;
	fma.rn.f32 	%f912, %f788, %f782, %f719;
	fma.rn.f32 	%f911, %f788, %f783, %f720;
	fma.rn.f32 	%f910, %f788, %f784, %f721;
	fma.rn.f32 	%f909, %f788, %f785, %f722;
	fma.rn.f32 	%f908, %f788, %f786, %f723;
	fma.rn.f32 	%f907, %f788, %f787, %f724;
	ld.shared.f32 	%f789, [%r193+1052];
	fma.rn.f32 	%f906, %f789, %f780, %f726;
	fma.rn.f32 	%f905, %f789, %f781, %f727;
	fma.rn.f32 	%f904, %f789, %f782, %f728;
	fma.rn.f32 	%f903, %f789, %f783, %f729;
	fma.rn.f32 	%f902, %f789, %f784, %f730;
	fma.rn.f32 	%f901, %f789, %f785, %f731;
	fma.rn.f32 	%f900, %f789, %f786, %f732;
	fma.rn.f32 	%f899, %f789, %f787, %f733;
	ld.shared.f32 	%f790, [%r193+1564];
	fma.rn.f32 	%f898, %f790, %f780, %f735;
	fma.rn.f32 	%f897, %f790, %f781, %f736;
	fma.rn.f32 	%f896, %f790, %f782, %f737;
	fma.rn.f32 	%f895, %f790, %f783, %f738;
	fma.rn.f32 	%f894, %f790, %f784, %f739;
	fma.rn.f32 	%f893, %f790, %f785, %f740;
	fma.rn.f32 	%f892, %f790, %f786, %f741;
	fma.rn.f32 	%f891, %f790, %f787, %f742;
	ld.shared.f32 	%f791, [%r193+2076];
	fma.rn.f32 	%f890, %f791, %f780, %f744;
	fma.rn.f32 	%f889, %f791, %f781, %f745;
	fma.rn.f32 	%f888, %f791, %f782, %f746;
	fma.rn.f32 	%f887, %f791, %f783, %f747;
	fma.rn.f32 	%f886, %f791, %f784, %f748;
	fma.rn.f32 	%f885, %f791, %f785, %f749;
	fma.rn.f32 	%f884, %f791, %f786, %f750;
	fma.rn.f32 	%f883, %f791, %f787, %f751;
	ld.shared.f32 	%f792, [%r193+2588];
	fma.rn.f32 	%f882, %f792, %f780, %f753;
	fma.rn.f32 	%f881, %f792, %f781, %f754;
	fma.rn.f32 	%f880, %f792, %f782, %f755;
	fma.rn.f32 	%f879, %f792, %f783, %f756;
	fma.rn.f32 	%f878, %f792, %f784, %f757;
	fma.rn.f32 	%f877, %f792, %f785, %f758;
	fma.rn.f32 	%f876, %f792, %f786, %f759;
	fma.rn.f32 	%f875, %f792, %f787, %f760;
	ld.shared.f32 	%f793, [%r193+3100];
	fma.rn.f32 	%f874, %f793, %f780, %f762;
	fma.rn.f32 	%f873, %f793, %f781, %f763;
	fma.rn.f32 	%f872, %f793, %f782, %f764;
	fma.rn.f32 	%f871, %f793, %f783, %f765;
	fma.rn.f32 	%f870, %f793, %f784, %f766;
	fma.rn.f32 	%f869, %f793, %f785, %f767;
	fma.rn.f32 	%f868, %f793, %f786, %f768;
	fma.rn.f32 	%f867, %f793, %f787, %f769;
	ld.shared.f32 	%f794, [%r193+3612];
	fma.rn.f32 	%f866, %f794, %f780, %f771;
	fma.rn.f32 	%f865, %f794, %f781, %f772;
	fma.rn.f32 	%f864, %f794, %f782, %f773;
	fma.rn.f32 	%f863, %f794, %f783, %f774;
	fma.rn.f32 	%f862, %f794, %f784, %f775;
	fma.rn.f32 	%f861, %f794, %f785, %f776;
	fma.rn.f32 	%f860, %f794, %f786, %f777;
	fma.rn.f32 	%f859, %f794, %f787, %f778;
	bar.sync 	0;
	add.s32 	%r372, %r372, 8;
	add.s32 	%r371, %r371, 8;
	add.s32 	%r370, %r370, 8;
	add.s32 	%r369, %r369, 8;
	add.s32 	%r368, %r368, 8;
	add.s32 	%r367, %r367, 8;
	shl.b32 	%r198, %r299, 3;
	add.s32 	%r366, %r366, %r198;
	add.s32 	%r365, %r365, %r198;
	add.s32 	%r364, %r364, 8;
	setp.lt.s32 	%p30, %r372, %r293;
	@%p30 bra 	$L__BB1_2;
$L__BB1_25:
	ld.param.u32 	%r300, [_Z13blockTileGEMMILi128ELi128ELi8ELi256ELi8ELi32ELi16EEvPfS0_S0_iii_param_5];
	ld.param.u32 	%r220, [_Z13blockTileGEMMILi128ELi128ELi8ELi256ELi8ELi32ELi16EEvPfS0_S0_iii_param_3];
	mov.u32 	%r199, %tid.x;
	shr.u32 	%r200, %r199, 4;
	mov.u32 	%r201, %ctaid.y;
	shl.b32 	%r202, %r201, 7;
	or.b32  	%r21, %r202, %r200;
	and.b32  	%r203, %r199, 15;
	mov.u32 	%r204, %ctaid.x;
	shl.b32 	%r205, %r204, 7;
	or.b32  	%r206, %r205, %r203;
	setp.lt.s32 	%p31, %r21, %r220;
	mul.lo.s32 	%r23, %r21, %r300;
	setp.lt.s32 	%p32, %r206, %r300;
	and.pred  	%p33, %p31, %p32;
	@%p33 bra 	$L__BB1_26;
	bra.uni 	$L__BB1_27;
$L__BB1_26:
	ld.param.u64 	%rd105, [_Z13blockTileGEMMILi128ELi128ELi8ELi256ELi8ELi32ELi16EEvPfS0_S0_iii_param_2];
	add.s32 	%r207, %r206, %r23;
	cvta.to.global.u64 	%rd53, %rd105;
	mul.wide.s32 	%rd54, %r207, 4;
	add.s64 	%rd55, %rd53, %rd54;
	st.global.f32 	[%rd55], %f922;
$L__BB1_27:
	ld.param.u32 	%r301, [_Z13blockTileGEMMILi128ELi128ELi8ELi256ELi8ELi32ELi16EEvPfS0_S0_iii_param_5];
	ld.param.u32 	%r221, [_Z13blockTileGEMMILi128ELi128ELi8ELi256ELi8ELi32ELi16EEvPfS0_S0_iii_param_3];
	ld.param.u64 	%rd106, [_Z13blockTileGEMMILi128ELi128ELi8ELi256ELi8ELi32ELi16EEvPfS0_S0_iii_param_2];
	setp.ge.s32 	%p34, %r21, %r221;
	add.s32 	%r33, %r206, 16;
	setp.ge.s32 	%p35, %r33, %r301;
	cvt.s64.s32 	%rd56, %r23;
	cvt.s64.s32 	%rd1, %r206;
	add.s64 	%rd57, %rd1, %rd56;
	cvta.to.global.u64 	%rd58, %rd106;
	shl.b64 	%rd59, %rd57, 2;
	add.s64 	%rd2, %rd58, %rd59;
	or.pred  	%p36, %p34, %p35;
	@%p36 bra 	$L__BB1_29;
	st.global.f32 	[%rd2+64], %f921;
$L__BB1_29:
	ld.param.u32 	%r302, [_Z13blockTileGEMMILi128ELi128ELi8ELi256ELi8ELi32ELi16EEvPfS0_S0_iii_param_5];
	ld.param.u32 	%r222, [_Z13blockTileGEMMILi128ELi128ELi8ELi256ELi8ELi32ELi16EEvPfS0_S0_iii_param_3];
	setp.ge.s32 	%p37, %r21, %r222;
	add.s32 	%r34, %r206, 32;
	setp.ge.s32 	%p38, %r34, %r302;
	or.pred  	%p39, %p37, %p38;
	@%p39 bra 	$L__BB1_31;
	st.global.f32 	[%rd2+128], %f920;
$L__BB1_31:
	ld.param.u32 	%r303, [_Z13blockTileGEMMILi128ELi128ELi8ELi256ELi8ELi32ELi16EEvPfS0_S0_iii_param_5];
	ld.param.u32 	%r223, [_Z13blockTileGEMMILi128ELi128ELi8ELi256ELi8ELi32ELi16EEvPfS0_S0_iii_param_3];
	setp.ge.s32 	%p40, %r21, %r223;
	add.s32 	%r35, %r206, 48;
	setp.ge.s32 	%p41, %r35, %r303;
	or.pred  	%p42, %p40, %p41;
	@%p42 bra 	$L__BB1_33;
	st.global.f32 	[%rd2+192], %f919;
$L__BB1_33:
	ld.param.u32 	%r304, [_Z13blockTileGEMMILi128ELi128ELi8ELi256ELi8ELi32ELi16EEvPfS0_S0_iii_param_5];
	ld.param.u32 	%r224, [_Z13blockTileGEMMILi128ELi128ELi8ELi256ELi8ELi32ELi16EEvPfS0_S0_iii_param_3];
	setp.ge.s32 	%p43, %r21, %r224;
	add.s32 	%r36, %r206, 64;
	setp.ge.s32 	%p44, %r36, %r304;
	or.pred  	%p45, %p43, %p44;
	@%p45 bra 	$L__BB1_35;
	st.global.f32 	[%rd2+256], %f918;
$L__BB1_35:
	ld.param.u32 	%r305, [_Z13blockTileGEMMILi128ELi128ELi8ELi256ELi8ELi32ELi16EEvPfS0_S0_iii_param_5];
	ld.param.u32 	%r225, [_Z13blockTileGEMMILi128ELi128ELi8ELi256ELi8ELi32ELi16EEvPfS0_S0_iii_param_3];
	setp.ge.s32 	%p46, %r21, %r225;
	add.s32 	%r37, %r206, 80;
	setp.ge.s32 	%p47, %r37, %r305;
	or.pred  	%p48, %p46, %p47;
	@%p48 bra 	$L__BB1_37;
	st.global.f32 	[%rd2+320], %f917;
$L__BB1_37:
	ld.param.u32 	%r306, [_Z13blockTileGEMMILi128ELi128ELi8ELi256ELi8ELi32ELi16EEvPfS0_S0_iii_param_5];
	ld.param.u32 	%r226, [_Z13blockTileGEMMILi128ELi128ELi8ELi256ELi8ELi32ELi16EEvPfS0_S0_iii_param_3];
	setp.ge.s32 	%p49, %r21, %r226;
	add.s32 	%r38, %r206, 96;
	setp.ge.s32 	%p50, %r38, %r306;
	or.pred  	%p51, %p49, %p50;
	@%p51 bra 	$L__BB1_39;
	st.global.f32 	[%rd2+384], %f916;
$L__BB1_39:
	ld.param.u32 	%r307, [_Z13blockTileGEMMILi128ELi128ELi8ELi256ELi8ELi32ELi16EEvPfS0_S0_iii_param_5];
	ld.param.u32 	%r227, [_Z13blockTileGEMMILi128ELi128ELi8ELi256ELi8ELi32ELi16EEvPfS0_S0_iii_param_3];
	setp.ge.s32 	%p52, %r21, %r227;
	add.s32 	%r39, %r206, 112;
	setp.ge.s32 	%p53, %r39, %r307;
	or.pred  	%p54, %p52, %p53;
	@%p54 bra 	$L__BB1_41;
	st.global.f32 	[%rd2+448], %f915;
$L__BB1_41:
	ld.param.u32 	%r308, [_Z13blockTileGEMMILi128ELi128ELi8ELi256ELi8ELi32ELi16EEvPfS0_S0_iii_param_5];
	ld.param.u32 	%r228, [_Z13blockTileGEMMILi128ELi128ELi8ELi256ELi8ELi32ELi16EEvPfS0_S0_iii_param_3];
	setp.ge.s32 	%p55, %r206, %r308;
	add.s32 	%r40, %r21, 16;
	setp.ge.s32 	%p56, %r40, %r228;
	shl.b32 	%r41, %r308, 4;
	add.s32 	%r42, %r23, %r41;
	or.pred  	%p57, %p56, %p55;
	@%p57 bra 	$L__BB1_43;
	ld.param.u64 	%rd107, [_Z13blockTileGEMMILi128ELi128ELi8ELi256ELi8ELi32ELi16EEvPfS0_S0_iii_param_2];
	add.s32 	%r208, %r206, %r42;
	cvta.to.global.u64 	%rd60, %rd107;
	mul.wide.s32 	%rd61, %r208, 4;
	add.s64 	%rd62, %rd60, %rd61;
	st.global.f32 	[%rd62], %f914;
$L__BB1_43:
	ld.param.u32 	%r309, [_Z13blockTileGEMMILi128ELi128ELi8ELi256ELi8ELi32ELi16EEvPfS0_S0_iii_param_5];
	ld.param.u32 	%r229, [_Z13blockTileGEMMILi128ELi128ELi8ELi256ELi8ELi32ELi16EEvPfS0_S0_iii_param_3];
	ld.param.u64 	%rd108, [_Z13blockTileGEMMILi128ELi128ELi8ELi256ELi8ELi32ELi16EEvPfS0_S0_iii_param_2];
	setp.ge.s32 	%p58, %r40, %r229;
	setp.ge.s32 	%p59, %r33, %r309;
	cvt.s64.s32 	%rd63, %r42;
	add.s64 	%rd64, %rd1, %rd63;
	cvta.to.global.u64 	%rd65, %rd108;
	shl.b64 	%rd66, %rd64, 2;
	add.s64 	%rd3, %rd65, %rd66;
	or.pred  	%p60, %p58, %p59;
	@%p60 bra 	$L__BB1_45;
	st.global.f32 	[%rd3+64], %f913;
$L__BB1_45:
	ld.param.u32 	%r310, [_Z13blockTileGEMMILi128ELi128ELi8ELi256ELi8ELi32ELi16EEvPfS0_S0_iii_param_5];
	ld.param.u32 	%r230, [_Z13blockTileGEMMILi128ELi128ELi8ELi256ELi8ELi32ELi16EEvPfS0_S0_iii_param_3];
	setp.ge.s32 	%p61, %r40, %r230;
	setp.ge.s32 	%p62, %r34, %r310;
	or.pred  	%p63, %p61, %p62;
	@%p63 bra 	$L__BB1_47;
	st.global.f32 	[%rd3+128], %f912;
$L__BB1_47:
	ld.param.u32 	%r311, [_Z13blockTileGEMMILi128ELi128ELi8ELi256ELi8ELi32ELi16EEvPfS0_S0_iii_param_5];
	ld.param.u32 	%r231, [_Z13blockTileGEMMILi128ELi128ELi8ELi256ELi8ELi32ELi16EEvPfS0_S0_iii_param_3];
	setp.ge.s32 	%p64, %r40, %r231;
	setp.ge.s32 	%p65, %r35, %r311;
	or.pred  	%p66, %p64, %p65;
	@%p66 bra 	$L__BB1_49;
	st.global.f32 	[%rd3+192], %f911;
$L__BB1_49:
	ld.param.u32 	%r312, [_Z13blockTileGEMMILi128ELi128ELi8ELi256ELi8ELi32ELi16EEvPfS0_S0_iii_param_5];
	ld.param.u32 	%r232, [_Z13blockTileGEMMILi128ELi128ELi8ELi256ELi8ELi32ELi16EEvPfS0_S0_iii_param_3];
	setp.ge.s32 	%p67, %r40, %r232;
	setp.ge.s32 	%p68, %r36, %r312;
	or.pred  	%p69, %p67, %p68;
	@%p69 bra 	$L__BB1_51;
	st.global.f32 	[%rd3+256], %f910;
$L__BB1_51:
	ld.param.u32 	%r313, [_Z13blockTileGEMMILi128ELi128ELi8ELi256ELi8ELi32ELi16EEvPfS0_S0_iii_param_5];
	ld.param.u32 	%r233, [_Z13blockTileGEMMILi128ELi128ELi8ELi256ELi8ELi32ELi16EEvPfS0_S0_iii_param_3];
	setp.ge.s32 	%p70, %r40, %r233;
	setp.ge.s32 	%p71, %r37, %r313;
	or.pred  	%p72, %p70, %p71;
	@%p72 bra 	$L__BB1_53;
	st.global.f32 	[%rd3+320], %f909;
$L__BB1_53:
	ld.param.u32 	%r314, [_Z13blockTileGEMMILi128ELi128ELi8ELi256ELi8ELi32ELi16EEvPfS0_S0_iii_param_5];
	ld.param.u32 	%r234, [_Z13blockTileGEMMILi128ELi128ELi8ELi256ELi8ELi32ELi16EEvPfS0_S0_iii_param_3];
	setp.ge.s32 	%p73, %r40, %r234;
	setp.ge.s32 	%p74, %r38, %r314;
	or.pred  	%p75, %p73, %p74;
	@%p75 bra 	$L__BB1_55;
	st.global.f32 	[%rd3+384], %f908;
$L__BB1_55:
	ld.param.u32 	%r315, [_Z13blockTileGEMMILi128ELi128ELi8ELi256ELi8ELi32ELi16EEvPfS0_S0_iii_param_5];
	ld.param.u32 	%r235, [_Z13blockTileGEMMILi128ELi128ELi8ELi256ELi8ELi32ELi16EEvPfS0_S0_iii_param_3];
	setp.ge.s32 	%p76, %r40, %r235;
	setp.ge.s32 	%p77, %r39, %r315;
	or.pred  	%p78, %p76, %p77;
	@%p78 bra 	$L__BB1_57;
	st.global.f32 	[%rd3+448], %f907;
$L__BB1_57:
	ld.param.u32 	%r316, [_Z13blockTileGEMMILi128ELi128ELi8ELi256ELi8ELi32ELi16EEvPfS0_S0_iii_param_5];
	ld.param.u32 	%r236, [_Z13blockTileGEMMILi128ELi128ELi8ELi256ELi8ELi32ELi16EEvPfS0_S0_iii_param_3];
	ld.param.u64 	%rd109, [_Z13blockTileGEMMILi128ELi128ELi8ELi256ELi8ELi32ELi16EEvPfS0_S0_iii_param_2];
	cvta.to.global.u64 	%rd4, %rd109;
	setp.ge.s32 	%p79, %r206, %r316;
	add.s32 	%r43, %r21, 32;
	setp.ge.s32 	%p80, %r43, %r236;
	shl.b32 	%r44, %r316, 5;
	add.s32 	%r45, %r44, %r23;
	or.pred  	%p81, %p80, %p79;
	@%p81 bra 	$L__BB1_59;
	add.s32 	%r209, %r206, %r45;
	mul.wide.s32 	%rd67, %r209, 4;
	add.s64 	%rd68, %rd4, %rd67;
	st.global.f32 	[%rd68], %f906;
$L__BB1_59:
	ld.param.u32 	%r317, [_Z13blockTileGEMMILi128ELi128ELi8ELi256ELi8ELi32ELi16EEvPfS0_S0_iii_param_5];
	ld.param.u32 	%r237, [_Z13blockTileGEMMILi128ELi128ELi8ELi256ELi8ELi32ELi16EEvPfS0_S0_iii_param_3];
	setp.ge.s32 	%p82, %r43, %r237;
	setp.ge.s32 	%p83, %r33, %r317;
	cvt.s64.s32 	%rd69, %r45;
	add.s64 	%rd70, %rd1, %rd69;
	shl.b64 	%rd71, %rd70, 2;
	add.s64 	%rd5, %rd4, %rd71;
	or.pred  	%p84, %p82, %p83;
	@%p84 bra 	$L__BB1_61;
	st.global.f32 	[%rd5+64], %f905;
$L__BB1_61:
	ld.param.u32 	%r318, [_Z13blockTileGEMMILi128ELi128ELi8ELi256ELi8ELi32ELi16EEvPfS0_S0_iii_param_5];
	ld.param.u32 	%r238, [_Z13blockTileGEMMILi128ELi128ELi8ELi256ELi8ELi32ELi16EEvPfS0_S0_iii_param_3];
	setp.ge.s32 	%p85, %r43, %r238;
	setp.ge.s32 	%p86, %r34, %r318;
	or.pred  	%p87, %p85, %p86;
	@%p87 bra 	$L__BB1_63;
	st.global.f32 	[%rd5+128], %f904;
$L__BB1_63:
	ld.param.u32 	%r319, [_Z13blockTileGEMMILi128ELi128ELi8ELi256ELi8ELi32ELi16EEvPfS0_S0_iii_param_5];
	ld.param.u32 	%r239, [_Z13blockTileGEMMILi128ELi128ELi8ELi256ELi8ELi32ELi16EEvPfS0_S0_iii_param_3];
	setp.ge.s32 	%p88, %r43, %r239;
	setp.ge.s32 	%p89, %r35, %r319;
	or.pred  	%p90, %p88, %p89;
	@%p90 bra 	$L__BB1_65;
	st.global.f32 	[%rd5+192], %f903;
$L__BB1_65:
	ld.param.u32 	%r320, [_Z13blockTileGEMMILi128ELi128ELi8ELi256ELi8ELi32ELi16EEvPfS0_S0_iii_param_5];
	ld.param.u32 	%r240, [_Z13blockTileGEMMILi128ELi128ELi8ELi256ELi8ELi32ELi16EEvPfS0_S0_iii_param_3];
	setp.ge.s32 	%p91, %r43, %r240;
	setp.ge.s32 	%p92, %r36, %r320;
	or.pred  	%p93, %p91, %p92;
	@%p93 bra 	$L__BB1_67;
	st.global.f32 	[%rd5+256], %f902;
$L__BB1_67:
	ld.param.u32 	%r321, [_Z13blockTileGEMMILi128ELi128ELi8ELi256ELi8ELi32ELi16EEvPfS0_S0_iii_param_5];
	ld.param.u32 	%r241, [_Z13blockTileGEMMILi128ELi128ELi8ELi256ELi8ELi32ELi16EEvPfS0_S0_iii_param_3];
	setp.ge.s32 	%p94, %r43, %r241;
	setp.ge.s32 	%p95, %r37, %r321;
	or.pred  	%p96, %p94, %p95;
	@%p96 bra 	$L__BB1_69;
	st.global.f32 	[%rd5+320], %f901;
$L__BB1_69:
	ld.param.u32 	%r322, [_Z13blockTileGEMMILi128ELi128ELi8ELi256ELi8ELi32ELi16EEvPfS0_S0_iii_param_5];
	ld.param.u32 	%r242, [_Z13blockTileGEMMILi128ELi128ELi8ELi256ELi8ELi32ELi16EEvPfS0_S0_iii_param_3];
	setp.ge.s32 	%p97, %r43, %r242;
	setp.ge.s32 	%p98, %r38, %r322;
	or.pred  	%p99, %p97, %p98;
	@%p99 bra 	$L__BB1_71;
	st.global.f32 	[%rd5+384], %f900;
$L__BB1_71:
	ld.param.u32 	%r323, [_Z13blockTileGEMMILi128ELi128ELi8ELi256ELi8ELi32ELi16EEvPfS0_S0_iii_param_5];
	ld.param.u32 	%r243, [_Z13blockTileGEMMILi128ELi128ELi8ELi256ELi8ELi32ELi16EEvPfS0_S0_iii_param_3];
	setp.ge.s32 	%p100, %r43, %r243;
	setp.ge.s32 	%p101, %r39, %r323;
	or.pred  	%p102, %p100, %p101;
	@%p102 bra 	$L__BB1_73;
	st.global.f32 	[%rd5+448], %f899;
$L__BB1_73:
	ld.param.u32 	%r324, [_Z13blockTileGEMMILi128ELi128ELi8ELi256ELi8ELi32ELi16EEvPfS0_S0_iii_param_5];
	ld.param.u32 	%r244, [_Z13blockTileGEMMILi128ELi128ELi8ELi256ELi8ELi32ELi16EEvPfS0_S0_iii_param_3];
	setp.ge.s32 	%p103, %r206, %r324;
	add.s32 	%r46, %r21, 48;
	setp.ge.s32 	%p104, %r46, %r244;
	add.s32 	%r47, %r45, %r41;
	or.pred  	%p105, %p104, %p103;
	@%p105 bra 	$L__BB1_75;
	add.s32 	%r210, %r206, %r47;
	mul.wide.s32 	%rd72, %r210, 4;
	add.s64 	%rd73, %rd4, %rd72;
	st.global.f32 	[%rd73], %f898;
$L__BB1_75:
	ld.param.u32 	%r325, [_Z13blockTileGEMMILi128ELi128ELi8ELi256ELi8ELi32ELi16EEvPfS0_S0_iii_param_5];
	ld.param.u32 	%r245, [_Z13blockTileGEMMILi128ELi128ELi8ELi256ELi8ELi32ELi16EEvPfS0_S0_iii_param_3];
	setp.ge.s32 	%p106, %r46, %r245;
	setp.ge.s32 	%p107, %r33, %r325;
	cvt.s64.s32 	%rd74, %r47;
	add.s64 	%rd75, %rd1, %rd74;
	shl.b64 	%rd76, %rd75, 2;
	add.s64 	%rd6, %rd4, %rd76;
	or.pred  	%p108, %p106, %p107;
	@%p108 bra 	$L__BB1_77;
	st.global.f32 	[%rd6+64], %f897;
$L__BB1_77:
	ld.param.u32 	%r326, [_Z13blockTileGEMMILi128ELi128ELi8ELi256ELi8ELi32ELi16EEvPfS0_S0_iii_param_5];
	ld.param.u32 	%r246, [_Z13blockTileGEMMILi128ELi128ELi8ELi256ELi8ELi32ELi16EEvPfS0_S0_iii_param_3];
	setp.ge.s32 	%p109, %r46, %r246;
	setp.ge.s32 	%p110, %r34, %r326;
	or.pred  	%p111, %p109, %p110;
	@%p111 bra 	$L__BB1_79;
	st.global.f32 	[%rd6+128], %f896;
$L__BB1_79:
	ld.param.u32 	%r327, [_Z13blockTileGEMMILi128ELi128ELi8ELi256ELi8ELi32ELi16EEvPfS0_S0_iii_param_5];
	ld.param.u32 	%r247, [_Z13blockTileGEMMILi128ELi128ELi8ELi256ELi8ELi32ELi16EEvPfS0_S0_iii_param_3];
	setp.ge.s32 	%p112, %r46, %r247;
	setp.ge.s32 	%p113, %r35, %r327;
	or.pred  	%p114, %p112, %p113;
	@%p114 bra 	$L__BB1_81;
	st.global.f32 	[%rd6+192], %f895;
$L__BB1_81:
	ld.param.u32 	%r328, [_Z13blockTileGEMMILi128ELi128ELi8ELi256ELi8ELi32ELi16EEvPfS0_S0_iii_param_5];
	ld.param.u32 	%r248, [_Z13blockTileGEMMILi128ELi128ELi8ELi256ELi8ELi32ELi16EEvPfS0_S0_iii_param_3];
	setp.ge.s32 	%p115, %r46, %r248;
	setp.ge.s32 	%p116, %r36, %r328;
	or.pred  	%p117, %p115, %p116;
	@%p117 bra 	$L__BB1_83;
	st.global.f32 	[%rd6+256], %f894;
$L__BB1_83:
	ld.param.u32 	%r329, [_Z13blockTileGEMMILi128ELi128ELi8ELi256ELi8ELi32ELi16EEvPfS0_S0_iii_param_5];
	ld.param.u32 	%r249, [_Z13blockTileGEMMILi128ELi128ELi8ELi256ELi8ELi32ELi16EEvPfS0_S0_iii_param_3];
	setp.ge.s32 	%p118, %r46, %r249;
	setp.ge.s32 	%p119, %r37, %r329;
	or.pred  	%p120, %p118, %p119;
	@%p120 bra 	$L__BB1_85;
	st.global.f32 	[%rd6+320], %f893;
$L__BB1_85:
	ld.param.u32 	%r330, [_Z13blockTileGEMMILi128ELi128ELi8ELi256ELi8ELi32ELi16EEvPfS0_S0_iii_param_5];
	ld.param.u32 	%r250, [_Z13blockTileGEMMILi128ELi128ELi8ELi256ELi8ELi32ELi16EEvPfS0_S0_iii_param_3];
	setp.ge.s32 	%p121, %r46, %r250;
	setp.ge.s32 	%p122, %r38, %r330;
	or.pred  	%p123, %p121, %p122;
	@%p123 bra 	$L__BB1_87;
	st.global.f32 	[%rd6+384], %f892;
$L__BB1_87:
	ld.param.u32 	%r331, [_Z13blockTileGEMMILi128ELi128ELi8ELi256ELi8ELi32ELi16EEvPfS0_S0_iii_param_5];
	ld.param.u32 	%r251, [_Z13blockTileGEMMILi128ELi128ELi8ELi256ELi8ELi32ELi16EEvPfS0_S0_iii_param_3];
	setp.ge.s32 	%p124, %r46, %r251;
	setp.ge.s32 	%p125, %r39, %r331;
	or.pred  	%p126, %p124, %p125;
	@%p126 bra 	$L__BB1_89;
	st.global.f32 	[%rd6+448], %f891;
$L__BB1_89:
	ld.param.u32 	%r332, [_Z13blockTileGEMMILi128ELi128ELi8ELi256ELi8ELi32ELi16EEvPfS0_S0_iii_param_5];
	ld.param.u32 	%r252, [_Z13blockTileGEMMILi128ELi128ELi8ELi256ELi8ELi32ELi16EEvPfS0_S0_iii_param_3];
	setp.ge.s32 	%p127, %r206, %r332;
	add.s32 	%r48, %r21, 64;
	setp.ge.s32 	%p128, %r48, %r252;
	shl.b32 	%r211, %r332, 6;
	add.s32 	%r49, %r211, %r23;
	or.pred  	%p129, %p128, %p127;
	@%p129 bra 	$L__BB1_91;
	add.s32 	%r212, %r206, %r49;
	mul.wide.s32 	%rd77, %r212, 4;
	add.s64 	%rd78, %rd4, %rd77;
	st.global.f32 	[%rd78], %f890;
$L__BB1_91:
	ld.param.u32 	%r333, [_Z13blockTileGEMMILi128ELi128ELi8ELi256ELi8ELi32ELi16EEvPfS0_S0_iii_param_5];
	ld.param.u32 	%r253, [_Z13blockTileGEMMILi128ELi128ELi8ELi256ELi8ELi32ELi16EEvPfS0_S0_iii_param_3];
	setp.ge.s32 	%p130, %r48, %r253;
	setp.ge.s32 	%p131, %r33, %r333;
	cvt.s64.s32 	%rd79, %r49;
	add.s64 	%rd80, %rd1, %rd79;
	shl.b64 	%rd81, %rd80, 2;
	add.s64 	%rd7, %rd4, %rd81;
	or.pred  	%p132, %p130, %p131;
	@%p132 bra 	$L__BB1_93;
	st.global.f32 	[%rd7+64], %f889;
$L__BB1_93:
	ld.param.u32 	%r334, [_Z13blockTileGEMMILi128ELi128ELi8ELi256ELi8ELi32ELi16EEvPfS0_S0_iii_param_5];
	ld.param.u32 	%r254, [_Z13blockTileGEMMILi128ELi128ELi8ELi256ELi8ELi32ELi16EEvPfS0_S0_iii_param_3];
	setp.ge.s32 	%p133, %r48, %r254;
	setp.ge.s32 	%p134, %r34, %r334;
	or.pred  	%p135, %p133, %p134;
	@%p135 bra 	$L__BB1_95;
	st.global.f32 	[%rd7+128], %f888;
$L__BB1_95:
	ld.param.u32 	%r335, [_Z13blockTileGEMMILi128ELi128ELi8ELi256ELi8ELi32ELi16EEvPfS0_S0_iii_param_5];
	ld.param.u32 	%r255, [_Z13blockTileGEMMILi128ELi128ELi8ELi256ELi8ELi32ELi16EEvPfS0_S0_iii_param_3];
	setp.ge.s32 	%p136, %r48, %r255;
	setp.ge.s32 	%p137, %r35, %r335;
	or.pred  	%p138, %p136, %p137;
	@%p138 bra 	$L__BB1_97;
	st.global.f32 	[%rd7+192], %f887;
$L__BB1_97:
	ld.param.u32 	%r336, [_Z13blockTileGEMMILi128ELi128ELi8ELi256ELi8ELi32ELi16EEvPfS0_S0_iii_param_5];
	ld.param.u32 	%r256, [_Z13blockTileGEMMILi128ELi128ELi8ELi256ELi8ELi32ELi16EEvPfS0_S0_iii_param_3];
	setp.ge.s32 	%p139, %r48, %r256;
	setp.ge.s32 	%p140, %r36, %r336;
	or.pred  	%p141, %p139, %p140;
	@%p141 bra 	$L__BB1_99;
	st.global.f32 	[%rd7+256], %f886;
$L__BB1_99:
	ld.param.u32 	%r337, [_Z13blockTileGEMMILi128ELi128ELi8ELi256ELi8ELi32ELi16EEvPfS0_S0_iii_param_5];
	ld.param.u32 	%r257, [_Z13blockTileGEMMILi128ELi128ELi8ELi256ELi8ELi32ELi16EEvPfS0_S0_iii_param_3];
	setp.ge.s32 	%p142, %r48, %r257;
	setp.ge.s32 	%p143, %r37, %r337;
	or.pred  	%p144, %p142, %p143;
	@%p144 bra 	$L__BB1_101;
	st.global.f32 	[%rd7+320], %f885;
$L__BB1_101:
	ld.param.u32 	%r338, [_Z13blockTileGEMMILi128ELi128ELi8ELi256ELi8ELi32ELi16EEvPfS0_S0_iii_param_5];
	ld.param.u32 	%r258, [_Z13blockTileGEMMILi128ELi128ELi8ELi256ELi8ELi32ELi16EEvPfS0_S0_iii_param_3];
	setp.ge.s32 	%p145, %r48, %r258;
	setp.ge.s32 	%p146, %r38, %r338;
	or.pred  	%p147, %p145, %p146;
	@%p147 bra 	$L__BB1_103;
	st.global.f32 	[%rd7+384], %f884;
$L__BB1_103:
	ld.param.u32 	%r339, [_Z13blockTileGEMMILi128ELi128ELi8ELi256ELi8ELi32ELi16EEvPfS0_S0_iii_param_5];
	ld.param.u32 	%r259, [_Z13blockTileGEMMILi128ELi128ELi8ELi256ELi8ELi32ELi16EEvPfS0_S0_iii_param_3];
	setp.ge.s32 	%p148, %r48, %r259;
	setp.ge.s32 	%p149, %r39, %r339;
	or.pred  	%p150, %p148, %p149;
	@%p150 bra 	$L__BB1_105;
	st.global.f32 	[%rd7+448], %f883;
$L__BB1_105:
	ld.param.u32 	%r340, [_Z13blockTileGEMMILi128ELi128ELi8ELi256ELi8ELi32ELi16EEvPfS0_S0_iii_param_5];
	ld.param.u32 	%r260, [_Z13blockTileGEMMILi128ELi128ELi8ELi256ELi8ELi32ELi16EEvPfS0_S0_iii_param_3];
	setp.ge.s32 	%p151, %r206, %r340;
	add.s32 	%r50, %r21, 80;
	setp.ge.s32 	%p152, %r50, %r260;
	add.s32 	%r51, %r49, %r41;
	or.pred  	%p153, %p152, %p151;
	@%p153 bra 	$L__BB1_107;
	add.s32 	%r213, %r206, %r51;
	mul.wide.s32 	%rd82, %r213, 4;
	add.s64 	%rd83, %rd4, %rd82;
	st.global.f32 	[%rd83], %f882;
$L__BB1_107:
	ld.param.u32 	%r341, [_Z13blockTileGEMMILi128ELi128ELi8ELi256ELi8ELi32ELi16EEvPfS0_S0_iii_param_5];
	ld.param.u32 	%r261, [_Z13blockTileGEMMILi128ELi128ELi8ELi256ELi8ELi32ELi16EEvPfS0_S0_iii_param_3];
	setp.ge.s32 	%p154, %r50, %r261;
	setp.ge.s32 	%p155, %r33, %r341;
	cvt.s64.s32 	%rd84, %r51;
	add.s64 	%rd85, %rd1, %rd84;
	shl.b64 	%rd86, %rd85, 2;
	add.s64 	%rd8, %rd4, %rd86;
	or.pred  	%p156, %p154, %p155;
	@%p156 bra 	$L__BB1_109;
	st.global.f32 	[%rd8+64], %f881;
$L__BB1_109:
	ld.param.u32 	%r342, [_Z13blockTileGEMMILi128ELi128ELi8ELi256ELi8ELi32ELi16EEvPfS0_S0_iii_param_5];
	ld.param.u32 	%r262, [_Z13blockTileGEMMILi128ELi128ELi8ELi256ELi8ELi32ELi16EEvPfS0_S0_iii_param_3];
	setp.ge.s32 	%p157, %r50, %r262;
	setp.ge.s32 	%p158, %r34, %r342;
	or.pred  	%p159, %p157, %p158;
	@%p159 bra 	$L__BB1_111;
	st.global.f32 	[%rd8+128], %f880;
$L__BB1_111:
	ld.param.u32 	%r343, [_Z13blockTileGEMMILi128ELi128ELi8ELi256ELi8ELi32ELi16EEvPfS0_S0_iii_param_5];
	ld.param.u32 	%r263, [_Z13blockTileGEMMILi128ELi128ELi8ELi256ELi8ELi32ELi16EEvPfS0_S0_iii_param_3];
	setp.ge.s32 	%p160, %r50, %r263;
	setp.ge.s32 	%p161, %r35, %r343;
	or.pred  	%p162, %p160, %p161;
	@%p162 bra 	$L__BB1_113;
	st.global.f32 	[%rd8+192], %f879;
$L__BB1_113:
	ld.param.u32 	%r344, [_Z13blockTileGEMMILi128ELi128ELi8ELi256ELi8ELi32ELi16EEvPfS0_S0_iii_param_5];
	ld.param.u32 	%r264, [_Z13blockTileGEMMILi128ELi128ELi8ELi256ELi8ELi32ELi16EEvPfS0_S0_iii_param_3];
	setp.ge.s32 	%p163, %r50, %r264;
	setp.ge.s32 	%p164, %r36, %r344;
	or.pred  	%p165, %p163, %p164;
	@%p165 bra 	$L__BB1_115;
	st.global.f32 	[%rd8+256], %f878;
$L__BB1_115:
	ld.param.u32 	%r345, [_Z13blockTileGEMMILi128ELi128ELi8ELi256ELi8ELi32ELi16EEvPfS0_S0_iii_param_5];
	ld.param.u32 	%r265, [_Z13blockTileGEMMILi128ELi128ELi8ELi256ELi8ELi32ELi16EEvPfS0_S0_iii_param_3];
	setp.ge.s32 	%p166, %r50, %r265;
	setp.ge.s32 	%p167, %r37, %r345;
	or.pred  	%p168, %p166, %p167;
	@%p168 bra 	$L__BB1_117;
	st.global.f32 	[%rd8+320], %f877;
$L__BB1_117:
	ld.param.u32 	%r346, [_Z13blockTileGEMMILi128ELi128ELi8ELi256ELi8ELi32ELi16EEvPfS0_S0_iii_param_5];
	ld.param.u32 	%r266, [_Z13blockTileGEMMILi128ELi128ELi8ELi256ELi8ELi32ELi16EEvPfS0_S0_iii_param_3];
	setp.ge.s32 	%p169, %r50, %r266;
	setp.ge.s32 	%p170, %r38, %r346;
	or.pred  	%p171, %p169, %p170;
	@%p171 bra 	$L__BB1_119;
	st.global.f32 	[%rd8+384], %f876;
$L__BB1_119:
	ld.param.u32 	%r347, [_Z13blockTileGEMMILi128ELi128ELi8ELi256ELi8ELi32ELi16EEvPfS0_S0_iii_param_5];
	ld.param.u32 	%r267, [_Z13blockTileGEMMILi128ELi128ELi8ELi256ELi8ELi32ELi16EEvPfS0_S0_iii_param_3];
	setp.ge.s32 	%p172, %r50, %r267;
	setp.ge.s32 	%p173, %r39, %r347;
	or.pred  	%p174, %p172, %p173;
	@%p174 bra 	$L__BB1_121;
	st.global.f32 	[%rd8+448], %f875;
$L__BB1_121:
	ld.param.u32 	%r348, [_Z13blockTileGEMMILi128ELi128ELi8ELi256ELi8ELi32ELi16EEvPfS0_S0_iii_param_5];
	ld.param.u32 	%r268, [_Z13blockTileGEMMILi128ELi128ELi8ELi256ELi8ELi32ELi16EEvPfS0_S0_iii_param_3];
	setp.ge.s32 	%p175, %r206, %r348;
	add.s32 	%r52, %r21, 96;
	setp.ge.s32 	%p176, %r52, %r268;
	add.s32 	%r53, %r44, %r49;
	or.pred  	%p177, %p176, %p175;
	@%p177 bra 	$L__BB1_123;
	add.s32 	%r214, %r206, %r53;
	mul.wide.s32 	%rd87, %r214, 4;
	add.s64 	%rd88, %rd4, %rd87;
	st.global.f32 	[%rd88], %f874;
$L__BB1_123:
	ld.param.u32 	%r349, [_Z13blockTileGEMMILi128ELi128ELi8ELi256ELi8ELi32ELi16EEvPfS0_S0_iii_param_5];
	ld.param.u32 	%r269, [_Z13blockTileGEMMILi128ELi128ELi8ELi256ELi8ELi32ELi16EEvPfS0_S0_iii_param_3];
	setp.ge.s32 	%p178, %r52, %r269;
	setp.ge.s32 	%p179, %r33, %r349;
	cvt.s64.s32 	%rd89, %r53;
	add.s64 	%rd90, %rd1, %rd89;
	shl.b64 	%rd91, %rd90, 2;
	add.s64 	%rd9, %rd4, %rd91;
	or.pred  	%p180, %p178, %p179;
	@%p180 bra 	$L__BB1_125;
	st.global.f32 	[%rd9+64], %f873;
$L__BB1_125:
	ld.param.u32 	%r350, [_Z13blockTileGEMMILi128ELi128ELi8ELi256ELi8ELi32ELi16EEvPfS0_S0_iii_param_5];
	ld.param.u32 	%r270, [_Z13blockTileGEMMILi128ELi128ELi8ELi256ELi8ELi32ELi16EEvPfS0_S0_iii_param_3];
	setp.ge.s32 	%p181, %r52, %r270;
	setp.ge.s32 	%p182, %r34, %r350;
	or.pred  	%p183, %p181, %p182;
	@%p183 bra 	$L__BB1_127;
	st.global.f32 	[%rd9+128], %f872;
$L__BB1_127:
	ld.param.u32 	%r351, [_Z13blockTileGEMMILi128ELi128ELi8ELi256ELi8ELi32ELi16EEvPfS0_S0_iii_param_5];
	ld.param.u32 	%r271, [_Z13blockTileGEMMILi128ELi128ELi8ELi256ELi8ELi32ELi16EEvPfS0_S0_iii_param_3];
	setp.ge.s32 	%p184, %r52, %r271;
	setp.ge.s32 	%p185, %r35, %r351;
	or.pred  	%p186, %p184, %p185;
	@%p186 bra 	$L__BB1_129;
	st.global.f32 	[%rd9+192], %f871;
$L__BB1_129:
	ld.param.u32 	%r352, [_Z13blockTileGEMMILi128ELi128ELi8ELi256ELi8ELi32ELi16EEvPfS0_S0_iii_param_5];
	ld.param.u32 	%r272, [_Z13blockTileGEMMILi128ELi128ELi8ELi256ELi8ELi32ELi16EEvPfS0_S0_iii_param_3];
	setp.ge.s32 	%p187, %r52, %r272;
	setp.ge.s32 	%p188, %r36, %r352;
	or.pred  	%p189, %p187, %p188;
	@%p189 bra 	$L__BB1_131;
	st.global.f32 	[%rd9+256], %f870;
$L__BB1_131:
	ld.param.u32 	%r353, [_Z13blockTileGEMMILi128ELi128ELi8ELi256ELi8ELi32ELi16EEvPfS0_S0_iii_param_5];
	ld.param.u32 	%r273, [_Z13blockTileGEMMILi128ELi128ELi8ELi256ELi8ELi32ELi16EEvPfS0_S0_iii_param_3];
	setp.ge.s32 	%p190, %r52, %r273;
	setp.ge.s32 	%p191, %r37, %r353;
	or.pred  	%p192, %p190, %p191;
	@%p192 bra 	$L__BB1_133;
	st.global.f32 	[%rd9+320], %f869;
$L__BB1_133:
	ld.param.u32 	%r354, [_Z13blockTileGEMMILi128ELi128ELi8ELi256ELi8ELi32ELi16EEvPfS0_S0_iii_param_5];
	ld.param.u32 	%r274, [_Z13blockTileGEMMILi128ELi128ELi8ELi256ELi8ELi32ELi16EEvPfS0_S0_iii_param_3];
	setp.ge.s32 	%p193, %r52, %r274;
	setp.ge.s32 	%p194, %r38, %r354;
	or.pred  	%p195, %p193, %p194;
	@%p195 bra 	$L__BB1_135;
	st.global.f32 	[%rd9+384], %f868;
$L__BB1_135:
	ld.param.u32 	%r355, [_Z13blockTileGEMMILi128ELi128ELi8ELi256ELi8ELi32ELi16EEvPfS0_S0_iii_param_5];
	ld.param.u32 	%r275, [_Z13blockTileGEMMILi128ELi128ELi8ELi256ELi8ELi32ELi16EEvPfS0_S0_iii_param_3];
	setp.ge.s32 	%p196, %r52, %r275;
	setp.ge.s32 	%p197, %r39, %r355;
	or.pred  	%p198, %p196, %p197;
	@%p198 bra 	$L__BB1_137;
	st.global.f32 	[%rd9+448], %f867;
$L__BB1_137:
	ld.param.u32 	%r356, [_Z13blockTileGEMMILi128ELi128ELi8ELi256ELi8ELi32ELi16EEvPfS0_S0_iii_param_5];
	ld.param.u32 	%r276, [_Z13blockTileGEMMILi128ELi128ELi8ELi256ELi8ELi32ELi16EEvPfS0_S0_iii_param_3];
	setp.ge.s32 	%p199, %r206, %r356;
	add.s32 	%r54, %r21, 112;
	setp.ge.s32 	%p200, %r54, %r276;
	add.s32 	%r55, %r53, %r41;
	or.pred  	%p201, %p200, %p199;
	@%p201 bra 	$L__BB1_139;
	add.s32 	%r215, %r206, %r55;
	mul.wide.s32 	%rd92, %r215, 4;
	add.s64 	%rd93, %rd4, %rd92;
	st.global.f32 	[%rd93], %f866;
$L__BB1_139:
	ld.param.u32 	%r357, [_Z13blockTileGEMMILi128ELi128ELi8ELi256ELi8ELi32ELi16EEvPfS0_S0_iii_param_5];
	ld.param.u32 	%r277, [_Z13blockTileGEMMILi128ELi128ELi8ELi256ELi8ELi32ELi16EEvPfS0_S0_iii_param_3];
	setp.ge.s32 	%p202, %r54, %r277;
	setp.ge.s32 	%p203, %r33, %r357;
	cvt.s64.s32 	%rd94, %r55;
	add.s64 	%rd95, %rd1, %rd94;
	shl.b64 	%rd96, %rd95, 2;
	add.s64 	%rd10, %rd4, %rd96;
	or.pred  	%p204, %p202, %p203;
	@%p204 bra 	$L__BB1_141;
	st.global.f32 	[%rd10+64], %f865;
$L__BB1_141:
	ld.param.u32 	%r358, [_Z13blockTileGEMMILi128ELi128ELi8ELi256ELi8ELi32ELi16EEvPfS0_S0_iii_param_5];
	ld.param.u32 	%r278, [_Z13blockTileGEMMILi128ELi128ELi8ELi256ELi8ELi32ELi16EEvPfS0_S0_iii_param_3];
	setp.ge.s32 	%p205, %r54, %r278;
	setp.ge.s32 	%p206, %r34, %r358;
	or.pred  	%p207, %p205, %p206;
	@%p207 bra 	$L__BB1_143;
	st.global.f32 	[%rd10+128], %f864;
$L__BB1_143:
	ld.param.u32 	%r359, [_Z13blockTileGEMMILi128ELi128ELi8ELi256ELi8ELi32ELi16EEvPfS0_S0_iii_param_5];
	ld.param.u32 	%r279, [_Z13blockTileGEMMILi128ELi128ELi8ELi256ELi8ELi32ELi16EEvPfS0_S0_iii_param_3];
	setp.ge.s32 	%p208, %r54, %r279;
	setp.ge.s32 	%p209, %r35, %r359;
	or.pred  	%p210, %p208, %p209;
	@%p210 bra 	$L__BB1_145;
	st.global.f32 	[%rd10+192], %f863;
$L__BB1_145:
	ld.param.u32 	%r360, [_Z13blockTileGEMMILi128ELi128ELi8ELi256ELi8ELi32ELi16EEvPfS0_S0_iii_param_5];
	ld.param.u32 	%r280, [_Z13blockTileGEMMILi128ELi128ELi8ELi256ELi8ELi32ELi16EEvPfS0_S0_iii_param_3];
	setp.ge.s32 	%p211, %r54, %r280;
	setp.ge.s32 	%p212, %r36, %r360;
	or.pred  	%p213, %p211, %p212;
	@%p213 bra 	$L__BB1_147;
	st.global.f32 	[%rd10+256], %f862;
$L__BB1_147:
	ld.param.u32 	%r361, [_Z13blockTileGEMMILi128ELi128ELi8ELi256ELi8ELi32ELi16EEvPfS0_S0_iii_param_5];
	ld.param.u32 	%r281, [_Z13blockTileGEMMILi128ELi128ELi8ELi256ELi8ELi32ELi16EEvPfS0_S0_iii_param_3];
	setp.ge.s32 	%p214, %r54, %r281;
	setp.ge.s32 	%p215, %r37, %r361;
	or.pred  	%p216, %p214, %p215;
	@%p216 bra 	$L__BB1_149;
	st.global.f32 	[%rd10+320], %f861;
$L__BB1_149:
	ld.param.u32 	%r362, [_Z13blockTileGEMMILi128ELi128ELi8ELi256ELi8ELi32ELi16EEvPfS0_S0_iii_param_5];
	ld.param.u32 	%r282, [_Z13blockTileGEMMILi128ELi128ELi8ELi256ELi8ELi32ELi16EEvPfS0_S0_iii_param_3];
	setp.ge.s32 	%p217, %r54, %r282;
	setp.ge.s32 	%p218, %r38, %r362;
	or.pred  	%p219, %p217, %p218;
	@%p219 bra 	$L__BB1_151;
	st.global.f32 	[%rd10+384], %f860;
$L__BB1_151:
	ld.param.u32 	%r363, [_Z13blockTileGEMMILi128ELi128ELi8ELi256ELi8ELi32ELi16EEvPfS0_S0_iii_param_5];
	ld.param.u32 	%r283, [_Z13blockTileGEMMILi128ELi128ELi8ELi256ELi8ELi32ELi16EEvPfS0_S0_iii_param_3];
	setp.ge.s32 	%p220, %r54, %r283;
	setp.ge.s32 	%p221, %r39, %r363;
	or.pred  	%p222, %p220, %p221;
	@%p222 bra 	$L__BB1_153;
	st.global.f32 	[%rd10+448], %f859;
$L__BB1_153:
	ret;

}
	// .globl	_Z14threadTileGEMMILi128ELi128ELi8ELi256ELi8ELi32ELi16EEvPfS0_S0_iii
.visible .entry _Z14threadTileGEMMILi128ELi128ELi8ELi256ELi8ELi32ELi16EEvPfS0_S0_iii(
	.param .u64 .ptr .align 1 _Z14threadTileGEMMILi128ELi128ELi8ELi256ELi8ELi32ELi16EEvPfS0_S0_iii_param_0,
	.param .u64 .ptr .align 1 _Z14threadTileGEMMILi128ELi128ELi8ELi256ELi8ELi32ELi16EEvPfS0_S0_iii_param_1,
	.param .u64 .ptr .align 1 _Z14threadTileGEMMILi128ELi128ELi8ELi256ELi8ELi32ELi16EEvPfS0_S0_iii_param_2,
	.param .u32 _Z14threadTileGEMMILi128ELi128ELi8ELi256ELi8ELi32ELi16EEvPfS0_S0_iii_param_3,
	.param .u32 _Z14threadTileGEMMILi128ELi128ELi8ELi256ELi8ELi32ELi16EEvPfS0_S0_iii_param_4,
	.param .u32 _Z14threadTileGEMMILi128ELi128ELi8ELi256ELi8ELi32ELi16EEvPfS0_S0_iii_param_5
)
{
	.reg .pred 	%p<223>;
	.reg .b32 	%r<373>;
	.reg .b32 	%f<931>;
	.reg .b64 	%rd<110>;
	// demoted variable
	.shared .align 4 .b8 _ZZ14threadTileGEMMILi128ELi128ELi8ELi256ELi8ELi32ELi16EEvPfS0_S0_iiiE2As[4096];
	// demoted variable
	.shared .align 4 .b8 _ZZ14threadTileGEMMILi128ELi128ELi8ELi256ELi8ELi32ELi16EEvPfS0_S0_iiiE2Bs[4096];
	ld.param.u32 	%r57, [_Z14threadTileGEMMILi128ELi128ELi8ELi256ELi8ELi32ELi16EEvPfS0_S0_iii_param_4];
	mov.u32 	%r59, %ctaid.y;
	shl.b32 	%r1, %r59, 7;
	mov.u32 	%r60, %ctaid.x;
	shl.b32 	%r2, %r60, 7;
	mov.u32 	%r3, %tid.x;
	and.b32  	%r367, %r3, 7;
	shr.u32 	%r364, %r3, 5;
	setp.lt.s32 	%p1, %r57, 1;
	mov.f32 	%f859, 0f00000000;
	mov.f32 	%f860, %f859;
	mov.f32 	%f861, %f859;
	mov.f32 	%f862, %f859;
	mov.f32 	%f863, %f859;
	mov.f32 	%f864, %f859;
	mov.f32 	%f865, %f859;
	mov.f32 	%f866, %f859;
	mov.f32 	%f867, %f859;
	mov.f32 	%f868, %f859;
	mov.f32 	%f869, %f859;
	mov.f32 	%f870, %f859;
	mov.f32 	%f871, %f859;
	mov.f32 	%f872, %f859;
	mov.f32 	%f873, %f859;
	mov.f32 	%f874, %f859;
	mov.f32 	%f875, %f859;
	mov.f32 	%f876, %f859;
	mov.f32 	%f877, %f859;
	mov.f32 	%f878, %f859;
	mov.f32 	%f879, %f859;
	mov.f32 	%f880, %f859;
	mov.f32 	%f881, %f859;
	mov.f32 	%f882, %f859;
	mov.f32 	%f883, %f859;
	mov.f32 	%f884, %f859;
	mov.f32 	%f885, %f859;
	mov.f32 	%f886, %f859;
	mov.f32 	%f887, %f859;
	mov.f32 	%f888, %f859;
	mov.f32 	%f889, %f859;
	mov.f32 	%f890, %f859;
	mov.f32 	%f891, %f859;
	mov.f32 	%f892, %f859;
	mov.f32 	%f893, %f859;
	mov.f32 	%f894, %f859;
	mov.f32 	%f895, %f859;
	mov.f32 	%f896, %f859;
	mov.f32 	%f897, %f859;
	mov.f32 	%f898, %f859;
	mov.f32 	%f899, %f859;
	mov.f32 	%f900, %f859;
	mov.f32 	%f901, %f859;
	mov.f32 	%f902, %f859;
	mov.f32 	%f903, %f859;
	mov.f32 	%f904, %f859;
	mov.f32 	%f905, %f859;
	mov.f32 	%f906, %f859;
	mov.f32 	%f907, %f859;
	mov.f32 	%f908, %f859;
	mov.f32 	%f909, %f859;
	mov.f32 	%f910, %f859;
	mov.f32 	%f911, %f859;
	mov.f32 	%f912, %f859;
	mov.f32 	%f913, %f859;
	mov.f32 	%f914, %f859;
	mov.f32 	%f915, %f859;
	mov.f32 	%f916, %f859;
	mov.f32 	%f917, %f859;
	mov.f32 	%f918, %f859;
	mov.f32 	%f919, %f859;
	mov.f32 	%f920, %f859;
	mov.f32 	%f921, %f859;
	mov.f32 	%f922, %f859;
	@%p1 bra 	$L__BB2_25;
	ld.param.u32 	%r294, [_Z14threadTileGEMMILi128ELi128ELi8ELi256ELi8ELi32ELi16EEvPfS0_S0_iii_param_5];
	ld.param.u32 	%r284, [_Z14threadTileGEMMILi128ELi128ELi8ELi256ELi8ELi32ELi16EEvPfS0_S0_iii_param_4];
	and.b32  	%r62, %r3, 31;
	shr.u32 	%r63, %r3, 3;
	add.s32 	%r64, %r63, %r1;
	add.s32 	%r65, %r64, 32;
	add.s32 	%r66, %r64, 64;
	add.s32 	%r67, %r64, 96;
	mad.lo.s32 	%r371, %r67, %r284, %r367;
	mad.lo.s32 	%r370, %r66, %r284, %r367;
	mad.lo.s32 	%r369, %r65, %r284, %r367;
	mad.lo.s32 	%r368, %r64, %r284, %r367;
	mul.lo.s32 	%r366, %r294, %r364;
	add.s32 	%r68, %r366, %r2;
	add.s32 	%r365, %r68, %r62;
	mov.b32 	%r372, 0;
	mov.f32 	%f859, 0f00000000;
$L__BB2_2:
	ld.param.u32 	%r285, [_Z14threadTileGEMMILi128ELi128ELi8ELi256ELi8ELi32ELi16EEvPfS0_S0_iii_param_4];
	ld.param.u32 	%r216, [_Z14threadTileGEMMILi128ELi128ELi8ELi256ELi8ELi32ELi16EEvPfS0_S0_iii_param_3];
	mov.u32 	%r69, %tid.x;
	shr.u32 	%r70, %r69, 3;
	mov.u32 	%r71, %ctaid.y;
	shl.b32 	%r72, %r71, 7;
	or.b32  	%r73, %r70, %r72;
	setp.lt.s32 	%p2, %r73, %r216;
	setp.lt.s32 	%p3, %r367, %r285;
	and.pred  	%p4, %p2, %p3;
	mov.f32 	%f923, 0f00000000;
	@%p4 bra 	$L__BB2_3;
	bra.uni 	$L__BB2_4;
$L__BB2_3:
	ld.param.u64 	%rd97, [_Z14threadTileGEMMILi128ELi128ELi8ELi256ELi8ELi32ELi16EEvPfS0_S0_iii_param_0];
	cvta.to.global.u64 	%rd14, %rd97;
	mul.wide.u32 	%rd15, %r368, 4;
	add.s64 	%rd16, %rd14, %rd15;
	ld.global.f32 	%f923, [%rd16];
$L__BB2_4:
	setp.gt.u32 	%p5, %r69, 767;
	shl.b32 	%r75, %r69, 2;
	and.b32  	%r76, %r75, 28;
	mov.u32 	%r77, _ZZ14threadTileGEMMILi128ELi128ELi8ELi256ELi8ELi32ELi16EEvPfS0_S0_iiiE2As;
	add.s32 	%r78, %r77, %r76;
	and.b32  	%r79, %r75, 4064;
	add.s32 	%r80, %r78, %r79;
	st.shared.f32 	[%r80], %f923;
	@%p5 bra 	$L__BB2_14;
	ld.param.u32 	%r286, [_Z14threadTileGEMMILi128ELi128ELi8ELi256ELi8ELi32ELi16EEvPfS0_S0_iii_param_4];
	ld.param.u32 	%r217, [_Z14threadTileGEMMILi128ELi128ELi8ELi256ELi8ELi32ELi16EEvPfS0_S0_iii_param_3];
	setp.ge.s32 	%p6, %r367, %r286;
	shr.u32 	%r82, %r69, 3;
	mov.u32 	%r83, %ctaid.y;
	shl.b32 	%r84, %r83, 7;
	or.b32  	%r85, %r82, %r84;
	add.s32 	%r86, %r85, 32;
	setp.ge.s32 	%p7, %r86, %r217;
	mov.f32 	%f924, 0f00000000;
	or.pred  	%p8, %p7, %p6;
	@%p8 bra 	$L__BB2_7;
	ld.param.u64 	%rd98, [_Z14threadTileGEMMILi128ELi128ELi8ELi256ELi8ELi32ELi16EEvPfS0_S0_iii_param_0];
	cvta.to.global.u64 	%rd17, %rd98;
	mul.wide.u32 	%rd18, %r369, 4;
	add.s64 	%rd19, %rd17, %rd18;
	ld.global.f32 	%f924, [%rd19];
$L__BB2_7:
	setp.gt.u32 	%p9, %r69, 511;
	shl.b32 	%r88, %r69, 2;
	and.b32  	%r89, %r88, 28;
	mov.u32 	%r90, _ZZ14threadTileGEMMILi128ELi128ELi8ELi256ELi8ELi32ELi16EEvPfS0_S0_iiiE2As;
	add.s32 	%r91, %r90, %r89;
	and.b32  	%r92, %r88, 4064;
	add.s32 	%r93, %r91, %r92;
	st.shared.f32 	[%r93+1024], %f924;
	@%p9 bra 	$L__BB2_14;
	ld.param.u32 	%r287, [_Z14threadTileGEMMILi128ELi128ELi8ELi256ELi8ELi32ELi16EEvPfS0_S0_iii_param_4];
	ld.param.u32 	%r218, [_Z14threadTileGEMMILi128ELi128ELi8ELi256ELi8ELi32ELi16EEvPfS0_S0_iii_param_3];
	setp.ge.s32 	%p10, %r367, %r287;
	shr.u32 	%r95, %r69, 3;
	mov.u32 	%r96, %ctaid.y;
	shl.b32 	%r97, %r96, 7;
	or.b32  	%r98, %r95, %r97;
	add.s32 	%r99, %r98, 64;
	setp.ge.s32 	%p11, %r99, %r218;
	mov.f32 	%f925, 0f00000000;
	or.pred  	%p12, %p11, %p10;
	@%p12 bra 	$L__BB2_10;
	ld.param.u64 	%rd99, [_Z14threadTileGEMMILi128ELi128ELi8ELi256ELi8ELi32ELi16EEvPfS0_S0_iii_param_0];
	cvta.to.global.u64 	%rd20, %rd99;
	mul.wide.u32 	%rd21, %r370, 4;
	add.s64 	%rd22, %rd20, %rd21;
	ld.global.f32 	%f925, [%rd22];
$L__BB2_10:
	setp.gt.u32 	%p13, %r69, 255;
	shl.b32 	%r101, %r69, 2;
	and.b32  	%r102, %r101, 28;
	mov.u32 	%r103, _ZZ14threadTileGEMMILi128ELi128ELi8ELi256ELi8ELi32ELi16EEvPfS0_S0_iiiE2As;
	add.s32 	%r104, %r103, %r102;
	and.b32  	%r105, %r101, 4064;
	add.s32 	%r106, %r104, %r105;
	st.shared.f32 	[%r106+2048], %f925;
	@%p13 bra 	$L__BB2_24;
	ld.param.u32 	%r288, [_Z14threadTileGEMMILi128ELi128ELi8ELi256ELi8ELi32ELi16EEvPfS0_S0_iii_param_4];
	ld.param.u32 	%r219, [_Z14threadTileGEMMILi128ELi128ELi8ELi256ELi8ELi32ELi16EEvPfS0_S0_iii_param_3];
	setp.ge.s32 	%p14, %r367, %r288;
	shr.u32 	%r108, %r69, 3;
	mov.u32 	%r109, %ctaid.y;
	shl.b32 	%r110, %r109, 7;
	or.b32  	%r111, %r108, %r110;
	add.s32 	%r112, %r111, 96;
	setp.ge.s32 	%p15, %r112, %r219;
	mov.f32 	%f926, 0f00000000;
	or.pred  	%p16, %p15, %p14;
	@%p16 bra 	$L__BB2_13;
	ld.param.u64 	%rd100, [_Z14threadTileGEMMILi128ELi128ELi8ELi256ELi8ELi32ELi16EEvPfS0_S0_iii_param_0];
	cvta.to.global.u64 	%rd23, %rd100;
	mul.wide.u32 	%rd24, %r371, 4;
	add.s64 	%rd25, %rd23, %rd24;
	ld.global.f32 	%f926, [%rd25];
$L__BB2_13:
	shl.b32 	%r114, %r69, 2;
	and.b32  	%r115, %r114, 28;
	mov.u32 	%r116, _ZZ14threadTileGEMMILi128ELi128ELi8ELi256ELi8ELi32ELi16EEvPfS0_S0_iiiE2As;
	add.s32 	%r117, %r116, %r115;
	and.b32  	%r118, %r114, 4064;
	add.s32 	%r119, %r117, %r118;
	st.shared.f32 	[%r119+3072], %f926;
$L__BB2_14:
	setp.lt.u32 	%p17, %r69, 256;
	@%p17 bra 	$L__BB2_15;
	bra.uni 	$L__BB2_24;
$L__BB2_15:
	ld.param.u32 	%r295, [_Z14threadTileGEMMILi128ELi128ELi8ELi256ELi8ELi32ELi16EEvPfS0_S0_iii_param_5];
	ld.param.u32 	%r289, [_Z14threadTileGEMMILi128ELi128ELi8ELi256ELi8ELi32ELi16EEvPfS0_S0_iii_param_4];
	and.b32  	%r122, %r69, 31;
	mov.u32 	%r123, %ctaid.x;
	shl.b32 	%r124, %r123, 7;
	or.b32  	%r125, %r122, %r124;
	setp.ge.s32 	%p18, %r125, %r295;
	setp.ge.s32 	%p19, %r364, %r289;
	mov.f32 	%f927, 0f00000000;
	or.pred  	%p20, %p19, %p18;
	@%p20 bra 	$L__BB2_17;
	ld.param.u64 	%rd101, [_Z14threadTileGEMMILi128ELi128ELi8ELi256ELi8ELi32ELi16EEvPfS0_S0_iii_param_1];
	cvta.to.global.u64 	%rd26, %rd101;
	mul.wide.s32 	%rd27, %r365, 4;
	add.s64 	%rd28, %rd26, %rd27;
	ld.global.f32 	%f927, [%rd28];
$L__BB2_17:
	ld.param.u32 	%r296, [_Z14threadTileGEMMILi128ELi128ELi8ELi256ELi8ELi32ELi16EEvPfS0_S0_iii_param_5];
	ld.param.u32 	%r290, [_Z14threadTileGEMMILi128ELi128ELi8ELi256ELi8ELi32ELi16EEvPfS0_S0_iii_param_4];
	setp.ge.s32 	%p21, %r364, %r290;
	and.b32  	%r128, %r69, 31;
	mov.u32 	%r129, %ctaid.x;
	shl.b32 	%r130, %r129, 7;
	or.b32  	%r131, %r128, %r130;
	add.s32 	%r133, %r131, 32;
	setp.ge.s32 	%p22, %r133, %r296;
	shl.b32 	%r134, %r69, 4;
	and.b32  	%r135, %r134, 15872;
	mov.u32 	%r136, _ZZ14threadTileGEMMILi128ELi128ELi8ELi256ELi8ELi32ELi16EEvPfS0_S0_iiiE2Bs;
	add.s32 	%r137, %r136, %r135;
	shl.b32 	%r138, %r69, 2;
	and.b32  	%r139, %r138, 124;
	add.s32 	%r140, %r137, %r139;
	st.shared.f32 	[%r140], %f927;
	mov.f32 	%f928, 0f00000000;
	or.pred  	%p23, %p21, %p22;
	@%p23 bra 	$L__BB2_19;
	ld.param.u64 	%rd102, [_Z14threadTileGEMMILi128ELi128ELi8ELi256ELi8ELi32ELi16EEvPfS0_S0_iii_param_1];
	cvta.to.global.u64 	%rd29, %rd102;
	mov.u32 	%r141, %tid.x;
	and.b32  	%r142, %r141, 31;
	cvt.u64.u32 	%rd30, %r142;
	mov.u32 	%r143, %ctaid.x;
	shl.b32 	%r144, %r143, 7;
	cvt.s64.s32 	%rd31, %r144;
	or.b64  	%rd32, %rd30, %rd31;
	cvt.s64.s32 	%rd33, %r366;
	add.s64 	%rd34, %rd32, %rd33;
	shl.b64 	%rd35, %rd34, 2;
	add.s64 	%rd36, %rd29, %rd35;
	ld.global.f32 	%f928, [%rd36+128];
$L__BB2_19:
	ld.param.u32 	%r297, [_Z14threadTileGEMMILi128ELi128ELi8ELi256ELi8ELi32ELi16EEvPfS0_S0_iii_param_5];
	ld.param.u32 	%r291, [_Z14threadTileGEMMILi128ELi128ELi8ELi256ELi8ELi32ELi16EEvPfS0_S0_iii_param_4];
	setp.ge.s32 	%p24, %r364, %r291;
	mov.u32 	%r145, %tid.x;
	and.b32  	%r146, %r145, 31;
	mov.u32 	%r147, %ctaid.x;
	shl.b32 	%r148, %r147, 7;
	or.b32  	%r149, %r146, %r148;
	add.s32 	%r151, %r149, 64;
	setp.ge.s32 	%p25, %r151, %r297;
	shl.b32 	%r152, %r145, 4;
	and.b32  	%r153, %r152, 15872;
	mov.u32 	%r154, _ZZ14threadTileGEMMILi128ELi128ELi8ELi256ELi8ELi32ELi16EEvPfS0_S0_iiiE2Bs;
	add.s32 	%r155, %r154, %r153;
	shl.b32 	%r156, %r145, 2;
	and.b32  	%r157, %r156, 124;
	add.s32 	%r158, %r155, %r157;
	st.shared.f32 	[%r158+128], %f928;
	mov.f32 	%f929, 0f00000000;
	or.pred  	%p26, %p24, %p25;
	@%p26 bra 	$L__BB2_21;
	ld.param.u64 	%rd103, [_Z14threadTileGEMMILi128ELi128ELi8ELi256ELi8ELi32ELi16EEvPfS0_S0_iii_param_1];
	cvta.to.global.u64 	%rd37, %rd103;
	mov.u32 	%r159, %tid.x;
	and.b32  	%r160, %r159, 31;
	cvt.u64.u32 	%rd38, %r160;
	mov.u32 	%r161, %ctaid.x;
	shl.b32 	%r162, %r161, 7;
	cvt.s64.s32 	%rd39, %r162;
	or.b64  	%rd40, %rd38, %rd39;
	cvt.s64.s32 	%rd41, %r366;
	add.s64 	%rd42, %rd40, %rd41;
	shl.b64 	%rd43, %rd42, 2;
	add.s64 	%rd44, %rd37, %rd43;
	ld.global.f32 	%f929, [%rd44+256];
$L__BB2_21:
	ld.param.u32 	%r298, [_Z14threadTileGEMMILi128ELi128ELi8ELi256ELi8ELi32ELi16EEvPfS0_S0_iii_param_5];
	ld.param.u32 	%r292, [_Z14threadTileGEMMILi128ELi128ELi8ELi256ELi8ELi32ELi16EEvPfS0_S0_iii_param_4];
	setp.ge.s32 	%p27, %r364, %r292;
	mov.u32 	%r163, %tid.x;
	and.b32  	%r164, %r163, 31;
	mov.u32 	%r165, %ctaid.x;
	shl.b32 	%r166, %r165, 7;
	or.b32  	%r167, %r164, %r166;
	add.s32 	%r169, %r167, 96;
	setp.ge.s32 	%p28, %r169, %r298;
	shl.b32 	%r170, %r163, 4;
	and.b32  	%r171, %r170, 15872;
	mov.u32 	%r172, _ZZ14threadTileGEMMILi128ELi128ELi8ELi256ELi8ELi32ELi16EEvPfS0_S0_iiiE2Bs;
	add.s32 	%r173, %r172, %r171;
	shl.b32 	%r174, %r163, 2;
	and.b32  	%r175, %r174, 124;
	add.s32 	%r176, %r173, %r175;
	st.shared.f32 	[%r176+256], %f929;
	mov.f32 	%f930, 0f00000000;
	or.pred  	%p29, %p27, %p28;
	@%p29 bra 	$L__BB2_23;
	ld.param.u64 	%rd104, [_Z14threadTileGEMMILi128ELi128ELi8ELi256ELi8ELi32ELi16EEvPfS0_S0_iii_param_1];
	cvta.to.global.u64 	%rd45, %rd104;
	mov.u32 	%r177, %tid.x;
	and.b32  	%r178, %r177, 31;
	cvt.u64.u32 	%rd46, %r178;
	mov.u32 	%r179, %ctaid.x;
	shl.b32 	%r180, %r179, 7;
	cvt.s64.s32 	%rd47, %r180;
	or.b64  	%rd48, %rd46, %rd47;
	cvt.s64.s32 	%rd49, %r366;
	add.s64 	%rd50, %rd48, %rd49;
	shl.b64 	%rd51, %rd50, 2;
	add.s64 	%rd52, %rd45, %rd51;
	ld.global.f32 	%f930, [%rd52+384];
$L__BB2_23:
	mov.u32 	%r181, %tid.x;
	shl.b32 	%r182, %r181, 4;
	and.b32  	%r183, %r182, 15872;
	mov.u32 	%r184, _ZZ14threadTileGEMMILi128ELi128ELi8ELi256ELi8ELi32ELi16EEvPfS0_S0_iiiE2Bs;
	add.s32 	%r185, %r184, %r183;
	shl.b32 	%r186, %r181, 2;
	and.b32  	%r187, %r186, 124;
	add.s32 	%r188, %r185, %r187;
	st.shared.f32 	[%r188+384], %f930;
$L__BB2_24:
	ld.param.u32 	%r299, [_Z14threadTileGEMMILi128ELi128ELi8ELi256ELi8ELi32ELi16EEvPfS0_S0_iii_param_5];
	ld.param.u32 	%r293, [_Z14threadTileGEMMILi128ELi128ELi8ELi256ELi8ELi32ELi16EEvPfS0_S0_iii_param_4];
	bar.sync 	0;
	mov.u32 	%r189, %tid.x;
	shl.b32 	%r190, %r189, 1;
	and.b32  	%r191, %r190, 2016;
	mov.u32 	%r192, _ZZ14threadTileGEMMILi128ELi128ELi8ELi256ELi8ELi32ELi16EEvPfS0_S0_iiiE2As;
	add.s32 	%r193, %r192, %r191;
	ld.shared.f32 	%f219, [%r193];
	ld.shared.f32 	%f220, [%r193+512];
	ld.shared.f32 	%f221, [%r193+1024];
	ld.shared.f32 	%f222, [%r193+1536];
	ld.shared.f32 	%f223, [%r193+2048];
	ld.shared.f32 	%f224, [%r193+2560];
	ld.shared.f32 	%f225, [%r193+3072];
	ld.shared.f32 	%f226, [%r193+3584];
	shl.b32 	%r194, %r189, 2;
	and.b32  	%r195, %r194, 60;
	mov.u32 	%r196, _ZZ14threadTileGEMMILi128ELi128ELi8ELi256ELi8ELi32ELi16EEvPfS0_S0_iiiE2Bs;
	add.s32 	%r197, %r196, %r195;
	ld.shared.f32 	%f227, [%r197];
	ld.shared.f32 	%f228, [%r197+64];
	ld.shared.f32 	%f229, [%r197+128];
	ld.shared.f32 	%f230, [%r197+192];
	ld.shared.f32 	%f231, [%r197+256];
	ld.shared.f32 	%f232, [%r197+320];
	ld.shared.f32 	%f233, [%r197+384];
	ld.shared.f32 	%f234, [%r197+448];
	fma.rn.f32 	%f235, %f219, %f227, %f922;
	fma.rn.f32 	%f236, %f219, %f228, %f921;
	fma.rn.f32 	%f237, %f219, %f229, %f920;
	fma.rn.f32 	%f238, %f219, %f230, %f919;
	fma.rn.f32 	%f239, %f219, %f231, %f918;
	fma.rn.f32 	%f240, %f219, %f232, %f917;
	fma.rn.f32 	%f241, %f219, %f233, %f916;
	fma.rn.f32 	%f242, %f219, %f234, %f915;
	fma.rn.f32 	%f243, %f220, %f227, %f914;
	fma.rn.f32 	%f244, %f220, %f228, %f913;
	fma.rn.f32 	%f245, %f220, %f229, %f912;
	fma.rn.f32 	%f246, %f220, %f230, %f911;
	fma.rn.f32 	%f247, %f220, %f231, %f910;
	fma.rn.f32 	%f248, %f220, %f232, %f909;
	fma.rn.f32 	%f249, %f220, %f233, %f908;
	fma.rn.f32 	%f250, %f220, %f234, %f907;
	fma.rn.f32 	%f251, %f221, %f227, %f906;
	fma.rn.f32 	%f252, %f221, %f228, %f905;
	fma.rn.f32 	%f253, %f221, %f229, %f904;
	fma.rn.f32 	%f254, %f221, %f230, %f903;
	fma.rn.f32 	%f255, %f221, %f231, %f902;
	fma.rn.f32 	%f256, %f221, %f232, %f901;
	fma.rn.f32 	%f257, %f221, %f233, %f900;
	fma.rn.f32 	%f258, %f221, %f234, %f899;
	fma.rn.f32 	%f259, %f222, %f227, %f898;
	fma.rn.f32 	%f260, %f222, %f228, %f897;
	fma.rn.f32 	%f261, %f222, %f229, %f896;
	fma.rn.f32 	%f262, %f222, %f230, %f895;
	fma.rn.f32 	%f263, %f222, %f231, %f894;
	fma.rn.f32 	%f264, %f222, %f232, %f893;
	fma.rn.f32 	%f265, %f222, %f233, %f892;
	fma.rn.f32 	%f266, %f222, %f234, %f891;
	fma.rn.f32 	%f267, %f223, %f227, %f890;
	fma.rn.f32 	%f268, %f223, %f228, %f889;
	fma.rn.f32 	%f269, %f223, %f229, %f888;
	fma.rn.f32 	%f270, %f223, %f230, %f887;
	fma.rn.f32 	%f271, %f223, %f231, %f886;
	fma.rn.f32 	%f272, %f223, %f232, %f885;
	fma.rn.f32 	%f273, %f223, %f233, %f884;
	fma.rn.f32 	%f274, %f223, %f234, %f883;
	fma.rn.f32 	%f275, %f224, %f227, %f882;
	fma.rn.f32 	%f276, %f224, %f228, %f881;
	fma.rn.f32 	%f277, %f224, %f229, %f880;
	fma.rn.f32 	%f278, %f224, %f230, %f879;
	fma.rn.f32 	%f279, %f224, %f231, %f878;
	fma.rn.f32 	%f280, %f224, %f232, %f877;
	fma.rn.f32 	%f281, %f224, %f233, %f876;
	fma.rn.f32 	%f282, %f224, %f234, %f875;
	fma.rn.f32 	%f283, %f225, %f227, %f874;
	fma.rn.f32 	%f284, %f225, %f228, %f873;
	fma.rn.f32 	%f285, %f225, %f229, %f872;
	fma.rn.f32 	%f286, %f225, %f230, %f871;
	fma.rn.f32 	%f287, %f225, %f231, %f870;
	fma.rn.f32 	%f288, %f225, %f232, %f869;
	fma.rn.f32 	%f289, %f225, %f233, %f868;
	fma.rn.f32 	%f290, %f225, %f234, %f867;
	fma.rn.f32 	%f291, %f226, %f227, %f866;
	fma.rn.f32 	%f292, %f226, %f228, %f865;
	fma.rn.f32 	%f293, %f226, %f229, %f864;
	fma.rn.f32 	%f294, %f226, %f230, %f863;
	fma.rn.f32 	%f295, %f226, %f231, %f862;
	fma.rn.f32 	%f296, %f226, %f232, %f861;
	fma.rn.f32 	%f297, %f226, %f233, %f860;
	fma.rn.f32 	%f298, %f226, %f234, %f859;
	ld.shared.f32 	%f299, [%r193+4];
	ld.shared.f32 	%f300, [%r193+516];
	ld.shared.f32 	%f301, [%r193+1028];
	ld.shared.f32 	%f302, [%r193+1540];
	ld.shared.f32 	%f303, [%r193+2052];
	ld.shared.f32 	%f304, [%r193+2564];
	ld.shared.f32 	%f305, [%r193+3076];
	ld.shared.f32 	%f306, [%r193+3588];
	ld.shared.f32 	%f307, [%r197+512];
	ld.shared.f32 	%f308, [%r197+576];
	ld.shared.f32 	%f309, [%r197+640];
	ld.shared.f32 	%f310, [%r197+704];
	ld.shared.f32 	%f311, [%r197+768];
	ld.shared.f32 	%f312, [%r197+832];
	ld.shared.f32 	%f313, [%r197+896];
	ld.shared.f32 	%f314, [%r197+960];
	fma.rn.f32 	%f315, %f299, %f307, %f235;
	fma.rn.f32 	%f316, %f299, %f308, %f236;
	fma.rn.f32 	%f317, %f299, %f309, %f237;
	fma.rn.f32 	%f318, %f299, %f310, %f238;
	fma.rn.f32 	%f319, %f299, %f311, %f239;
	fma.rn.f32 	%f320, %f299, %f312, %f240;
	fma.rn.f32 	%f321, %f299, %f313, %f241;
	fma.rn.f32 	%f322, %f299, %f314, %f242;
	fma.rn.f32 	%f323, %f300, %f307, %f243;
	fma.rn.f32 	%f324, %f300, %f308, %f244;
	fma.rn.f32 	%f325, %f300, %f309, %f245;
	fma.rn.f32 	%f326, %f300, %f310, %f246;
	fma.rn.f32 	%f327, %f300, %f311, %f247;
	fma.rn.f32 	%f328, %f300, %f312, %f248;
	fma.rn.f32 	%f329, %f300, %f313, %f249;
	fma.rn.f32 	%f330, %f300, %f314, %f250;
	fma.rn.f32 	%f331, %f301, %f307, %f251;
	fma.rn.f32 	%f332, %f301, %f308, %f252;
	fma.rn.f32 	%f333, %f301, %f309, %f253;
	fma.rn.f32 	%f334, %f301, %f310, %f254;
	fma.rn.f32 	%f335, %f301, %f311, %f255;
	fma.rn.f32 	%f336, %f301, %f312, %f256;
	fma.rn.f32 	%f337, %f301, %f313, %f257;
	fma.rn.f32 	%f338, %f301, %f314, %f258;
	fma.rn.f32 	%f339, %f302, %f307, %f259;
	fma.rn.f32 	%f340, %f302, %f308, %f260;
	fma.rn.f32 	%f341, %f302, %f309, %f261;
	fma.rn.f32 	%f342, %f302, %f310, %f262;
	fma.rn.f32 	%f343, %f302, %f311, %f263;
	fma.rn.f32 	%f344, %f302, %f312, %f264;
	fma.rn.f32 	%f345, %f302, %f313, %f265;
	fma.rn.f32 	%f346, %f302, %f314, %f266;
	fma.rn.f32 	%f347, %f303, %f307, %f267;
	fma.rn.f32 	%f348, %f303, %f308, %f268;
	fma.rn.f32 	%f349, %f303, %f309, %f269;
	fma.rn.f32 	%f350, %f303, %f310, %f270;
	fma.rn.f32 	%f351, %f303, %f311, %f271;
	fma.rn.f32 	%f352, %f303, %f312, %f272;
	fma.rn.f32 	%f353, %f303, %f313, %f273;
	fma.rn.f32 	%f354, %f303, %f314, %f274;
	fma.rn.f32 	%f355, %f304, %f307, %f275;
	fma.rn.f32 	%f356, %f304, %f308, %f276;
	fma.rn.f32 	%f357, %f304, %f309, %f277;
	fma.rn.f32 	%f358, %f304, %f310, %f278;
	fma.rn.f32 	%f359, %f304, %f311, %f279;
	fma.rn.f32 	%f360, %f304, %f312, %f280;
	fma.rn.f32 	%f361, %f304, %f313, %f281;
	fma.rn.f32 	%f362, %f304, %f314, %f282;
	fma.rn.f32 	%f363, %f305, %f307, %f283;
	fma.rn.f32 	%f364, %f305, %f308, %f284;
	fma.rn.f32 	%f365, %f305, %f309, %f285;
	fma.rn.f32 	%f366, %f305, %f310, %f286;
	fma.rn.f32 	%f367, %f305, %f311, %f287;
	fma.rn.f32 	%f368, %f305, %f312, %f288;
	fma.rn.f32 	%f369, %f305, %f313, %f289;
	fma.rn.f32 	%f370, %f305, %f314, %f290;
	fma.rn.f32 	%f371, %f306, %f307, %f291;
	fma.rn.f32 	%f372, %f306, %f308, %f292;
	fma.rn.f32 	%f373, %f306, %f309, %f293;
	fma.rn.f32 	%f374, %f306, %f310, %f294;
	fma.rn.f32 	%f375, %f306, %f311, %f295;
	fma.rn.f32 	%f376, %f306, %f312, %f296;
	fma.rn.f32 	%f377, %f306, %f313, %f297;
	fma.rn.f32 	%f378, %f306, %f314, %f298;
	ld.shared.f32 	%f379, [%r193+8];
	ld.shared.f32 	%f380, [%r193+520];
	ld.shared.f32 	%f381, [%r193+1032];
	ld.shared.f32 	%f382, [%r193+1544];
	ld.shared.f32 	%f383, [%r193+2056];
	ld.shared.f32 	%f384, [%r193+2568];
	ld.shared.f32 	%f385, [%r193+3080];
	ld.shared.f32 	%f386, [%r193+3592];
	ld.shared.f32 	%f387, [%r197+1024];
	ld.shared.f32 	%f388, [%r197+1088];
	ld.shared.f32 	%f389, [%r197+1152];
	ld.shared.f32 	%f390, [%r197+1216];
	ld.shared.f32 	%f391, [%r197+1280];
	ld.shared.f32 	%f392, [%r197+1344];
	ld.shared.f32 	%f393, [%r197+1408];
	ld.shared.f32 	%f394, [%r197+1472];
	fma.rn.f32 	%f395, %f379, %f387, %f315;
	fma.rn.f32 	%f396, %f379, %f388, %f316;
	fma.rn.f32 	%f397, %f379, %f389, %f317;
	fma.rn.f32 	%f398, %f379, %f390, %f318;
	fma.rn.f32 	%f399, %f379, %f391, %f319;
	fma.rn.f32 	%f400, %f379, %f392, %f320;
	fma.rn.f32 	%f401, %f379, %f393, %f321;
	fma.rn.f32 	%f402, %f379, %f394, %f322;
	fma.rn.f32 	%f403, %f380, %f387, %f323;
	fma.rn.f32 	%f404, %f380, %f388, %f324;
	fma.rn.f32 	%f405, %f380, %f389, %f325;
	fma.rn.f32 	%f406, %f380, %f390, %f326;
	fma.rn.f32 	%f407, %f380, %f391, %f327;
	fma.rn.f32 	%f408, %f380, %f392, %f328;
	fma.rn.f32 	%f409, %f380, %f393, %f329;
	fma.rn.f32 	%f410, %f380, %f394, %f330;
	fma.rn.f32 	%f411, %f381, %f387, %f331;
	fma.rn.f32 	%f412, %f381, %f388, %f332;
	fma.rn.f32 	%f413, %f381, %f389, %f333;
	fma.rn.f32 	%f414, %f381, %f390, %f334;
	fma.rn.f32 	%f415, %f381, %f391, %f335;
	fma.rn.f32 	%f416, %f381, %f392, %f336;
	fma.rn.f32 	%f417, %f381, %f393, %f337;
	fma.rn.f32 	%f418, %f381, %f394, %f338;
	fma.rn.f32 	%f419, %f382, %f387, %f339;
	fma.rn.f32 	%f420, %f382, %f388, %f340;
	fma.rn.f32 	%f421, %f382, %f389, %f341;
	fma.rn.f32 	%f422, %f382, %f390, %f342;
	fma.rn.f32 	%f423, %f382, %f391, %f343;
	fma.rn.f32 	%f424, %f382, %f392, %f344;
	fma.rn.f32 	%f425, %f382, %f393, %f345;
	fma.rn.f32 	%f426, %f382, %f394, %f346;
	fma.rn.f32 	%f427, %f383, %f387, %f347;
	fma.rn.f32 	%f428, %f383, %f388, %f348;
	fma.rn.f32 	%f429, %f383, %f389, %f349;
	fma.rn.f32 	%f430, %f383, %f390, %f350;
	fma.rn.f32 	%f431, %f383, %f391, %f351;
	fma.rn.f32 	%f432, %f383, %f392, %f352;
	fma.rn.f32 	%f433, %f383, %f393, %f353;
	fma.rn.f32 	%f434, %f383, %f394, %f354;
	fma.rn.f32 	%f435, %f384, %f387, %f355;
	fma.rn.f32 	%f436, %f384, %f388, %f356;
	fma.rn.f32 	%f437, %f384, %f389, %f357;
	fma.rn.f32 	%f438, %f384, %f390, %f358;
	fma.rn.f32 	%f439, %f384, %f391, %f359;
	fma.rn.f32 	%f440, %f384, %f392, %f360;
	fma.rn.f32 	%f441, %f384, %f393, %f361;
	fma.rn.f32 	%f442, %f384, %f394, %f362;
	fma.rn.f32 	%f443, %f385, %f387, %f363;
	fma.rn.f32 	%f444, %f385, %f388, %f364;
	fma.rn.f32 	%f445, %f385, %f389, %f365;
	fma.rn.f32 	%f446, %f385, %f390, %f366;
	fma.rn.f32 	%f447, %f385, %f391, %f367;
	fma.rn.f32 	%f448, %f385, %f392, %f368;
	fma.rn.f32 	%f449, %f385, %f393, %f369;
	fma.rn.f32 	%f450, %f385, %f394, %f370;
	fma.rn.f32 	%f451, %f386, %f387, %f371;
	fma.rn.f32 	%f452, %f386, %f388, %f372;
	fma.rn.f32 	%f453, %f386, %f389, %f373;
	fma.rn.f32 	%f454, %f386, %f390, %f374;
	fma.rn.f32 	%f455, %f386, %f391, %f375;
	fma.rn.f32 	%f456, %f386, %f392, %f376;
	fma.rn.f32 	%f457, %f386, %f393, %f377;
	fma.rn.f32 	%f458, %f386, %f394, %f378;
	ld.shared.f32 	%f459, [%r193+12];
	ld.shared.f32 	%f460, [%r193+524];
	ld.shared.f32 	%f461, [%r193+1036];
	ld.shared.f32 	%f462, [%r193+1548];
	ld.shared.f32 	%f463, [%r193+2060];
	ld.shared.f32 	%f464, [%r193+2572];
	ld.shared.f32 	%f465, [%r193+3084];
	ld.shared.f32 	%f466, [%r193+3596];
	ld.shared.f32 	%f467, [%r197+1536];
	ld.shared.f32 	%f468, [%r197+1600];
	ld.shared.f32 	%f469, [%r197+1664];
	ld.shared.f32 	%f470, [%r197+1728];
	ld.shared.f32 	%f471, [%r197+1792];
	ld.shared.f32 	%f472, [%r197+1856];
	ld.shared.f32 	%f473, [%r197+1920];
	ld.shared.f32 	%f474, [%r197+1984];
	fma.rn.f32 	%f475, %f459, %f467, %f395;
	fma.rn.f32 	%f476, %f459, %f468, %f396;
	fma.rn.f32 	%f477, %f459, %f469, %f397;
	fma.rn.f32 	%f478, %f459, %f470, %f398;
	fma.rn.f32 	%f479, %f459, %f471, %f399;
	fma.rn.f32 	%f480, %f459, %f472, %f400;
	fma.rn.f32 	%f481, %f459, %f473, %f401;
	fma.rn.f32 	%f482, %f459, %f474, %f402;
	fma.rn.f32 	%f483, %f460, %f467, %f403;
	fma.rn.f32 	%f484, %f460, %f468, %f404;
	fma.rn.f32 	%f485, %f460, %f469, %f405;
	fma.rn.f32 	%f486, %f460, %f470, %f406;
	fma.rn.f32 	%f487, %f460, %f471, %f407;
	fma.rn.f32 	%f488, %f460, %f472, %f408;
	fma.rn.f32 	%f489, %f460, %f473, %f409;
	fma.rn.f32 	%f490, %f460, %f474, %f410;
	fma.rn.f32 	%f491, %f461, %f467, %f411;
	fma.rn.f32 	%f492, %f461, %f468, %f412;
	fma.rn.f32 	%f493, %f461, %f469, %f413;
	fma.rn.f32 	%f494, %f461, %f470, %f414;
	fma.rn.f32 	%f495, %f461, %f471, %f415;
	fma.rn.f32 	%f496, %f461, %f472, %f416;
	fma.rn.f32 	%f497, %f461, %f473, %f417;
	fma.rn.f32 	%f498, %f461, %f474, %f418;
	fma.rn.f32 	%f499, %f462, %f467, %f419;
	fma.rn.f32 	%f500, %f462, %f468, %f420;
	fma.rn.f32 	%f501, %f462, %f469, %f421;
	fma.rn.f32 	%f502, %f462, %f470, %f422;
	fma.rn.f32 	%f503, %f462, %f471, %f423;
	fma.rn.f32 	%f504, %f462, %f472, %f424;
	fma.rn.f32 	%f505, %f462, %f473, %f425;
	fma.rn.f32 	%f506, %f462, %f474, %f426;
	fma.rn.f32 	%f507, %f463, %f467, %f427;
	fma.rn.f32 	%f508, %f463, %f468, %f428;
	fma.rn.f32 	%f509, %f463, %f469, %f429;
	fma.rn.f32 	%f510, %f463, %f470, %f430;
	fma.rn.f32 	%f511, %f463, %f471, %f431;
	fma.rn.f32 	%f512, %f463, %f472, %f432;
	fma.rn.f32 	%f513, %f463, %f473, %f433;
	fma.rn.f32 	%f514, %f463, %f474, %f434;
	fma.rn.f32 	%f515, %f464, %f467, %f435;
	fma.rn.f32 	%f516, %f464, %f468, %f436;
	fma.rn.f32 	%f517, %f464, %f469, %f437;
	fma.rn.f32 	%f518, %f464, %f470, %f438;
	fma.rn.f32 	%f519, %f464, %f471, %f439;
	fma.rn.f32 	%f520, %f464, %f472, %f440;
	fma.rn.f32 	%f521, %f464, %f473, %f441;
	fma.rn.f32 	%f522, %f464, %f474, %f442;
	fma.rn.f32 	%f523, %f465, %f467, %f443;
	fma.rn.f32 	%f524, %f465, %f468, %f444;
	fma.rn.f32 	%f525, %f465, %f469, %f445;
	fma.rn.f32 	%f526, %f465, %f470, %f446;
	fma.rn.f32 	%f527, %f465, %f471, %f447;
	fma.rn.f32 	%f528, %f465, %f472, %f448;
	fma.rn.f32 	%f529, %f465, %f473, %f449;
	fma.rn.f32 	%f530, %f465, %f474, %f450;
	fma.rn.f32 	%f531, %f466, %f467, %f451;
	fma.rn.f32 	%f532, %f466, %f468, %f452;
	fma.rn.f32 	%f533, %f466, %f469, %f453;
	fma.rn.f32 	%f534, %f466, %f470, %f454;
	fma.rn.f32 	%f535, %f466, %f471, %f455;
	fma.rn.f32 	%f536, %f466, %f472, %f456;
	fma.rn.f32 	%f537, %f466, %f473, %f457;
	fma.rn.f32 	%f538, %f466, %f474, %f458;
	ld.shared.f32 	%f539, [%r193+16];
	ld.shared.f32 	%f540, [%r193+528];
	ld.shared.f32 	%f541, [%r193+1040];
	ld.shared.f32 	%f542, [%r193+1552];
	ld.shared.f32 	%f543, [%r193+2064];
	ld.shared.f32 	%f544, [%r193+2576];
	ld.shared.f32 	%f545, [%r193+3088];
	ld.shared.f32 	%f546, [%r193+3600];
	ld.shared.f32 	%f547, [%r197+2048];
	ld.shared.f32 	%f548, [%r197+2112];
	ld.shared.f32 	%f549, [%r197+2176];
	ld.shared.f32 	%f550, [%r197+2240];
	ld.shared.f32 	%f551, [%r197+2304];
	ld.shared.f32 	%f552, [%r197+2368];
	ld.shared.f32 	%f553, [%r197+2432];
	ld.shared.f32 	%f554, [%r197+2496];
	fma.rn.f32 	%f555, %f539, %f547, %f475;
	fma.rn.f32 	%f556, %f539, %f548, %f476;
	fma.rn.f32 	%f557, %f539, %f549, %f477;
	fma.rn.f32 	%f558, %f539, %f550, %f478;
	fma.rn.f32 	%f559, %f539, %f551, %f479;
	fma.rn.f32 	%f560, %f539, %f552, %f480;
	fma.rn.f32 	%f561, %f539, %f553, %f481;
	fma.rn.f32 	%f562, %f539, %f554, %f482;
	fma.rn.f32 	%f563, %f540, %f547, %f483;
	fma.rn.f32 	%f564, %f540, %f548, %f484;
	fma.rn.f32 	%f565, %f540, %f549, %f485;
	fma.rn.f32 	%f566, %f540, %f550, %f486;
	fma.rn.f32 	%f567, %f540, %f551, %f487;
	fma.rn.f32 	%f568, %f540, %f552, %f488;
	fma.rn.f32 	%f569, %f540, %f553, %f489;
	fma.rn.f32 	%f570, %f540, %f554, %f490;
	fma.rn.f32 	%f571, %f541, %f547, %f491;
	fma.rn.f32 	%f572, %f541, %f548, %f492;
	fma.rn.f32 	%f573, %f541, %f549, %f493;
	fma.rn.f32 	%f574, %f541, %f550, %f494;
	fma.rn.f32 	%f575, %f541, %f551, %f495;
	fma.rn.f32 	%f576, %f541, %f552, %f496;
	fma.rn.f32 	%f577, %f541, %f553, %f497;
	fma.rn.f32 	%f578, %f541, %f554, %f498;
	fma.rn.f32 	%f579, %f542, %f547, %f499;
	fma.rn.f32 	%f580, %f542, %f548, %f500;
	fma.rn.f32 	%f581, %f542, %f549, %f501;
	fma.rn.f32 	%f582, %f542, %f550, %f502;
	fma.rn.f32 	%f583, %f542, %f551, %f503;
	fma.rn.f32 	%f584, %f542, %f552, %f504;
	fma.rn.f32 	%f585, %f542, %f553, %f505;
	fma.rn.f32 	%f586, %f542, %f554, %f506;
	fma.rn.f32 	%f587, %f543, %f547, %f507;
	fma.rn.f32 	%f588, %f543, %f548, %f508;
	fma.rn.f32 	%f589, %f543, %f549, %f509;
	fma.rn.f32 	%f590, %f543, %f550, %f510;
	fma.rn.f32 	%f591, %f543, %f551, %f511;
	fma.rn.f32 	%f592, %f543, %f552, %f512;
	fma.rn.f32 	%f593, %f543, %f553, %f513;
	fma.rn.f32 	%f594, %f543, %f554, %f514;
	fma.rn.f32 	%f595, %f544, %f547, %f515;
	fma.rn.f32 	%f596, %f544, %f548, %f516;
	fma.rn.f32 	%f597, %f544, %f549, %f517;
	fma.rn.f32 	%f598, %f544, %f550, %f518;
	fma.rn.f32 	%f599, %f544, %f551, %f519;
	fma.rn.f32 	%f600, %f544, %f552, %f520;
	fma.rn.f32 	%f601, %f544, %f553, %f521;
	fma.rn.f32 	%f602, %f544, %f554, %f522;
	fma.rn.f32 	%f603, %f545, %f547, %f523;
	fma.rn.f32 	%f604, %f545, %f548, %f524;
	fma.rn.f32 	%f605, %f545, %f549, %f525;
	fma.rn.f32 	%f606, %f545, %f550, %f526;
	fma.rn.f32 	%f607, %f545, %f551, %f527;
	fma.rn.f32 	%f608, %f545, %f552, %f528;
	fma.rn.f32 	%f609, %f545, %f553, %f529;
	fma.rn.f32 	%f610, %f545, %f554, %f530;
	fma.rn.f32 	%f611, %f546, %f547, %f531;
	fma.rn.f32 	%f612, %f546, %f548, %f532;
	fma.rn.f32 	%f613, %f546, %f549, %f533;
	fma.rn.f32 	%f614, %f546, %f550, %f534;
	fma.rn.f32 	%f615, %f546, %f551, %f535;
	fma.rn.f32 	%f616, %f546, %f552, %f536;
	fma.rn.f32 	%f617, %f546, %f553, %f537;
	fma.rn.f32 	%f618, %f546, %f554, %f538;
	ld.shared.f32 	%f619, [%r193+20];
	ld.shared.f32 	%f620, [%r193+532];
	ld.shared.f32 	%f621, [%r193+1044];
	ld.shared.f32 	%f622, [%r193+1556];
	ld.shared.f32 	%f623, [%r193+2068];
	ld.shared.f32 	%f624, [%r193+2580];
	ld.shared.f32 	%f625, [%r193+3092];
	ld.shared.f32 	%f626, [%r193+3604];
	ld.shared.f32 	%f627, [%r197+2560];
	ld.shared.f32 	%f628, [%r197+2624];
	ld.shared.f32 	%f629, [%r197+2688];
	ld.shared.f32 	%f630, [%r197+2752];
	ld.shared.f32 	%f631, [%r197+2816];
	ld.shared.f32 	%f632, [%r197+2880];
	ld.shared.f32 	%f633, [%r197+2944];
	ld.shared.f32 	%f634, [%r197+3008];
	fma.rn.f32 	%f635, %f619, %f627, %f555;
	fma.rn.f32 	%f636, %f619, %f628, %f556;
	fma.rn.f32 	%f637, %f619, %f629, %f557;
	fma.rn.f32 	%f638, %f619, %f630, %f558;
	fma.rn.f32 	%f639, %f619, %f631, %f559;
	fma.rn.f32 	%f640, %f619, %f632, %f560;
	fma.rn.f32 	%f641, %f619, %f633, %f561;
	fma.rn.f32 	%f642, %f619, %f634, %f562;
	fma.rn.f32 	%f643, %f620, %f627, %f563;
	fma.rn.f32 	%f644, %f620, %f628, %f564;
	fma.rn.f32 	%f645, %f620, %f629, %f565;
	fma.rn.f32 	%f646, %f620, %f630, %f566;
	fma.rn.f32 	%f647, %f620, %f631, %f567;
	fma.rn.f32 	%f648, %f620, %f632, %f568;
	fma.rn.f32 	%f649, %f620, %f633, %f569;
	fma.rn.f32 	%f650, %f620, %f634, %f570;
	fma.rn.f32 	%f651, %f621, %f627, %f571;
	fma.rn.f32 	%f652, %f621, %f628, %f572;
	fma.rn.f32 	%f653, %f621, %f629, %f573;
	fma.rn.f32 	%f654, %f621, %f630, %f574;
	fma.rn.f32 	%f655, %f621, %f631, %f575;
	fma.rn.f32 	%f656, %f621, %f632, %f576;
	fma.rn.f32 	%f657, %f621, %f633, %f577;
	fma.rn.f32 	%f658, %f621, %f634, %f578;
	fma.rn.f32 	%f659, %f622, %f627, %f579;
	fma.rn.f32 	%f660, %f622, %f628, %f580;
	fma.rn.f32 	%f661, %f622, %f629, %f581;
	fma.rn.f32 	%f662, %f622, %f630, %f582;
	fma.rn.f32 	%f663, %f622, %f631, %f583;
	fma.rn.f32 	%f664, %f622, %f632, %f584;
	fma.rn.f32 	%f665, %f622, %f633, %f585;
	fma.rn.f32 	%f666, %f622, %f634, %f586;
	fma.rn.f32 	%f667, %f623, %f627, %f587;
	fma.rn.f32 	%f668, %f623, %f628, %f588;
	fma.rn.f32 	%f669, %f623, %f629, %f589;
	fma.rn.f32 	%f670, %f623, %f630, %f590;
	fma.rn.f32 	%f671, %f623, %f631, %f591;
	fma.rn.f32 	%f672, %f623, %f632, %f592;
	fma.rn.f32 	%f673, %f623, %f633, %f593;
	fma.rn.f32 	%f674, %f623, %f634, %f594;
	fma.rn.f32 	%f675, %f624, %f627, %f595;
	fma.rn.f32 	%f676, %f624, %f628, %f596;
	fma.rn.f32 	%f677, %f624, %f629, %f597;
	fma.rn.f32 	%f678, %f624, %f630, %f598;
	fma.rn.f32 	%f679, %f624, %f631, %f599;
	fma.rn.f32 	%f680, %f624, %f632, %f600;
	fma.rn.f32 	%f681, %f624, %f633, %f601;
	fma.rn.f32 	%f682, %f624, %f634, %f602;
	fma.rn.f32 	%f683, %f625, %f627, %f603;
	fma.rn.f32 	%f684, %f625, %f628, %f604;
	fma.rn.f32 	%f685, %f625, %f629, %f605;
	fma.rn.f32 	%f686, %f625, %f630, %f606;
	fma.rn.f32 	%f687, %f625, %f631, %f607;
	fma.rn.f32 	%f688, %f625, %f632, %f608;
	fma.rn.f32 	%f689, %f625, %f633, %f609;
	fma.rn.f32 	%f690, %f625, %f634, %f610;
	fma.rn.f32 	%f691, %f626, %f627, %f611;
	fma.rn.f32 	%f692, %f626, %f628, %f612;
	fma.rn.f32 	%f693, %f626, %f629, %f613;
	fma.rn.f32 	%f694, %f626, %f630, %f614;
	fma.rn.f32 	%f695, %f626, %f631, %f615;
	fma.rn.f32 	%f696, %f626, %f632, %f616;
	fma.rn.f32 	%f697, %f626, %f633, %f617;
	fma.rn.f32 	%f698, %f626, %f634, %f618;
	ld.shared.f32 	%f699, [%r193+24];
	ld.shared.f32 	%f700, [%r193+536];
	ld.shared.f32 	%f701, [%r193+1048];
	ld.shared.f32 	%f702, [%r193+1560];
	ld.shared.f32 	%f703, [%r193+2072];
	ld.shared.f32 	%f704, [%r193+2584];
	ld.shared.f32 	%f705, [%r193+3096];
	ld.shared.f32 	%f706, [%r193+3608];
	ld.shared.f32 	%f707, [%r197+3072];
	ld.shared.f32 	%f708, [%r197+3136];
	ld.shared.f32 	%f709, [%r197+3200];
	ld.shared.f32 	%f710, [%r197+3264];
	ld.shared.f32 	%f711, [%r197+3328];
	ld.shared.f32 	%f712, [%r197+3392];
	ld.shared.f32 	%f713, [%r197+3456];
	ld.shared.f32 	%f714, [%r197+3520];
	fma.rn.f32 	%f715, %f699, %f707, %f635;
	fma.rn.f32 	%f716, %f699, %f708, %f636;
	fma.rn.f32 	%f717, %f699, %f709, %f637;
	fma.rn.f32 	%f718, %f699, %f710, %f638;
	fma.rn.f32 	%f719, %f699, %f711, %f639;
	fma.rn.f32 	%f720, %f699, %f712, %f640;
	fma.rn.f32 	%f721, %f699, %f713, %f641;
	fma.rn.f32 	%f722, %f699, %f714, %f642;
	fma.rn.f32 	%f723, %f700, %f707, %f643;
	fma.rn.f32 	%f724, %f700, %f708, %f644;
	fma.rn.f32 	%f725, %f700, %f709, %f645;
	fma.rn.f32 	%f726, %f700, %f710, %f646;
	fma.rn.f32 	%f727, %f700, %f711, %f647;
	fma.rn.f32 	%f728, %f700, %f712, %f648;
	fma.rn.f32 	%f729, %f700, %f713, %f649;
	fma.rn.f32 	%f730, %f700, %f714, %f650;
	fma.rn.f32 	%f731, %f701, %f707, %f651;
	fma.rn.f32 	%f732, %f701, %f708, %f652;
	fma.rn.f32 	%f733, %f701, %f709, %f653;
	fma.rn.f32 	%f734, %f701, %f710, %f654;
	fma.rn.f32 	%f735, %f701, %f711, %f655;
	fma.rn.f32 	%f736, %f701, %f712, %f656;
	fma.rn.f32 	%f737, %f701, %f713, %f657;
	fma.rn.f32 	%f738, %f701, %f714, %f658;
	fma.rn.f32 	%f739, %f702, %f707, %f659;
	fma.rn.f32 	%f740, %f702, %f708, %f660;
	fma.rn.f32 	%f741, %f702, %f709, %f661;
	fma.rn.f32 	%f742, %f702, %f710, %f662;
	fma.rn.f32 	%f743, %f702, %f711, %f663;
	fma.rn.f32 	%f744, %f702, %f712, %f664;
	fma.rn.f32 	%f745, %f702, %f713, %f665;
	fma.rn.f32 	%f746, %f702, %f714, %f666;
	fma.rn.f32 	%f747, %f703, %f707, %f667;
	fma.rn.f32 	%f748, %f703, %f708, %f668;
	fma.rn.f32 	%f749, %f703, %f709, %f669;
	fma.rn.f32 	%f750, %f703, %f710, %f670;
	fma.rn.f32 	%f751, %f703, %f711, %f671;
	fma.rn.f32 	%f752, %f703, %f712, %f672;
	fma.rn.f32 	%f753, %f703, %f713, %f673;
	fma.rn.f32 	%f754, %f703, %f714, %f674;
	fma.rn.f32 	%f755, %f704, %f707, %f675;
	fma.rn.f32 	%f756, %f704, %f708, %f676;
	fma.rn.f32 	%f757, %f704, %f709, %f677;
	fma.rn.f32 	%f758, %f704, %f710, %f678;
	fma.rn.f32 	%f759, %f704, %f711, %f679;
	fma.rn.f32 	%f760, %f704, %f712, %f680;
	fma.rn.f32 	%f761, %f704, %f713, %f681;
	fma.rn.f32 	%f762, %f704, %f714, %f682;
	fma.rn.f32 	%f763, %f705, %f707, %f683;
	fma.rn.f32 	%f764, %f705, %f708, %f684;
	fma.rn.f32 	%f765, %f705, %f709, %f685;
	fma.rn.f32 	%f766, %f705, %f710, %f686;
	fma.rn.f32 	%f767, %f705, %f711, %f687;
	fma.rn.f32 	%f768, %f705, %f712, %f688;
	fma.rn.f32 	%f769, %f705, %f713, %f689;
	fma.rn.f32 	%f770, %f705, %f714, %f690;
	fma.rn.f32 	%f771, %f706, %f707, %f691;
	fma.rn.f32 	%f772, %f706, %f708, %f692;
	fma.rn.f32 	%f773, %f706, %f709, %f693;
	fma.rn.f32 	%f774, %f706, %f710, %f694;
	fma.rn.f32 	%f775, %f706, %f711, %f695;
	fma.rn.f32 	%f776, %f706, %f712, %f696;
	fma.rn.f32 	%f777, %f706, %f713, %f697;
	fma.rn.f32 	%f778, %f706, %f714, %f698;
	ld.shared.f32 	%f779, [%r193+28];
	ld.shared.f32 	%f780, [%r193+540];
	ld.shared.f32 	%f781, [%r193+1052];
	ld.shared.f32 	%f782, [%r193+1564];
	ld.shared.f32 	%f783, [%r193+2076];
	ld.shared.f32 	%f784, [%r193+2588];
	ld.shared.f32 	%f785, [%r193+3100];
	ld.shared.f32 	%f786, [%r193+3612];
	ld.shared.f32 	%f787, [%r197+3584];
	ld.shared.f32 	%f788, [%r197+3648];
	ld.shared.f32 	%f789, [%r197+3712];
	ld.shared.f32 	%f790, [%r197+3776];
	ld.shared.f32 	%f791, [%r197+3840];
	ld.shared.f32 	%f792, [%r197+3904];
	ld.shared.f32 	%f793, [%r197+3968];
	ld.shared.f32 	%f794, [%r197+4032];
	fma.rn.f32 	%f922, %f779, %f787, %f715;
	fma.rn.f32 	%f921, %f779, %f788, %f716;
	fma.rn.f32 	%f920, %f779, %f789, %f717;
	fma.rn.f32 	%f919, %f779, %f790, %f718;
	fma.rn.f32 	%f918, %f779, %f791, %f719;
	fma.rn.f32 	%f917, %f779, %f792, %f720;
	fma.rn.f32 	%f916, %f779, %f793, %f721;
	fma.rn.f32 	%f915, %f779, %f794, %f722;
	fma.rn.f32 	%f914, %f780, %f787, %f723;
	fma.rn.f32 	%f913, %f780, %f788, %f724;
	fma.rn.f32 	%f912, %f780, %f789, %f725;
	fma.rn.f32 	%f911, %f780, %f790, %f726;
	fma.rn.f32 	%f910, %f780, %f791, %f727;
	fma.rn.f32 	%f909, %f780, %f792, %f728;
	fma.rn.f32 	%f908, %f780, %f793, %f729;
	fma.rn.f32 	%f907, %f780, %f794, %f730;
	fma.rn.f32 	%f906, %f781, %f787, %f731;
	fma.rn.f32 	%f905, %f781, %f788, %f732;
	fma.rn.f32 	%f904, %f781, %f789, %f733;
	fma.rn.f32 	%f903, %f781, %f790, %f734;
	fma.rn.f32 	%f902, %f781, %f791, %f735;
	fma.rn.f32 	%f901, %f781, %f792, %f736;
	fma.rn.f32 	%f900, %f781, %f793, %f737;
	fma.rn.f32 	%f899, %f781, %f794, %f738;
	fma.rn.f32 	%f898, %f782, %f787, %f739;
	fma.rn.f32 	%f897, %f782, %f788, %f740;
	fma.rn.f32 	%f896, %f782, %f789, %f741;
	fma.rn.f32 	%f895, %f782, %f790, %f742;
	fma.rn.f32 	%f894, %f782, %f791, %f743;
	fma.rn.f32 	%f893, %f782, %f792, %f744;
	fma.rn.f32 	%f892, %f782, %f793, %f745;
	fma.rn.f32 	%f891, %f782, %f794, %f746;
	fma.rn.f32 	%f890, %f783, %f787, %f747;
	fma.rn.f32 	%f889, %f783, %f788, %f748;
	fma.rn.f32 	%f888, %f783, %f789, %f749;
	fma.rn.f32 	%f887, %f783, %f790, %f750;
	fma.rn.f32 	%f886, %f783, %f791, %f751;
	fma.rn.f32 	%f885, %f783, %f792, %f752;
	fma.rn.f32 	%f884, %f783, %f793, %f753;
	fma.rn.f32 	%f883, %f783, %f794, %f754;
	fma.rn.f32 	%f882, %f784, %f787, %f755;
	fma.rn.f32 	%f881, %f784, %f788, %f756;
	fma.rn.f32 	%f880, %f784, %f789, %f757;
	fma.rn.f32 	%f879, %f784, %f790, %f758;
	fma.rn.f32 	%f878, %f784, %f791, %f759;
	fma.rn.f32 	%f877, %f784, %f792, %f760;
	fma.rn.f32 	%f876, %f784, %f793, %f761;
	fma.rn.f32 	%f875, %f784, %f794, %f762;
	fma.rn.f32 	%f874, %f785, %f787, %f763;
	fma.rn.f32 	%f873, %f785, %f788, %f764;
	fma.rn.f32 	%f872, %f785, %f789, %f765;
	fma.rn.f32 	%f871, %f785, %f790, %f766;
	fma.rn.f32 	%f870, %f785, %f791, %f767;
	fma.rn.f32 	%f869, %f785, %f792, %f768;
	fma.rn.f32 	%f868, %f785, %f793, %f769;
	fma.rn.f32 	%f867, %f785, %f794, %f770;
	fma.rn.f32 	%f866, %f786, %f787, %f771;
	fma.rn.f32 	%f865, %f786, %f788, %f772;
	fma.rn.f32 	%f864, %f786, %f789, %f773;
	fma.rn.f32 	%f863, %f786, %f790, %f774;
	fma.rn.f32 	%f862, %f786, %f791, %f775;
	fma.rn.f32 	%f861, %f786, %f792, %f776;
	fma.rn.f32 	%f860, %f786, %f793, %f777;
	fma.rn.f32 	%f859, %f786, %f794, %f778;
	bar.sync 	0;
	add.s32 	%r372, %r372, 8;
	add.s32 	%r371, %r371, 8;
	add.s32 	%r370, %r370, 8;
	add.s32 	%r369, %r369, 8;
	add.s32 	%r368, %r368, 8;
	add.s32 	%r367, %r367, 8;
	shl.b32 	%r198, %r299, 3;
	add.s32 	%r366, %r366, %r198;
	add.s32 	%r365, %r365, %r198;
	add.s32 	%r364, %r364, 8;
	setp.lt.s32 	%p30, %r372, %r293;
	@%p30 bra 	$L__BB2_2;
$L__BB2_25:
	ld.param.u32 	%r300, [_Z14threadTileGEMMILi128ELi128ELi8ELi256ELi8ELi32ELi16EEvPfS0_S0_iii_param_5];
	ld.param.u32 	%r220, [_Z14threadTileGEMMILi128ELi128ELi8ELi256ELi8ELi32ELi16EEvPfS0_S0_iii_param_3];
	mov.u32 	%r199, %tid.x;
	shr.u32 	%r200, %r199, 4;
	mov.u32 	%r201, %ctaid.y;
	shl.b32 	%r202, %r201, 7;
	or.b32  	%r21, %r202, %r200;
	and.b32  	%r203, %r199, 15;
	mov.u32 	%r204, %ctaid.x;
	shl.b32 	%r205, %r204, 7;
	or.b32  	%r206, %r205, %r203;
	setp.lt.s32 	%p31, %r21, %r220;
	mul.lo.s32 	%r23, %r21, %r300;
	setp.lt.s32 	%p32, %r206, %r300;
	and.pred  	%p33, %p31, %p32;
	@%p33 bra 	$L__BB2_26;
	bra.uni 	$L__BB2_27;
$L__BB2_26:
	ld.param.u64 	%rd105, [_Z14threadTileGEMMILi128ELi128ELi8ELi256ELi8ELi32ELi16EEvPfS0_S0_iii_param_2];
	add.s32 	%r207, %r206, %r23;
	cvta.to.global.u64 	%rd53, %rd105;
	mul.wide.s32 	%rd54, %r207, 4;
	add.s64 	%rd55, %rd53, %rd54;
	st.global.f32 	[%rd55], %f922;
$L__BB2_27:
	ld.param.u32 	%r301, [_Z14threadTileGEMMILi128ELi128ELi8ELi256ELi8ELi32ELi16EEvPfS0_S0_iii_param_5];
	ld.param.u32 	%r221, [_Z14threadTileGEMMILi128ELi128ELi8ELi256ELi8ELi32ELi16EEvPfS0_S0_iii_param_3];
	ld.param.u64 	%rd106, [_Z14threadTileGEMMILi128ELi128ELi8ELi256ELi8ELi32ELi16EEvPfS0_S0_iii_param_2];
	setp.ge.s32 	%p34, %r21, %r221;
	add.s32 	%r33, %r206, 16;
	setp.ge.s32 	%p35, %r33, %r301;
	cvt.s64.s32 	%rd56, %r23;
	cvt.s64.s32 	%rd1, %r206;
	add.s64 	%rd57, %rd1, %rd56;
	cvta.to.global.u64 	%rd58, %rd106;
	shl.b64 	%rd59, %rd57, 2;
	add.s64 	%rd2, %rd58, %rd59;
	or.pred  	%p36, %p34, %p35;
	@%p36 bra 	$L__BB2_29;
	st.global.f32 	[%rd2+64], %f921;
$L__BB2_29:
	ld.param.u32 	%r302, [_Z14threadTileGEMMILi128ELi128ELi8ELi256ELi8ELi32ELi16EEvPfS0_S0_iii_param_5];
	ld.param.u32 	%r222, [_Z14threadTileGEMMILi128ELi128ELi8ELi256ELi8ELi32ELi16EEvPfS0_S0_iii_param_3];
	setp.ge.s32 	%p37, %r21, %r222;
	add.s32 	%r34, %r206, 32;
	setp.ge.s32 	%p38, %r34, %r302;
	or.pred  	%p39, %p37, %p38;
	@%p39 bra 	$L__BB2_31;
	st.global.f32 	[%rd2+128], %f920;
$L__BB2_31:
	ld.param.u32 	%r303, [_Z14threadTileGEMMILi128ELi128ELi8ELi256ELi8ELi32ELi16EEvPfS0_S0_iii_param_5];
	ld.param.u32 	%r223, [_Z14threadTileGEMMILi128ELi128ELi8ELi256ELi8ELi32ELi16EEvPfS0_S0_iii_param_3];
	setp.ge.s32 	%p40, %r21, %r223;
	add.s32 	%r35, %r206, 48;
	setp.ge.s32 	%p41, %r35, %r303;
	or.pred  	%p42, %p40, %p41;
	@%p42 bra 	$L__BB2_33;
	st.global.f32 	[%rd2+192], %f919;
$L__BB2_33:
	ld.param.u32 	%r304, [_Z14threadTileGEMMILi128ELi128ELi8ELi256ELi8ELi32ELi16EEvPfS0_S0_iii_param_5];
	ld.param.u32 	%r224, [_Z14threadTileGEMMILi128ELi128ELi8ELi256ELi8ELi32ELi16EEvPfS0_S0_iii_param_3];
	setp.ge.s32 	%p43, %r21, %r224;
	add.s32 	%r36, %r206, 64;
	setp.ge.s32 	%p44, %r36, %r304;
	or.pred  	%p45, %p43, %p44;
	@%p45 bra 	$L__BB2_35;
	st.global.f32 	[%rd2+256], %f918;
$L__BB2_35:
	ld.param.u32 	%r305, [_Z14threadTileGEMMILi128ELi128ELi8ELi256ELi8ELi32ELi16EEvPfS0_S0_iii_param_5];
	ld.param.u32 	%r225, [_Z14threadTileGEMMILi128ELi128ELi8ELi256ELi8ELi32ELi16EEvPfS0_S0_iii_param_3];
	setp.ge.s32 	%p46, %r21, %r225;
	add.s32 	%r37, %r206, 80;
	setp.ge.s32 	%p47, %r37, %r305;
	or.pred  	%p48, %p46, %p47;
	@%p48 bra 	$L__BB2_37;
	st.global.f32 	[%rd2+320], %f917;
$L__BB2_37:
	ld.param.u32 	%r306, [_Z14threadTileGEMMILi128ELi128ELi8ELi256ELi8ELi32ELi16EEvPfS0_S0_iii_param_5];
	ld.param.u32 	%r226, [_Z14threadTileGEMMILi128ELi128ELi8ELi256ELi8ELi32ELi16EEvPfS0_S0_iii_param_3];
	setp.ge.s32 	%p49, %r21, %r226;
	add.s32 	%r38, %r206, 96;
	setp.ge.s32 	%p50, %r38, %r306;
	or.pred  	%p51, %p49, %p50;
	@%p51 bra 	$L__BB2_39;
	st.global.f32 	[%rd2+384], %f916;
$L__BB2_39:
	ld.param.u32 	%r307, [_Z14threadTileGEMMILi128ELi128ELi8ELi256ELi8ELi32ELi16EEvPfS0_S0_iii_param_5];
	ld.param.u32 	%r227, [_Z14threadTileGEMMILi128ELi128ELi8ELi256ELi8ELi32ELi16EEvPfS0_S0_iii_param_3];
	setp.ge.s32 	%p52, %r21, %r227;
	add.s32 	%r39, %r206, 112;
	setp.ge.s32 	%p53, %r39, %r307;
	or.pred  	%p54, %p52, %p53;
	@%p54 bra 	$L__BB2_41;
	st.global.f32 	[%rd2+448], %f915;
$L__BB2_41:
	ld.param.u32 	%r308, [_Z14threadTileGEMMILi128ELi128ELi8ELi256ELi8ELi32ELi16EEvPfS0_S0_iii_param_5];
	ld.param.u32 	%r228, [_Z14threadTileGEMMILi128ELi128ELi8ELi256ELi8ELi32ELi16EEvPfS0_S0_iii_param_3];
	setp.ge.s32 	%p55, %r206, %r308;
	add.s32 	%r40, %r21, 16;
	setp.ge.s32 	%p56, %r40, %r228;
	shl.b32 	%r41, %r308, 4;
	add.s32 	%r42, %r23, %r41;
	or.pred  	%p57, %p56, %p55;
	@%p57 bra 	$L__BB2_43;
	ld.param.u64 	%rd107, [_Z14threadTileGEMMILi128ELi128ELi8ELi256ELi8ELi32ELi16EEvPfS0_S0_iii_param_2];
	add.s32 	%r208, %r206, %r42;
	cvta.to.global.u64 	%rd60, %rd107;
	mul.wide.s32 	%rd61, %r208, 4;
	add.s64 	%rd62, %rd60, %rd61;
	st.global.f32 	[%rd62], %f914;
$L__BB2_43:
	ld.param.u32 	%r309, [_Z14threadTileGEMMILi128ELi128ELi8ELi256ELi8ELi32ELi16EEvPfS0_S0_iii_param_5];
	ld.param.u32 	%r229, [_Z14threadTileGEMMILi128ELi128ELi8ELi256ELi8ELi32ELi16EEvPfS0_S0_iii_param_3];
	ld.param.u64 	%rd108, [_Z14threadTileGEMMILi128ELi128ELi8ELi256ELi8ELi32ELi16EEvPfS0_S0_iii_param_2];
	setp.ge.s32 	%p58, %r40, %r229;
	setp.ge.s32 	%p59, %r33, %r309;
	cvt.s64.s32 	%rd63, %r42;
	add.s64 	%rd64, %rd1, %rd63;
	cvta.to.global.u64 	%rd65, %rd108;
	shl.b64 	%rd66, %rd64, 2;
	add.s64 	%rd3, %rd65, %rd66;
	or.pred  	%p60, %p58, %p59;
	@%p60 bra 	$L__BB2_45;
	st.global.f32 	[%rd3+64], %f913;
$L__BB2_45:
	ld.param.u32 	%r310, [_Z14threadTileGEMMILi128ELi128ELi8ELi256ELi8ELi32ELi16EEvPfS0_S0_iii_param_5];
	ld.param.u32 	%r230, [_Z14threadTileGEMMILi128ELi128ELi8ELi256ELi8ELi32ELi16EEvPfS0_S0_iii_param_3];
	setp.ge.s32 	%p61, %r40, %r230;
	setp.ge.s32 	%p62, %r34, %r310;
	or.pred  	%p63, %p61, %p62;
	@%p63 bra 	$L__BB2_47;
	st.global.f32 	[%rd3+128], %f912;
$L__BB2_47:
	ld.param.u32 	%r311, [_Z14threadTileGEMMILi128ELi128ELi8ELi256ELi8ELi32ELi16EEvPfS0_S0_iii_param_5];
	ld.param.u32 	%r231, [_Z14threadTileGEMMILi128ELi128ELi8ELi256ELi8ELi32ELi16EEvPfS0_S0_iii_param_3];
	setp.ge.s32 	%p64, %r40, %r231;
	setp.ge.s32 	%p65, %r35, %r311;
	or.pred  	%p66, %p64, %p65;
	@%p66 bra 	$L__BB2_49;
	st.global.f32 	[%rd3+192], %f911;
$L__BB2_49:
	ld.param.u32 	%r312, [_Z14threadTileGEMMILi128ELi128ELi8ELi256ELi8ELi32ELi16EEvPfS0_S0_iii_param_5];
	ld.param.u32 	%r232, [_Z14threadTileGEMMILi128ELi128ELi8ELi256ELi8ELi32ELi16EEvPfS0_S0_iii_param_3];
	setp.ge.s32 	%p67, %r40, %r232;
	setp.ge.s32 	%p68, %r36, %r312;
	or.pred  	%p69, %p67, %p68;
	@%p69 bra 	$L__BB2_51;
	st.global.f32 	[%rd3+256], %f910;
$L__BB2_51:
	ld.param.u32 	%r313, [_Z14threadTileGEMMILi128ELi128ELi8ELi256ELi8ELi32ELi16EEvPfS0_S0_iii_param_5];
	ld.param.u32 	%r233, [_Z14threadTileGEMMILi128ELi128ELi8ELi256ELi8ELi32ELi16EEvPfS0_S0_iii_param_3];
	setp.ge.s32 	%p70, %r40, %r233;
	setp.ge.s32 	%p71, %r37, %r313;
	or.pred  	%p72, %p70, %p71;
	@%p72 bra 	$L__BB2_53;
	st.global.f32 	[%rd3+320], %f909;
$L__BB2_53:
	ld.param.u32 	%r314, [_Z14threadTileGEMMILi128ELi128ELi8ELi256ELi8ELi32ELi16EEvPfS0_S0_iii_param_5];
	ld.param.u32 	%r234, [_Z14threadTileGEMMILi128ELi128ELi8ELi256ELi8ELi32ELi16EEvPfS0_S0_iii_param_3];
	setp.ge.s32 	%p73, %r40, %r234;
	setp.ge.s32 	%p74, %r38, %r314;
	or.pred  	%p75, %p73, %p74;
	@%p75 bra 	$L__BB2_55;
	st.global.f32 	[%rd3+384], %f908;
$L__BB2_55:
	ld.param.u32 	%r315, [_Z14threadTileGEMMILi128ELi128ELi8ELi256ELi8ELi32ELi16EEvPfS0_S0_iii_param_5];
	ld.param.u32 	%r235, [_Z14threadTileGEMMILi128ELi128ELi8ELi256ELi8ELi32ELi16EEvPfS0_S0_iii_param_3];
	setp.ge.s32 	%p76, %r40, %r235;
	setp.ge.s32 	%p77, %r39, %r315;
	or.pred  	%p78, %p76, %p77;
	@%p78 bra 	$L__BB2_57;
	st.global.f32 	[%rd3+448], %f907;
$L__BB2_57:
	ld.param.u32 	%r316, [_Z14threadTileGEMMILi128ELi128ELi8ELi256ELi8ELi32ELi16EEvPfS0_S0_iii_param_5];
	ld.param.u32 	%r236, [_Z14threadTileGEMMILi128ELi128ELi8ELi256ELi8ELi32ELi16EEvPfS0_S0_iii_param_3];
	ld.param.u64 	%rd109, [_Z14threadTileGEMMILi128ELi128ELi8ELi256ELi8ELi32ELi16EEvPfS0_S0_iii_param_2];
	cvta.to.global.u64 	%rd4, %rd109;
	setp.ge.s32 	%p79, %r206, %r316;
	add.s32 	%r43, %r21, 32;
	setp.ge.s32 	%p80, %r43, %r236;
	shl.b32 	%r44, %r316, 5;
	add.s32 	%r45, %r44, %r23;
	or.pred  	%p81, %p80, %p79;
	@%p81 bra 	$L__BB2_59;
	add.s32 	%r209, %r206, %r45;
	mul.wide.s32 	%rd67, %r209, 4;
	add.s64 	%rd68, %rd4, %rd67;
	st.global.f32 	[%rd68], %f906;
$L__BB2_59:
	ld.param.u32 	%r317, [_Z14threadTileGEMMILi128ELi128ELi8ELi256ELi8ELi32ELi16EEvPfS0_S0_iii_param_5];
	ld.param.u32 	%r237, [_Z14threadTileGEMMILi128ELi128ELi8ELi256ELi8ELi32ELi16EEvPfS0_S0_iii_param_3];
	setp.ge.s32 	%p82, %r43, %r237;
	setp.ge.s32 	%p83, %r33, %r317;
	cvt.s64.s32 	%rd69, %r45;
	add.s64 	%rd70, %rd1, %rd69;
	shl.b64 	%rd71, %rd70, 2;
	add.s64 	%rd5, %rd4, %rd71;
	or.pred  	%p84, %p82, %p83;
	@%p84 bra 	$L__BB2_61;
	st.global.f32 	[%rd5+64], %f905;
$L__BB2_61:
	ld.param.u32 	%r318, [_Z14threadTileGEMMILi128ELi128ELi8ELi256ELi8ELi32ELi16EEvPfS0_S0_iii_param_5];
	ld.param.u32 	%r238, [_Z14threadTileGEMMILi128ELi128ELi8ELi256ELi8ELi32ELi16EEvPfS0_S0_iii_param_3];
	setp.ge.s32 	%p85, %r43, %r238;
	setp.ge.s32 	%p86, %r34, %r318;
	or.pred  	%p87, %p85, %p86;
	@%p87 bra 	$L__BB2_63;
	st.global.f32 	[%rd5+128], %f904;
$L__BB2_63:
	ld.param.u32 	%r319, [_Z14threadTileGEMMILi128ELi128ELi8ELi256ELi8ELi32ELi16EEvPfS0_S0_iii_param_5];
	ld.param.u32 	%r239, [_Z14threadTileGEMMILi128ELi128ELi8ELi256ELi8ELi32ELi16EEvPfS0_S0_iii_param_3];
	setp.ge.s32 	%p88, %r43, %r239;
	setp.ge.s32 	%p89, %r35, %r319;
	or.pred  	%p90, %p88, %p89;
	@%p90 bra 	$L__BB2_65;
	st.global.f32 	[%rd5+192], %f903;
$L__BB2_65:
	ld.param.u32 	%r320, [_Z14threadTileGEMMILi128ELi128ELi8ELi256ELi8ELi32ELi16EEvPfS0_S0_iii_param_5];
	ld.param.u32 	%r240, [_Z14threadTileGEMMILi128ELi128ELi8ELi256ELi8ELi32ELi16EEvPfS0_S0_iii_param_3];
	setp.ge.s32 	%p91, %r43, %r240;
	setp.ge.s32 	%p92, %r36, %r320;
	or.pred  	%p93, %p91, %p92;
	@%p93 bra 	$L__BB2_67;
	st.global.f32 	[%rd5+256], %f902;
$L__BB2_67:
	ld.param.u32 	%r321, [_Z14threadTileGEMMILi128ELi128ELi8ELi256ELi8ELi32ELi16EEvPfS0_S0_iii_param_5];
	ld.param.u32 	%r241, [_Z14threadTileGEMMILi128ELi128ELi8ELi256ELi8ELi32ELi16EEvPfS0_S0_iii_param_3];
	setp.ge.s32 	%p94, %r43, %r241;
	setp.ge.s32 	%p95, %r37, %r321;
	or.pred  	%p96, %p94, %p95;
	@%p96 bra 	$L__BB2_69;
	st.global.f32 	[%rd5+320], %f901;
$L__BB2_69:
	ld.param.u32 	%r322, [_Z14threadTileGEMMILi128ELi128ELi8ELi256ELi8ELi32ELi16EEvPfS0_S0_iii_param_5];
	ld.param.u32 	%r242, [_Z14threadTileGEMMILi128ELi128ELi8ELi256ELi8ELi32ELi16EEvPfS0_S0_iii_param_3];
	setp.ge.s32 	%p97, %r43, %r242;
	setp.ge.s32 	%p98, %r38, %r322;
	or.pred  	%p99, %p97, %p98;
	@%p99 bra 	$L__BB2_71;
	st.global.f32 	[%rd5+384], %f900;
$L__BB2_71:
	ld.param.u32 	%r323, [_Z14threadTileGEMMILi128ELi128ELi8ELi256ELi8ELi32ELi16EEvPfS0_S0_iii_param_5];
	ld.param.u32 	%r243, [_Z14threadTileGEMMILi128ELi128ELi8ELi256ELi8ELi32ELi16EEvPfS0_S0_iii_param_3];
	setp.ge.s32 	%p100, %r43, %r243;
	setp.ge.s32 	%p101, %r39, %r323;
	or.pred  	%p102, %p100, %p101;
	@%p102 bra 	$L__BB2_73;
	st.global.f32 	[%rd5+448], %f899;
$L__BB2_73:
	ld.param.u32 	%r324, [_Z14threadTileGEMMILi128ELi128ELi8ELi256ELi8ELi32ELi16EEvPfS0_S0_iii_param_5];
	ld.param.u32 	%r244, [_Z14threadTileGEMMILi128ELi128ELi8ELi256ELi8ELi32ELi16EEvPfS0_S0_iii_param_3];
	setp.ge.s32 	%p103, %r206, %r324;
	add.s32 	%r46, %r21, 48;
	setp.ge.s32 	%p104, %r46, %r244;
	add.s32 	%r47, %r45, %r41;
	or.pred  	%p105, %p104, %p103;
	@%p105 bra 	$L__BB2_75;
	add.s32 	%r210, %r206, %r47;
	mul.wide.s32 	%rd72, %r210, 4;
	add.s64 	%rd73, %rd4, %rd72;
	st.global.f32 	[%rd73], %f898;
$L__BB2_75:
	ld.param.u32 	%r325, [_Z14threadTileGEMMILi128ELi128ELi8ELi256ELi8ELi32ELi16EEvPfS0_S0_iii_param_5];
	ld.param.u32 	%r245, [_Z14threadTileGEMMILi128ELi128ELi8ELi256ELi8ELi32ELi16EEvPfS0_S0_iii_param_3];
	setp.ge.s32 	%p106, %r46, %r245;
	setp.ge.s32 	%p107, %r33, %r325;
	cvt.s64.s32 	%rd74, %r47;
	add.s64 	%rd75, %rd1, %rd74;
	shl.b64 	%rd76, %rd75, 2;
	add.s64 	%rd6, %rd4, %rd76;
	or.pred  	%p108, %p106, %p107;
	@%p108 bra 	$L__BB2_77;
	st.global.f32 	[%rd6+64], %f897;
$L__BB2_77:
	ld.param.u32 	%r326, [_Z14threadTileGEMMILi128ELi128ELi8ELi256ELi8ELi32ELi16EEvPfS0_S0_iii_param_5];
	ld.param.u32 	%r246, [_Z14threadTileGEMMILi128ELi128ELi8ELi256ELi8ELi32ELi16EEvPfS0_S0_iii_param_3];
	setp.ge.s32 	%p109, %r46, %r246;
	setp.ge.s32 	%p110, %r34, %r326;
	or.pred  	%p111, %p109, %p110;
	@%p111 bra 	$L__BB2_79;
	st.global.f32 	[%rd6+128], %f896;
$L__BB2_79:
	ld.param.u32 	%r327, [_Z14threadTileGEMMILi128ELi128ELi8ELi256ELi8ELi32ELi16EEvPfS0_S0_iii_param_5];
	ld.param.u32 	%r247, [_Z14threadTileGEMMILi128ELi128ELi8ELi256ELi8ELi32ELi16EEvPfS0_S0_iii_param_3];
	setp.ge.s32 	%p112, %r46, %r247;
	setp.ge.s32 	%p113, %r35, %r327;
	or.pred  	%p114, %p112, %p113;
	@%p114 bra 	$L__BB2_81;
	st.global.f32 	[%rd6+192], %f895;
$L__BB2_81:
	ld.param.u32 	%r328, [_Z14threadTileGEMMILi128ELi128ELi8ELi256ELi8ELi32ELi16EEvPfS0_S0_iii_param_5];
	ld.param.u32 	%r248, [_Z14threadTileGEMMILi128ELi128ELi8ELi256ELi8ELi32ELi16EEvPfS0_S0_iii_param_3];
	setp.ge.s32 	%p115, %r46, %r248;
	setp.ge.s32 	%p116, %r36, %r328;
	or.pred  	%p117, %p115, %p116;
	@%p117 bra 	$L__BB2_83;
	st.global.f32 	[%rd6+256], %f894;
$L__BB2_83:
	ld.param.u32 	%r329, [_Z14threadTileGEMMILi128ELi128ELi8ELi256ELi8ELi32ELi16EEvPfS0_S0_iii_param_5];
	ld.param.u32 	%r249, [_Z14threadTileGEMMILi128ELi128ELi8ELi256ELi8ELi32ELi16EEvPfS0_S0_iii_param_3];
	setp.ge.s32 	%p118, %r46, %r249;
	setp.ge.s32 	%p119, %r37, %r329;
	or.pred  	%p120, %p118, %p119;
	@%p120 bra 	$L__BB2_85;
	st.global.f32 	[%rd6+320], %f893;
$L__BB2_85:
	ld.param.u32 	%r330, [_Z14threadTileGEMMILi128ELi128ELi8ELi256ELi8ELi32ELi16EEvPfS0_S0_iii_param_5];
	ld.param.u32 	%r250, [_Z14threadTileGEMMILi128ELi128ELi8ELi256ELi8ELi32ELi16EEvPfS0_S0_iii_param_3];
	setp.ge.s32 	%p121, %r46, %r250;
	setp.ge.s32 	%p122, %r38, %r330;
	or.pred  	%p123, %p121, %p122;
	@%p123 bra 	$L__BB2_87;
	st.global.f32 	[%rd6+384], %f892;
$L__BB2_87:
	ld.param.u32 	%r331, [_Z14threadTileGEMMILi128ELi128ELi8ELi256ELi8ELi32ELi16EEvPfS0_S0_iii_param_5];
	ld.param.u32 	%r251, [_Z14threadTileGEMMILi128ELi128ELi8ELi256ELi8ELi32ELi16EEvPfS0_S0_iii_param_3];
	setp.ge.s32 	%p124, %r46, %r251;
	setp.ge.s32 	%p125, %r39, %r331;
	or.pred  	%p126, %p124, %p125;
	@%p126 bra 	$L__BB2_89;
	st.global.f32 	[%rd6+448], %f891;
$L__BB2_89:
	ld.param.u32 	%r332, [_Z14threadTileGEMMILi128ELi128ELi8ELi256ELi8ELi32ELi16EEvPfS0_S0_iii_param_5];
	ld.param.u32 	%r252, [_Z14threadTileGEMMILi128ELi128ELi8ELi256ELi8ELi32ELi16EEvPfS0_S0_iii_param_3];
	setp.ge.s32 	%p127, %r206, %r332;
	add.s32 	%r48, %r21, 64;
	setp.ge.s32 	%p128, %r48, %r252;
	shl.b32 	%r211, %r332, 6;
	add.s32 	%r49, %r211, %r23;
	or.pred  	%p129, %p128, %p127;
	@%p129 bra 	$L__BB2_91;
	add.s32 	%r212, %r206, %r49;
	mul.wide.s32 	%rd77, %r212, 4;
	add.s64 	%rd78, %rd4, %rd77;
	st.global.f32 	[%rd78], %f890;
$L__BB2_91:
	ld.param.u32 	%r333, [_Z14threadTileGEMMILi128ELi128ELi8ELi256ELi8ELi32ELi16EEvPfS0_S0_iii_param_5];
	ld.param.u32 	%r253, [_Z14threadTileGEMMILi128ELi128ELi8ELi256ELi8ELi32ELi16EEvPfS0_S0_iii_param_3];
	setp.ge.s32 	%p130, %r48, %r253;
	setp.ge.s32 	%p131, %r33, %r333;
	cvt.s64.s32 	%rd79, %r49;
	add.s64 	%rd80, %rd1, %rd79;
	shl.b64 	%rd81, %rd80, 2;
	add.s64 	%rd7, %rd4, %rd81;
	or.pred  	%p132, %p130, %p131;
	@%p132 bra 	$L__BB2_93;
	st.global.f32 	[%rd7+64], %f889;
$L__BB2_93:
	ld.param.u32 	%r334, [_Z14threadTileGEMMILi128ELi128ELi8ELi256ELi8ELi32ELi16EEvPfS0_S0_iii_param_5];
	ld.param.u32 	%r254, [_Z14threadTileGEMMILi128ELi128ELi8ELi256ELi8ELi32ELi16EEvPfS0_S0_iii_param_3];
	setp.ge.s32 	%p133, %r48, %r254;
	setp.ge.s32 	%p134, %r34, %r334;
	or.pred  	%p135, %p133, %p134;
	@%p135 bra 	$L__BB2_95;
	st.global.f32 	[%rd7+128], %f888;
$L__BB2_95:
	ld.param.u32 	%r335, [_Z14threadTileGEMMILi128ELi128ELi8ELi256ELi8ELi32ELi16EEvPfS0_S0_iii_param_5];
	ld.param.u32 	%r255, [_Z14threadTileGEMMILi128ELi128ELi8ELi256ELi8ELi32ELi16EEvPfS0_S0_iii_param_3];
	setp.ge.s32 	%p136, %r48, %r255;
	setp.ge.s32 	%p137, %r35, %r335;
	or.pred  	%p138, %p136, %p137;
	@%p138 bra 	$L__BB2_97;
	st.global.f32 	[%rd7+192], %f887;
$L__BB2_97:
	ld.param.u32 	%r336, [_Z14threadTileGEMMILi128ELi128ELi8ELi256ELi8ELi32ELi16EEvPfS0_S0_iii_param_5];
	ld.param.u32 	%r256, [_Z14threadTileGEMMILi128ELi128ELi8ELi256ELi8ELi32ELi16EEvPfS0_S0_iii_param_3];
	setp.ge.s32 	%p139, %r48, %r256;
	setp.ge.s32 	%p140, %r36, %r336;
	or.pred  	%p141, %p139, %p140;
	@%p141 bra 	$L__BB2_99;
	st.global.f32 	[%rd7+256], %f886;
$L__BB2_99:
	ld.param.u32 	%r337, [_Z14threadTileGEMMILi128ELi128ELi8ELi256ELi8ELi32ELi16EEvPfS0_S0_iii_param_5];
	ld.param.u32 	%r257, [_Z14threadTileGEMMILi128ELi128ELi8ELi256ELi8ELi32ELi16EEvPfS0_S0_iii_param_3];
	setp.ge.s32 	%p142, %r48, %r257;
	setp.ge.s32 	%p143, %r37, %r337;
	or.pred  	%p144, %p142, %p143;
	@%p144 bra 	$L__BB2_101;
	st.global.f32 	[%rd7+320], %f885;
$L__BB2_101:
	ld.param.u32 	%r338, [_Z14threadTileGEMMILi128ELi128ELi8ELi256ELi8ELi32ELi16EEvPfS0_S0_iii_param_5];
	ld.param.u32 	%r258, [_Z14threadTileGEMMILi128ELi128ELi8ELi256ELi8ELi32ELi16EEvPfS0_S0_iii_param_3];
	setp.ge.s32 	%p145, %r48, %r258;
	setp.ge.s32 	%p146, %r38, %r338;
	or.pred  	%p147, %p145, %p146;
	@%p147 bra 	$L__BB2_103;
	st.global.f32 	[%rd7+384], %f884;
$L__BB2_103:
	ld.param.u32 	%r339, [_Z14threadTileGEMMILi128ELi128ELi8ELi256ELi8ELi32ELi16EEvPfS0_S0_iii_param_5];
	ld.param.u32 	%r259, [_Z14threadTileGEMMILi128ELi128ELi8ELi256ELi8ELi32ELi16EEvPfS0_S0_iii_param_3];
	setp.ge.s32 	%p148, %r48, %r259;
	setp.ge.s32 	%p149, %r39, %r339;
	or.pred  	%p150, %p148, %p149;
	@%p150 bra 	$L__BB2_105;
	st.global.f32 	[%rd7+448], %f883;
$L__BB2_105:
	ld.param.u32 	%r340, [_Z14threadTileGEMMILi128ELi128ELi8ELi256ELi8ELi32ELi16EEvPfS0_S0_iii_param_5];
	ld.param.u32 	%r260, [_Z14threadTileGEMMILi128ELi128ELi8ELi256ELi8ELi32ELi16EEvPfS0_S0_iii_param_3];
	setp.ge.s32 	%p151, %r206, %r340;
	add.s32 	%r50, %r21, 80;
	setp.ge.s32 	%p152, %r50, %r260;
	add.s32 	%r51, %r49, %r41;
	or.pred  	%p153, %p152, %p151;
	@%p153 bra 	$L__BB2_107;
	add.s32 	%r213, %r206, %r51;
	mul.wide.s32 	%rd82, %r213, 4;
	add.s64 	%rd83, %rd4, %rd82;
	st.global.f32 	[%rd83], %f882;
$L__BB2_107:
	ld.param.u32 	%r341, [_Z14threadTileGEMMILi128ELi128ELi8ELi256ELi8ELi32ELi16EEvPfS0_S0_iii_param_5];
	ld.param.u32 	%r261, [_Z14threadTileGEMMILi128ELi128ELi8ELi256ELi8ELi32ELi16EEvPfS0_S0_iii_param_3];
	setp.ge.s32 	%p154, %r50, %r261;
	setp.ge.s32 	%p155, %r33, %r341;
	cvt.s64.s32 	%rd84, %r51;
	add.s64 	%rd85, %rd1, %rd84;
	shl.b64 	%rd86, %rd85, 2;
	add.s64 	%rd8, %rd4, %rd86;
	or.pred  	%p156, %p154, %p155;
	@%p156 bra 	$L__BB2_109;
	st.global.f32 	[%rd8+64], %f881;
$L__BB2_109:
	ld.param.u32 	%r342, [_Z14threadTileGEMMILi128ELi128ELi8ELi256ELi8ELi32ELi16EEvPfS0_S0_iii_param_5];
	ld.param.u32 	%r262, [_Z14threadTileGEMMILi128ELi128ELi8ELi256ELi8ELi32ELi16EEvPfS0_S0_iii_param_3];
	setp.ge.s32 	%p157, %r50, %r262;
	setp.ge.s32 	%p158, %r34, %r342;
	or.pred  	%p159, %p157, %p158;
	@%p159 bra 	$L__BB2_111;
	st.global.f32 	[%rd8+128], %f880;
$L__BB2_111:
	ld.param.u32 	%r343, [_Z14threadTileGEMMILi128ELi128ELi8ELi256ELi8ELi32ELi16EEvPfS0_S0_iii_param_5];
	ld.param.u32 	%r263, [_Z14threadTileGEMMILi128ELi128ELi8ELi256ELi8ELi32ELi16EEvPfS0_S0_iii_param_3];
	setp.ge.s32 	%p160, %r50, %r263;
	setp.ge.s32 	%p161, %r35, %r343;
	or.pred  	%p162, %p160, %p161;
	@%p162 bra 	$L__BB2_113;
	st.global.f32 	[%rd8+192], %f879;
$L__BB2_113:
	ld.param.u32 	%r344, [_Z14threadTileGEMMILi128ELi128ELi8ELi256ELi8ELi32ELi16EEvPfS0_S0_iii_param_5];
	ld.param.u32 	%r264, [_Z14threadTileGEMMILi128ELi128ELi8ELi256ELi8ELi32ELi16EEvPfS0_S0_iii_param_3];
	setp.ge.s32 	%p163, %r50, %r264;
	setp.ge.s32 	%p164, %r36, %r344;
	or.pred  	%p165, %p163, %p164;
	@%p165 bra 	$L__BB2_115;
	st.global.f32 	[%rd8+256], %f878;
$L__BB2_115:
	ld.param.u32 	%r345, [_Z14threadTileGEMMILi128ELi128ELi8ELi256ELi8ELi32ELi16EEvPfS0_S0_iii_param_5];
	ld.param.u32 	%r265, [_Z14threadTileGEMMILi128ELi128ELi8ELi256ELi8ELi32ELi16EEvPfS0_S0_iii_param_3];
	setp.ge.s32 	%p166, %r50, %r265;
	setp.ge.s32 	%p167, %r37, %r345;
	or.pred  	%p168, %p166, %p167;
	@%p168 bra 	$L__BB2_117;
	st.global.f32 	[%rd8+320], %f877;
$L__BB2_117:
	ld.param.u32 	%r346, [_Z14threadTileGEMMILi128ELi128ELi8ELi256ELi8ELi32ELi16EEvPfS0_S0_iii_param_5];
	ld.param.u32 	%r266, [_Z14threadTileGEMMILi128ELi128ELi8ELi256ELi8ELi32ELi16EEvPfS0_S0_iii_param_3];
	setp.ge.s32 	%p169, %r50, %r266;
	setp.ge.s32 	%p170, %r38, %r346;
	or.pred  	%p171, %p169, %p170;
	@%p171 bra 	$L__BB2_119;
	st.global.f32 	[%rd8+384], %f876;
$L__BB2_119:
	ld.param.u32 	%r347, [_Z14threadTileGEMMILi128ELi128ELi8ELi256ELi8ELi32ELi16EEvPfS0_S0_iii_param_5];
	ld.param.u32 	%r267, [_Z14threadTileGEMMILi128ELi128ELi8ELi256ELi8ELi32ELi16EEvPfS0_S0_iii_param_3];
	setp.ge.s32 	%p172, %r50, %r267;
	setp.ge.s32 	%p173, %r39, %r347;
	or.pred  	%p174, %p172, %p173;
	@%p174 bra 	$L__BB2_121;
	st.global.f32 	[%rd8+448], %f875;
$L__BB2_121:
	ld.param.u32 	%r348, [_Z14threadTileGEMMILi128ELi128ELi8ELi256ELi8ELi32ELi16EEvPfS0_S0_iii_param_5];
	ld.param.u32 	%r268, [_Z14threadTileGEMMILi128ELi128ELi8ELi256ELi8ELi32ELi16EEvPfS0_S0_iii_param_3];
	setp.ge.s32 	%p175, %r206, %r348;
	add.s32 	%r52, %r21, 96;
	setp.ge.s32 	%p176, %r52, %r268;
	add.s32 	%r53, %r44, %r49;
	or.pred  	%p177, %p176, %p175;
	@%p177 bra 	$L__BB2_123;
	add.s32 	%r214, %r206, %r53;
	mul.wide.s32 	%rd87, %r214, 4;
	add.s64 	%rd88, %rd4, %rd87;
	st.global.f32 	[%rd88], %f874;
$L__BB2_123:
	ld.param.u32 	%r349, [_Z14threadTileGEMMILi128ELi128ELi8ELi256ELi8ELi32ELi16EEvPfS0_S0_iii_param_5];
	ld.param.u32 	%r269, [_Z14threadTileGEMMILi128ELi128ELi8ELi256ELi8ELi32ELi16EEvPfS0_S0_iii_param_3];
	setp.ge.s32 	%p178, %r52, %r269;
	setp.ge.s32 	%p179, %r33, %r349;
	cvt.s64.s32 	%rd89, %r53;
	add.s64 	%rd90, %rd1, %rd89;
	shl.b64 	%rd91, %rd90, 2;
	add.s64 	%rd9, %rd4, %rd91;
	or.pred  	%p180, %p178, %p179;
	@%p180 bra 	$L__BB2_125;
	st.global.f32 	[%rd9+64], %f873;
$L__BB2_125:
	ld.param.u32 	%r350, [_Z14threadTileGEMMILi128ELi128ELi8ELi256ELi8ELi32ELi16EEvPfS0_S0_iii_param_5];
	ld.param.u32 	%r270, [_Z14threadTileGEMMILi128ELi128ELi8ELi256ELi8ELi32ELi16EEvPfS0_S0_iii_param_3];
	setp.ge.s32 	%p181, %r52, %r270;
	setp.ge.s32 	%p182, %r34, %r350;
	or.pred  	%p183, %p181, %p182;
	@%p183 bra 	$L__BB2_127;
	st.global.f32 	[%rd9+128], %f872;
$L__BB2_127:
	ld.param.u32 	%r351, [_Z14threadTileGEMMILi128ELi128ELi8ELi256ELi8ELi32ELi16EEvPfS0_S0_iii_param_5];
	ld.param.u32 	%r271, [_Z14threadTileGEMMILi128ELi128ELi8ELi256ELi8ELi32ELi16EEvPfS0_S0_iii_param_3];
	setp.ge.s32 	%p184, %r52, %r271;
	setp.ge.s32 	%p185, %r35, %r351;
	or.pred  	%p186, %p184, %p185;
	@%p186 bra 	$L__BB2_129;
	st.global.f32 	[%rd9+192], %f871;
$L__BB2_129:
	ld.param.u32 	%r352, [_Z14threadTileGEMMILi128ELi128ELi8ELi256ELi8ELi32ELi16EEvPfS0_S0_iii_param_5];
	ld.param.u32 	%r272, [_Z14threadTileGEMMILi128ELi128ELi8ELi256ELi8ELi32ELi16EEvPfS0_S0_iii_param_3];
	setp.ge.s32 	%p187, %r52, %r272;
	setp.ge.s32 	%p188, %r36, %r352;
	or.pred  	%p189, %p187, %p188;
	@%p189 bra 	$L__BB2_131;
	st.global.f32 	[%rd9+256], %f870;
$L__BB2_131:
	ld.param.u32 	%r353, [_Z14threadTileGEMMILi128ELi128ELi8ELi256ELi8ELi32ELi16EEvPfS0_S0_iii_param_5];
	ld.param.u32 	%r273, [_Z14threadTileGEMMILi128ELi128ELi8ELi256ELi8ELi32ELi16EEvPfS0_S0_iii_param_3];
	setp.ge.s32 	%p190, %r52, %r273;
	setp.ge.s32 	%p191, %r37, %r353;
	or.pred  	%p192, %p190, %p191;
	@%p192 bra 	$L__BB2_133;
	st.global.f32 	[%rd9+320], %f869;
$L__BB2_133:
	ld.param.u32 	%r354, [_Z14threadTileGEMMILi128ELi128ELi8ELi256ELi8ELi32ELi16EEvPfS0_S0_iii_param_5];
	ld.param.u32 	%r274, [_Z14threadTileGEMMILi128ELi128ELi8ELi256ELi8ELi32ELi16EEvPfS0_S0_iii_param_3];
	setp.ge.s32 	%p193, %r52, %r274;
	setp.ge.s32 	%p194, %r38, %r354;
	or.pred  	%p195, %p193, %p194;
	@%p195 bra 	$L__BB2_135;
	st.global.f32 	[%rd9+384], %f868;
$L__BB2_135:
	ld.param.u32 	%r355, [_Z14threadTileGEMMILi128ELi128ELi8ELi256ELi8ELi32ELi16EEvPfS0_S0_iii_param_5];
	ld.param.u32 	%r275, [_Z14threadTileGEMMILi128ELi128ELi8ELi256ELi8ELi32ELi16EEvPfS0_S0_iii_param_3];
	setp.ge.s32 	%p196, %r52, %r275;
	setp.ge.s32 	%p197, %r39, %r355;
	or.pred  	%p198, %p196, %p197;
	@%p198 bra 	$L__BB2_137;
	st.global.f32 	[%rd9+448], %f867;
$L__BB2_137:
	ld.param.u32 	%r356, [_Z14threadTileGEMMILi128ELi128ELi8ELi256ELi8ELi32ELi16EEvPfS0_S0_iii_param_5];
	ld.param.u32 	%r276, [_Z14threadTileGEMMILi128ELi128ELi8ELi256ELi8ELi32ELi16EEvPfS0_S0_iii_param_3];
	setp.ge.s32 	%p199, %r206, %r356;
	add.s32 	%r54, %r21, 112;
	setp.ge.s32 	%p200, %r54, %r276;
	add.s32 	%r55, %r53, %r41;
	or.pred  	%p201, %p200, %p199;
	@%p201 bra 	$L__BB2_139;
	add.s32 	%r215, %r206, %r55;
	mul.wide.s32 	%rd92, %r215, 4;
	add.s64 	%rd93, %rd4, %rd92;
	st.global.f32 	[%rd93], %f866;
$L__BB2_139:
	ld.param.u32 	%r357, [_Z14threadTileGEMMILi128ELi128ELi8ELi256ELi8ELi32ELi16EEvPfS0_S0_iii_param_5];
	ld.param.u32 	%r277, [_Z14threadTileGEMMILi128ELi128ELi8ELi256ELi8ELi32ELi16EEvPfS0_S0_iii_param_3];
	setp.ge.s32 	%p202, %r54, %r277;
	setp.ge.s32 	%p203, %r33, %r357;
	cvt.s64.s32 	%rd94, %r55;
	add.s64 	%rd95, %rd1, %rd94;
	shl.b64 	%rd96, %rd95, 2;
	add.s64 	%rd10, %rd4, %rd96;
	or.pred  	%p204, %p202, %p203;
	@%p204 bra 	$L__BB2_141;
	st.global.f32 	[%rd10+64], %f865;
$L__BB2_141:
	ld.param.u32 	%r358, [_Z14threadTileGEMMILi128ELi128ELi8ELi256ELi8ELi32ELi16EEvPfS0_S0_iii_param_5];
	ld.param.u32 	%r278, [_Z14threadTileGEMMILi128ELi128ELi8ELi256ELi8ELi32ELi16EEvPfS0_S0_iii_param_3];
	setp.ge.s32 	%p205, %r54, %r278;
	setp.ge.s32 	%p206, %r34, %r358;
	or.pred  	%p207, %p205, %p206;
	@%p207 bra 	$L__BB2_143;
	st.global.f32 	[%rd10+128], %f864;
$L__BB2_143:
	ld.param.u32 	%r359, [_Z14threadTileGEMMILi128ELi128ELi8ELi256ELi8ELi32ELi16EEvPfS0_S0_iii_param_5];
	ld.param.u32 	%r279, [_Z14threadTileGEMMILi128ELi128ELi8ELi256ELi8ELi32ELi16EEvPfS0_S0_iii_param_3];
	setp.ge.s32 	%p208, %r54, %r279;
	setp.ge.s32 	%p209, %r35, %r359;
	or.pred  	%p210, %p208, %p209;
	@%p210 bra 	$L__BB2_145;
	st.global.f32 	[%rd10+192], %f863;
$L__BB2_145:
	ld.param.u32 	%r360, [_Z14threadTileGEMMILi128ELi128ELi8ELi256ELi8ELi32ELi16EEvPfS0_S0_iii_param_5];
	ld.param.u32 	%r280, [_Z14threadTileGEMMILi128ELi128ELi8ELi256ELi8ELi32ELi16EEvPfS0_S0_iii_param_3];
	setp.ge.s32 	%p211, %r54, %r280;
	setp.ge.s32 	%p212, %r36, %r360;
	or.pred  	%p213, %p211, %p212;
	@%p213 bra 	$L__BB2_147;
	st.global.f32 	[%rd10+256], %f862;
$L__BB2_147:
	ld.param.u32 	%r361, [_Z14threadTileGEMMILi128ELi128ELi8ELi256ELi8ELi32ELi16EEvPfS0_S0_iii_param_5];
	ld.param.u32 	%r281, [_Z14threadTileGEMMILi128ELi128ELi8ELi256ELi8ELi32ELi16EEvPfS0_S0_iii_param_3];
	setp.ge.s32 	%p214, %r54, %r281;
	setp.ge.s32 	%p215, %r37, %r361;
	or.pred  	%p216, %p214, %p215;
	@%p216 bra 	$L__BB2_149;
	st.global.f32 	[%rd10+320], %f861;
$L__BB2_149:
	ld.param.u32 	%r362, [_Z14threadTileGEMMILi128ELi128ELi8ELi256ELi8ELi32ELi16EEvPfS0_S0_iii_param_5];
	ld.param.u32 	%r282, [_Z14threadTileGEMMILi128ELi128ELi8ELi256ELi8ELi32ELi16EEvPfS0_S0_iii_param_3];
	setp.ge.s32 	%p217, %r54, %r282;
	setp.ge.s32 	%p218, %r38, %r362;
	or.pred  	%p219, %p217, %p218;
	@%p219 bra 	$L__BB2_151;
	st.global.f32 	[%rd10+384], %f860;
$L__BB2_151:
	ld.param.u32 	%r363, [_Z14threadTileGEMMILi128ELi128ELi8ELi256ELi8ELi32ELi16EEvPfS0_S0_iii_param_5];
	ld.param.u32 	%r283, [_Z14threadTileGEMMILi128ELi128ELi8ELi256ELi8ELi32ELi16EEvPfS0_S0_iii_param_3];
	setp.ge.s32 	%p220, %r54, %r283;
	setp.ge.s32 	%p221, %r39, %r363;
	or.pred  	%p222, %p220, %p221;
	@%p222 bra 	$L__BB2_153;
	st.global.f32 	[%rd10+448], %f859;
$L__BB2_153:
	ret;

}
	// .globl	_Z8warpGEMMILi128ELi128ELi8ELi256ELi8ELi32ELi16ELi8ELi4EEvPfS0_S0_iii
.visible .entry _Z8warpGEMMILi128ELi128ELi8ELi256ELi8ELi32ELi16ELi8ELi4EEvPfS0_S0_iii(
	.param .u64 .ptr .align 1 _Z8warpGEMMILi128ELi128ELi8ELi256ELi8ELi32ELi16ELi8ELi4EEvPfS0_S0_iii_param_0,
	.param .u64 .ptr .align 1 _Z8warpGEMMILi128ELi128ELi8ELi256ELi8ELi32ELi16ELi8ELi4EEvPfS0_S0_iii_param_1,
	.param .u64 .ptr .align 1 _Z8warpGEMMILi128ELi128ELi8ELi256ELi8ELi32ELi16ELi8ELi4EEvPfS0_S0_iii_param_2,
	.param .u32 _Z8warpGEMMILi128ELi128ELi8ELi256ELi8ELi32ELi16ELi8ELi4EEvPfS0_S0_iii_param_3,
	.param .u32 _Z8warpGEMMILi128ELi128ELi8ELi256ELi8ELi32ELi16ELi8ELi4EEvPfS0_S0_iii_param_4,
	.param .u32 _Z8warpGEMMILi128ELi128ELi8ELi256ELi8ELi32ELi16ELi8ELi4EEvPfS0_S0_iii_param_5
)
{
	.reg .pred 	%p<223>;
	.reg .b32 	%r<386>;
	.reg .b32 	%f<931>;
	.reg .b64 	%rd<110>;
	// demoted variable
	.shared .align 4 .b8 _ZZ8warpGEMMILi128ELi128ELi8ELi256ELi8ELi32ELi16ELi8ELi4EEvPfS0_S0_iiiE2As[4096];
	// demoted variable
	.shared .align 4 .b8 _ZZ8warpGEMMILi128ELi128ELi8ELi256ELi8ELi32ELi16ELi8ELi4EEvPfS0_S0_iiiE2Bs[4096];
	ld.param.u32 	%r58, [_Z8warpGEMMILi128ELi128ELi8ELi256ELi8ELi32ELi16ELi8ELi4EEvPfS0_S0_iii_param_4];
	mov.u32 	%r60, %ctaid.y;
	shl.b32 	%r1, %r60, 7;
	mov.u32 	%r61, %ctaid.x;
	shl.b32 	%r2, %r61, 7;
	mov.u32 	%r3, %tid.x;
	shr.u32 	%r4, %r3, 3;
	and.b32  	%r380, %r3, 7;
	shr.u32 	%r377, %r3, 5;
	setp.lt.s32 	%p1, %r58, 1;
	mov.f32 	%f859, 0f00000000;
	mov.f32 	%f860, %f859;
	mov.f32 	%f861, %f859;
	mov.f32 	%f862, %f859;
	mov.f32 	%f863, %f859;
	mov.f32 	%f864, %f859;
	mov.f32 	%f865, %f859;
	mov.f32 	%f866, %f859;
	mov.f32 	%f867, %f859;
	mov.f32 	%f868, %f859;
	mov.f32 	%f869, %f859;
	mov.f32 	%f870, %f859;
	mov.f32 	%f871, %f859;
	mov.f32 	%f872, %f859;
	mov.f32 	%f873, %f859;
	mov.f32 	%f874, %f859;
	mov.f32 	%f875, %f859;
	mov.f32 	%f876, %f859;
	mov.f32 	%f877, %f859;
	mov.f32 	%f878, %f859;
	mov.f32 	%f879, %f859;
	mov.f32 	%f880, %f859;
	mov.f32 	%f881, %f859;
	mov.f32 	%f882, %f859;
	mov.f32 	%f883, %f859;
	mov.f32 	%f884, %f859;
	mov.f32 	%f885, %f859;
	mov.f32 	%f886, %f859;
	mov.f32 	%f887, %f859;
	mov.f32 	%f888, %f859;
	mov.f32 	%f889, %f859;
	mov.f32 	%f890, %f859;
	mov.f32 	%f891, %f859;
	mov.f32 	%f892, %f859;
	mov.f32 	%f893, %f859;
	mov.f32 	%f894, %f859;
	mov.f32 	%f895, %f859;
	mov.f32 	%f896, %f859;
	mov.f32 	%f897, %f859;
	mov.f32 	%f898, %f859;
	mov.f32 	%f899, %f859;
	mov.f32 	%f900, %f859;
	mov.f32 	%f901, %f859;
	mov.f32 	%f902, %f859;
	mov.f32 	%f903, %f859;
	mov.f32 	%f904, %f859;
	mov.f32 	%f905, %f859;
	mov.f32 	%f906, %f859;
	mov.f32 	%f907, %f859;
	mov.f32 	%f908, %f859;
	mov.f32 	%f909, %f859;
	mov.f32 	%f910, %f859;
	mov.f32 	%f911, %f859;
	mov.f32 	%f912, %f859;
	mov.f32 	%f913, %f859;
	mov.f32 	%f914, %f859;
	mov.f32 	%f915, %f859;
	mov.f32 	%f916, %f859;
	mov.f32 	%f917, %f859;
	mov.f32 	%f918, %f859;
	mov.f32 	%f919, %f859;
	mov.f32 	%f920, %f859;
	mov.f32 	%f921, %f859;
	mov.f32 	%f922, %f859;
	@%p1 bra 	$L__BB3_25;
	ld.param.u32 	%r307, [_Z8warpGEMMILi128ELi128ELi8ELi256ELi8ELi32ELi16ELi8ELi4EEvPfS0_S0_iii_param_5];
	ld.param.u32 	%r297, [_Z8warpGEMMILi128ELi128ELi8ELi256ELi8ELi32ELi16ELi8ELi4EEvPfS0_S0_iii_param_4];
	and.b32  	%r63, %r3, 31;
	add.s32 	%r64, %r4, %r1;
	add.s32 	%r65, %r64, 32;
	add.s32 	%r66, %r64, 64;
	add.s32 	%r67, %r64, 96;
	mad.lo.s32 	%r384, %r67, %r297, %r380;
	mad.lo.s32 	%r383, %r66, %r297, %r380;
	mad.lo.s32 	%r382, %r65, %r297, %r380;
	mad.lo.s32 	%r381, %r64, %r297, %r380;
	mul.lo.s32 	%r379, %r307, %r377;
	add.s32 	%r68, %r379, %r2;
	add.s32 	%r378, %r68, %r63;
	mov.b32 	%r385, 0;
	mov.f32 	%f859, 0f00000000;
$L__BB3_2:
	ld.param.u32 	%r298, [_Z8warpGEMMILi128ELi128ELi8ELi256ELi8ELi32ELi16ELi8ELi4EEvPfS0_S0_iii_param_4];
	ld.param.u32 	%r229, [_Z8warpGEMMILi128ELi128ELi8ELi256ELi8ELi32ELi16ELi8ELi4EEvPfS0_S0_iii_param_3];
	mov.u32 	%r69, %tid.x;
	shr.u32 	%r70, %r69, 3;
	mov.u32 	%r71, %ctaid.y;
	shl.b32 	%r72, %r71, 7;
	or.b32  	%r73, %r70, %r72;
	setp.lt.s32 	%p2, %r73, %r229;
	setp.lt.s32 	%p3, %r380, %r298;
	and.pred  	%p4, %p2, %p3;
	mov.f32 	%f923, 0f00000000;
	@%p4 bra 	$L__BB3_3;
	bra.uni 	$L__BB3_4;
$L__BB3_3:
	ld.param.u64 	%rd97, [_Z8warpGEMMILi128ELi128ELi8ELi256ELi8ELi32ELi16ELi8ELi4EEvPfS0_S0_iii_param_0];
	cvta.to.global.u64 	%rd14, %rd97;
	mul.wide.u32 	%rd15, %r381, 4;
	add.s64 	%rd16, %rd14, %rd15;
	ld.global.f32 	%f923, [%rd16];
$L__BB3_4:
	setp.gt.u32 	%p5, %r69, 767;
	shl.b32 	%r75, %r69, 2;
	and.b32  	%r76, %r75, 28;
	mov.u32 	%r77, _ZZ8warpGEMMILi128ELi128ELi8ELi256ELi8ELi32ELi16ELi8ELi4EEvPfS0_S0_iiiE2As;
	add.s32 	%r78, %r77, %r76;
	and.b32  	%r79, %r75, 4064;
	add.s32 	%r80, %r78, %r79;
	st.shared.f32 	[%r80], %f923;
	@%p5 bra 	$L__BB3_14;
	ld.param.u32 	%r299, [_Z8warpGEMMILi128ELi128ELi8ELi256ELi8ELi32ELi16ELi8ELi4EEvPfS0_S0_iii_param_4];
	ld.param.u32 	%r230, [_Z8warpGEMMILi128ELi128ELi8ELi256ELi8ELi32ELi16ELi8ELi4EEvPfS0_S0_iii_param_3];
	setp.ge.s32 	%p6, %r380, %r299;
	shr.u32 	%r82, %r69, 3;
	mov.u32 	%r83, %ctaid.y;
	shl.b32 	%r84, %r83, 7;
	or.b32  	%r85, %r82, %r84;
	add.s32 	%r86, %r85, 32;
	setp.ge.s32 	%p7, %r86, %r230;
	mov.f32 	%f924, 0f00000000;
	or.pred  	%p8, %p7, %p6;
	@%p8 bra 	$L__BB3_7;
	ld.param.u64 	%rd98, [_Z8warpGEMMILi128ELi128ELi8ELi256ELi8ELi32ELi16ELi8ELi4EEvPfS0_S0_iii_param_0];
	cvta.to.global.u64 	%rd17, %rd98;
	mul.wide.u32 	%rd18, %r382, 4;
	add.s64 	%rd19, %rd17, %rd18;
	ld.global.f32 	%f924, [%rd19];
$L__BB3_7:
	setp.gt.u32 	%p9, %r69, 511;
	shl.b32 	%r88, %r69, 2;
	and.b32  	%r89, %r88, 28;
	mov.u32 	%r90, _ZZ8warpGEMMILi128ELi128ELi8ELi256ELi8ELi32ELi16ELi8ELi4EEvPfS0_S0_iiiE2As;
	add.s32 	%r91, %r90, %r89;
	and.b32  	%r92, %r88, 4064;
	add.s32 	%r93, %r91, %r92;
	st.shared.f32 	[%r93+1024], %f924;
	@%p9 bra 	$L__BB3_14;
	ld.param.u32 	%r300, [_Z8warpGEMMILi128ELi128ELi8ELi256ELi8ELi32ELi16ELi8ELi4EEvPfS0_S0_iii_param_4];
	ld.param.u32 	%r231, [_Z8warpGEMMILi128ELi128ELi8ELi256ELi8ELi32ELi16ELi8ELi4EEvPfS0_S0_iii_param_3];
	setp.ge.s32 	%p10, %r380, %r300;
	shr.u32 	%r95, %r69, 3;
	mov.u32 	%r96, %ctaid.y;
	shl.b32 	%r97, %r96, 7;
	or.b32  	%r98, %r95, %r97;
	add.s32 	%r99, %r98, 64;
	setp.ge.s32 	%p11, %r99, %r231;
	mov.f32 	%f925, 0f00000000;
	or.pred  	%p12, %p11, %p10;
	@%p12 bra 	$L__BB3_10;
	ld.param.u64 	%rd99, [_Z8warpGEMMILi128ELi128ELi8ELi256ELi8ELi32ELi16ELi8ELi4EEvPfS0_S0_iii_param_0];
	cvta.to.global.u64 	%rd20, %rd99;
	mul.wide.u32 	%rd21, %r383, 4;
	add.s64 	%rd22, %rd20, %rd21;
	ld.global.f32 	%f925, [%rd22];
$L__BB3_10:
	setp.gt.u32 	%p13, %r69, 255;
	shl.b32 	%r101, %r69, 2;
	and.b32  	%r102, %r101, 28;
	mov.u32 	%r103, _ZZ8warpGEMMILi128ELi128ELi8ELi256ELi8ELi32ELi16ELi8ELi4EEvPfS0_S0_iiiE2As;
	add.s32 	%r104, %r103, %r102;
	and.b32  	%r105, %r101, 4064;
	add.s32 	%r106, %r104, %r105;
	st.shared.f32 	[%r106+2048], %f925;
	@%p13 bra 	$L__BB3_24;
	ld.param.u32 	%r301, [_Z8warpGEMMILi128ELi128ELi8ELi256ELi8ELi32ELi16ELi8ELi4EEvPfS0_S0_iii_param_4];
	ld.param.u32 	%r232, [_Z8warpGEMMILi128ELi128ELi8ELi256ELi8ELi32ELi16ELi8ELi4EEvPfS0_S0_iii_param_3];
	setp.ge.s32 	%p14, %r380, %r301;
	shr.u32 	%r108, %r69, 3;
	mov.u32 	%r109, %ctaid.y;
	shl.b32 	%r110, %r109, 7;
	or.b32  	%r111, %r108, %r110;
	add.s32 	%r112, %r111, 96;
	setp.ge.s32 	%p15, %r112, %r232;
	mov.f32 	%f926, 0f00000000;
	or.pred  	%p16, %p15, %p14;
	@%p16 bra 	$L__BB3_13;
	ld.param.u64 	%rd100, [_Z8warpGEMMILi128ELi128ELi8ELi256ELi8ELi32ELi16ELi8ELi4EEvPfS0_S0_iii_param_0];
	cvta.to.global.u64 	%rd23, %rd100;
	mul.wide.u32 	%rd24, %r384, 4;
	add.s64 	%rd25, %rd23, %rd24;
	ld.global.f32 	%f926, [%rd25];
$L__BB3_13:
	shl.b32 	%r114, %r69, 2;
	and.b32  	%r115, %r114, 28;
	mov.u32 	%r116, _ZZ8warpGEMMILi128ELi128ELi8ELi256ELi8ELi32ELi16ELi8ELi4EEvPfS0_S0_iiiE2As;
	add.s32 	%r117, %r116, %r115;
	and.b32  	%r118, %r114, 4064;
	add.s32 	%r119, %r117, %r118;
	st.shared.f32 	[%r119+3072], %f926;
$L__BB3_14:
	setp.lt.u32 	%p17, %r69, 256;
	@%p17 bra 	$L__BB3_15;
	bra.uni 	$L__BB3_24;
$L__BB3_15:
	ld.param.u32 	%r308, [_Z8warpGEMMILi128ELi128ELi8ELi256ELi8ELi32ELi16ELi8ELi4EEvPfS0_S0_iii_param_5];
	ld.param.u32 	%r302, [_Z8warpGEMMILi128ELi128ELi8ELi256ELi8ELi32ELi16ELi8ELi4EEvPfS0_S0_iii_param_4];
	and.b32  	%r122, %r69, 31;
	mov.u32 	%r123, %ctaid.x;
	shl.b32 	%r124, %r123, 7;
	or.b32  	%r125, %r122, %r124;
	setp.ge.s32 	%p18, %r125, %r308;
	setp.ge.s32 	%p19, %r377, %r302;
	mov.f32 	%f927, 0f00000000;
	or.pred  	%p20, %p19, %p18;
	@%p20 bra 	$L__BB3_17;
	ld.param.u64 	%rd101, [_Z8warpGEMMILi128ELi128ELi8ELi256ELi8ELi32ELi16ELi8ELi4EEvPfS0_S0_iii_param_1];
	cvta.to.global.u64 	%rd26, %rd101;
	mul.wide.s32 	%rd27, %r378, 4;
	add.s64 	%rd28, %rd26, %rd27;
	ld.global.f32 	%f927, [%rd28];
$L__BB3_17:
	ld.param.u32 	%r309, [_Z8warpGEMMILi128ELi128ELi8ELi256ELi8ELi32ELi16ELi8ELi4EEvPfS0_S0_iii_param_5];
	ld.param.u32 	%r303, [_Z8warpGEMMILi128ELi128ELi8ELi256ELi8ELi32ELi16ELi8ELi4EEvPfS0_S0_iii_param_4];
	setp.ge.s32 	%p21, %r377, %r303;
	and.b32  	%r128, %r69, 31;
	mov.u32 	%r129, %ctaid.x;
	shl.b32 	%r130, %r129, 7;
	or.b32  	%r131, %r128, %r130;
	add.s32 	%r133, %r131, 32;
	setp.ge.s32 	%p22, %r133, %r309;
	shl.b32 	%r134, %r69, 4;
	and.b32  	%r135, %r134, 15872;
	mov.u32 	%r136, _ZZ8warpGEMMILi128ELi128ELi8ELi256ELi8ELi32ELi16ELi8ELi4EEvPfS0_S0_iiiE2Bs;
	add.s32 	%r137, %r136, %r135;
	shl.b32 	%r138, %r69, 2;
	and.b32  	%r139, %r138, 124;
	add.s32 	%r140, %r137, %r139;
	st.shared.f32 	[%r140], %f927;
	mov.f32 	%f928, 0f00000000;
	or.pred  	%p23, %p21, %p22;
	@%p23 bra 	$L__BB3_19;
	ld.param.u64 	%rd102, [_Z8warpGEMMILi128ELi128ELi8ELi256ELi8ELi32ELi16ELi8ELi4EEvPfS0_S0_iii_param_1];
	cvta.to.global.u64 	%rd29, %rd102;
	mov.u32 	%r141, %tid.x;
	and.b32  	%r142, %r141, 31;
	cvt.u64.u32 	%rd30, %r142;
	mov.u32 	%r143, %ctaid.x;
	shl.b32 	%r144, %r143, 7;
	cvt.s64.s32 	%rd31, %r144;
	or.b64  	%rd32, %rd30, %rd31;
	cvt.s64.s32 	%rd33, %r379;
	add.s64 	%rd34, %rd32, %rd33;
	shl.b64 	%rd35, %rd34, 2;
	add.s64 	%rd36, %rd29, %rd35;
	ld.global.f32 	%f928, [%rd36+128];
$L__BB3_19:
	ld.param.u32 	%r310, [_Z8warpGEMMILi128ELi128ELi8ELi256ELi8ELi32ELi16ELi8ELi4EEvPfS0_S0_iii_param_5];
	ld.param.u32 	%r304, [_Z8warpGEMMILi128ELi128ELi8ELi256ELi8ELi32ELi16ELi8ELi4EEvPfS0_S0_iii_param_4];
	setp.ge.s32 	%p24, %r377, %r304;
	mov.u32 	%r145, %tid.x;
	and.b32  	%r146, %r145, 31;
	mov.u32 	%r147, %ctaid.x;
	shl.b32 	%r148, %r147, 7;
	or.b32  	%r149, %r146, %r148;
	add.s32 	%r151, %r149, 64;
	setp.ge.s32 	%p25, %r151, %r310;
	shl.b32 	%r152, %r145, 4;
	and.b32  	%r153, %r152, 15872;
	mov.u32 	%r154, _ZZ8warpGEMMILi128ELi128ELi8ELi256ELi8ELi32ELi16ELi8ELi4EEvPfS0_S0_iiiE2Bs;
	add.s32 	%r155, %r154, %r153;
	shl.b32 	%r156, %r145, 2;
	and.b32  	%r157, %r156, 124;
	add.s32 	%r158, %r155, %r157;
	st.shared.f32 	[%r158+128], %f928;
	mov.f32 	%f929, 0f00000000;
	or.pred  	%p26, %p24, %p25;
	@%p26 bra 	$L__BB3_21;
	ld.param.u64 	%rd103, [_Z8warpGEMMILi128ELi128ELi8ELi256ELi8ELi32ELi16ELi8ELi4EEvPfS0_S0_iii_param_1];
	cvta.to.global.u64 	%rd37, %rd103;
	mov.u32 	%r159, %tid.x;
	and.b32  	%r160, %r159, 31;
	cvt.u64.u32 	%rd38, %r160;
	mov.u32 	%r161, %ctaid.x;
	shl.b32 	%r162, %r161, 7;
	cvt.s64.s32 	%rd39, %r162;
	or.b64  	%rd40, %rd38, %rd39;
	cvt.s64.s32 	%rd41, %r379;
	add.s64 	%rd42, %rd40, %rd41;
	shl.b64 	%rd43, %rd42, 2;
	add.s64 	%rd44, %rd37, %rd43;
	ld.global.f32 	%f929, [%rd44+256];
$L__BB3_21:
	ld.param.u32 	%r311, [_Z8warpGEMMILi128ELi128ELi8ELi256ELi8ELi32ELi16ELi8ELi4EEvPfS0_S0_iii_param_5];
	ld.param.u32 	%r305, [_Z8warpGEMMILi128ELi128ELi8ELi256ELi8ELi32ELi16ELi8ELi4EEvPfS0_S0_iii_param_4];
	setp.ge.s32 	%p27, %r377, %r305;
	mov.u32 	%r163, %tid.x;
	and.b32  	%r164, %r163, 31;
	mov.u32 	%r165, %ctaid.x;
	shl.b32 	%r166, %r165, 7;
	or.b32  	%r167, %r164, %r166;
	add.s32 	%r169, %r167, 96;
	setp.ge.s32 	%p28, %r169, %r311;
	shl.b32 	%r170, %r163, 4;
	and.b32  	%r171, %r170, 15872;
	mov.u32 	%r172, _ZZ8warpGEMMILi128ELi128ELi8ELi256ELi8ELi32ELi16ELi8ELi4EEvPfS0_S0_iiiE2Bs;
	add.s32 	%r173, %r172, %r171;
	shl.b32 	%r174, %r163, 2;
	and.b32  	%r175, %r174, 124;
	add.s32 	%r176, %r173, %r175;
	st.shared.f32 	[%r176+256], %f929;
	mov.f32 	%f930, 0f00000000;
	or.pred  	%p29, %p27, %p28;
	@%p29 bra 	$L__BB3_23;
	ld.param.u64 	%rd104, [_Z8warpGEMMILi128ELi128ELi8ELi256ELi8ELi32ELi16ELi8ELi4EEvPfS0_S0_iii_param_1];
	cvta.to.global.u64 	%rd45, %rd104;
	mov.u32 	%r177, %tid.x;
	and.b32  	%r178, %r177, 31;
	cvt.u64.u32 	%rd46, %r178;
	mov.u32 	%r179, %ctaid.x;
	shl.b32 	%r180, %r179, 7;
	cvt.s64.s32 	%rd47, %r180;
	or.b64  	%rd48, %rd46, %rd47;
	cvt.s64.s32 	%rd49, %r379;
	add.s64 	%rd50, %rd48, %rd49;
	shl.b64 	%rd51, %rd50, 2;
	add.s64 	%rd52, %rd45, %rd51;
	ld.global.f32 	%f930, [%rd52+384];
$L__BB3_23:
	mov.u32 	%r181, %tid.x;
	shl.b32 	%r182, %r181, 4;
	and.b32  	%r183, %r182, 15872;
	mov.u32 	%r184, _ZZ8warpGEMMILi128ELi128ELi8ELi256ELi8ELi32ELi16ELi8ELi4EEvPfS0_S0_iiiE2Bs;
	add.s32 	%r185, %r184, %r183;
	shl.b32 	%r186, %r181, 2;
	and.b32  	%r187, %r186, 124;
	add.s32 	%r188, %r185, %r187;
	st.shared.f32 	[%r188+384], %f930;
$L__BB3_24:
	ld.param.u32 	%r312, [_Z8warpGEMMILi128ELi128ELi8ELi256ELi8ELi32ELi16ELi8ELi4EEvPfS0_S0_iii_param_5];
	ld.param.u32 	%r306, [_Z8warpGEMMILi128ELi128ELi8ELi256ELi8ELi32ELi16ELi8ELi4EEvPfS0_S0_iii_param_4];
	bar.sync 	0;
	mov.u32 	%r189, %tid.x;
	shr.u32 	%r190, %r189, 4;
	and.b32  	%r191, %r190, 60;
	shr.u32 	%r192, %r189, 3;
	and.b32  	%r193, %r192, 3;
	or.b32  	%r194, %r191, %r193;
	shl.b32 	%r195, %r194, 5;
	mov.u32 	%r196, _ZZ8warpGEMMILi128ELi128ELi8ELi256ELi8ELi32ELi16ELi8ELi4EEvPfS0_S0_iiiE2As;
	add.s32 	%r197, %r196, %r195;
	ld.shared.f32 	%f219, [%r197];
	ld.shared.f32 	%f220, [%r197+512];
	ld.shared.f32 	%f221, [%r197+1024];
	ld.shared.f32 	%f222, [%r197+1536];
	ld.shared.f32 	%f223, [%r197+2048];
	ld.shared.f32 	%f224, [%r197+2560];
	ld.shared.f32 	%f225, [%r197+3072];
	ld.shared.f32 	%f226, [%r197+3584];
	and.b32  	%r198, %r189, 32;
	shl.b32 	%r199, %r189, 2;
	and.b32  	%r200, %r199, 28;
	or.b32  	%r201, %r198, %r200;
	mov.u32 	%r202, _ZZ8warpGEMMILi128ELi128ELi8ELi256ELi8ELi32ELi16ELi8ELi4EEvPfS0_S0_iiiE2Bs;
	add.s32 	%r203, %r202, %r201;
	ld.shared.f32 	%f227, [%r203];
	ld.shared.f32 	%f228, [%r203+64];
	ld.shared.f32 	%f229, [%r203+128];
	ld.shared.f32 	%f230, [%r203+192];
	ld.shared.f32 	%f231, [%r203+256];
	ld.shared.f32 	%f232, [%r203+320];
	ld.shared.f32 	%f233, [%r203+384];
	ld.shared.f32 	%f234, [%r203+448];
	fma.rn.f32 	%f235, %f219, %f227, %f922;
	fma.rn.f32 	%f236, %f219, %f228, %f921;
	fma.rn.f32 	%f237, %f219, %f229, %f920;
	fma.rn.f32 	%f238, %f219, %f230, %f919;
	fma.rn.f32 	%f239, %f219, %f231, %f918;
	fma.rn.f32 	%f240, %f219, %f232, %f917;
	fma.rn.f32 	%f241, %f219, %f233, %f916;
	fma.rn.f32 	%f242, %f219, %f234, %f915;
	fma.rn.f32 	%f243, %f220, %f227, %f914;
	fma.rn.f32 	%f244, %f220, %f228, %f913;
	fma.rn.f32 	%f245, %f220, %f229, %f912;
	fma.rn.f32 	%f246, %f220, %f230, %f911;
	fma.rn.f32 	%f247, %f220, %f231, %f910;
	fma.rn.f32 	%f248, %f220, %f232, %f909;
	fma.rn.f32 	%f249, %f220, %f233, %f908;
	fma.rn.f32 	%f250, %f220, %f234, %f907;
	fma.rn.f32 	%f251, %f221, %f227, %f906;
	fma.rn.f32 	%f252, %f221, %f228, %f905;
	fma.rn.f32 	%f253, %f221, %f229, %f904;
	fma.rn.f32 	%f254, %f221, %f230, %f903;
	fma.rn.f32 	%f255, %f221, %f231, %f902;
	fma.rn.f32 	%f256, %f221, %f232, %f901;
	fma.rn.f32 	%f257, %f221, %f233, %f900;
	fma.rn.f32 	%f258, %f221, %f234, %f899;
	fma.rn.f32 	%f259, %f222, %f227, %f898;
	fma.rn.f32 	%f260, %f222, %f228, %f897;
	fma.rn.f32 	%f261, %f222, %f229, %f896;
	fma.rn.f32 	%f262, %f222, %f230, %f895;
	fma.rn.f32 	%f263, %f222, %f231, %f894;
	fma.rn.f32 	%f264, %f222, %f232, %f893;
	fma.rn.f32 	%f265, %f222, %f233, %f892;
	fma.rn.f32 	%f266, %f222, %f234, %f891;
	fma.rn.f32 	%f267, %f223, %f227, %f890;
	fma.rn.f32 	%f268, %f223, %f228, %f889;
	fma.rn.f32 	%f269, %f223, %f229, %f888;
	fma.rn.f32 	%f270, %f223, %f230, %f887;
	fma.rn.f32 	%f271, %f223, %f231, %f886;
	fma.rn.f32 	%f272, %f223, %f232, %f885;
	fma.rn.f32 	%f273, %f223, %f233, %f884;
	fma.rn.f32 	%f274, %f223, %f234, %f883;
	fma.rn.f32 	%f275, %f224, %f227, %f882;
	fma.rn.f32 	%f276, %f224, %f228, %f881;
	fma.rn.f32 	%f277, %f224, %f229, %f880;
	fma.rn.f32 	%f278, %f224, %f230, %f879;
	fma.rn.f32 	%f279, %f224, %f231, %f878;
	fma.rn.f32 	%f280, %f224, %f232, %f877;
	fma.rn.f32 	%f281, %f224, %f233, %f876;
	fma.rn.f32 	%f282, %f224, %f234, %f875;
	fma.rn.f32 	%f283, %f225, %f227, %f874;
	fma.rn.f32 	%f284, %f225, %f228, %f873;
	fma.rn.f32 	%f285, %f225, %f229, %f872;
	fma.rn.f32 	%f286, %f225, %f230, %f871;
	fma.rn.f32 	%f287, %f225, %f231, %f870;
	fma.rn.f32 	%f288, %f225, %f232, %f869;
	fma.rn.f32 	%f289, %f225, %f233, %f868;
	fma.rn.f32 	%f290, %f225, %f234, %f867;
	fma.rn.f32 	%f291, %f226, %f227, %f866;
	fma.rn.f32 	%f292, %f226, %f228, %f865;
	fma.rn.f32 	%f293, %f226, %f229, %f864;
	fma.rn.f32 	%f294, %f226, %f230, %f863;
	fma.rn.f32 	%f295, %f226, %f231, %f862;
	fma.rn.f32 	%f296, %f226, %f232, %f861;
	fma.rn.f32 	%f297, %f226, %f233, %f860;
	fma.rn.f32 	%f298, %f226, %f234, %f859;
	ld.shared.f32 	%f299, [%r197+4];
	ld.shared.f32 	%f300, [%r197+516];
	ld.shared.f32 	%f301, [%r197+1028];
	ld.shared.f32 	%f302, [%r197+1540];
	ld.shared.f32 	%f303, [%r197+2052];
	ld.shared.f32 	%f304, [%r197+2564];
	ld.shared.f32 	%f305, [%r197+3076];
	ld.shared.f32 	%f306, [%r197+3588];
	ld.shared.f32 	%f307, [%r203+512];
	ld.shared.f32 	%f308, [%r203+576];
	ld.shared.f32 	%f309, [%r203+640];
	ld.shared.f32 	%f310, [%r203+704];
	ld.shared.f32 	%f311, [%r203+768];
	ld.shared.f32 	%f312, [%r203+832];
	ld.shared.f32 	%f313, [%r203+896];
	ld.shared.f32 	%f314, [%r203+960];
	fma.rn.f32 	%f315, %f299, %f307, %f235;
	fma.rn.f32 	%f316, %f299, %f308, %f236;
	fma.rn.f32 	%f317, %f299, %f309, %f237;
	fma.rn.f32 	%f318, %f299, %f310, %f238;
	fma.rn.f32 	%f319, %f299, %f311, %f239;
	fma.rn.f32 	%f320, %f299, %f312, %f240;
	fma.rn.f32 	%f321, %f299, %f313, %f241;
	fma.rn.f32 	%f322, %f299, %f314, %f242;
	fma.rn.f32 	%f323, %f300, %f307, %f243;
	fma.rn.f32 	%f324, %f300, %f308, %f244;
	fma.rn.f32 	%f325, %f300, %f309, %f245;
	fma.rn.f32 	%f326, %f300, %f310, %f246;
	fma.rn.f32 	%f327, %f300, %f311, %f247;
	fma.rn.f32 	%f328, %f300, %f312, %f248;
	fma.rn.f32 	%f329, %f300, %f313, %f249;
	fma.rn.f32 	%f330, %f300, %f314, %f250;
	fma.rn.f32 	%f331, %f301, %f307, %f251;
	fma.rn.f32 	%f332, %f301, %f308, %f252;
	fma.rn.f32 	%f333, %f301, %f309, %f253;
	fma.rn.f32 	%f334, %f301, %f310, %f254;
	fma.rn.f32 	%f335, %f301, %f311, %f255;
	fma.rn.f32 	%f336, %f301, %f312, %f256;
	fma.rn.f32 	%f337, %f301, %f313, %f257;
	fma.rn.f32 	%f338, %f301, %f314, %f258;
	fma.rn.f32 	%f339, %f302, %f307, %f259;
	fma.rn.f32 	%f340, %f302, %f308, %f260;
	fma.rn.f32 	%f341, %f302, %f309, %f261;
	fma.rn.f32 	%f342, %f302, %f310, %f262;
	fma.rn.f32 	%f343, %f302, %f311, %f263;
	fma.rn.f32 	%f344, %f302, %f312, %f264;
	fma.rn.f32 	%f345, %f302, %f313, %f265;
	fma.rn.f32 	%f346, %f302, %f314, %f266;
	fma.rn.f32 	%f347, %f303, %f307, %f267;
	fma.rn.f32 	%f348, %f303, %f308, %f268;
	fma.rn.f32 	%f349, %f303, %f309, %f269;
	fma.rn.f32 	%f350, %f303, %f310, %f270;
	fma.rn.f32 	%f351, %f303, %f311, %f271;
	fma.rn.f32 	%f352, %f303, %f312, %f272;
	fma.rn.f32 	%f353, %f303, %f313, %f273;
	fma.rn.f32 	%f354, %f303, %f314, %f274;
	fma.rn.f32 	%f355, %f304, %f307, %f275;
	fma.rn.f32 	%f356, %f304, %f308, %f276;
	fma.rn.f32 	%f357, %f304, %f309, %f277;
	fma.rn.f32 	%f358, %f304, %f310, %f278;
	fma.rn.f32 	%f359, %f304, %f311, %f279;
	fma.rn.f32 	%f360, %f304, %f312, %f280;
	fma.rn.f32 	%f361, %f304, %f313, %f281;
	fma.rn.f32 	%f362, %f304, %f314, %f282;
	fma.rn.f32 	%f363, %f305, %f307, %f283;
	fma.rn.f32 	%f364, %f305, %f308, %f284;
	fma.rn.f32 	%f365, %f305, %f309, %f285;
	fma.rn.f32 	%f366, %f305, %f310, %f286;
	fma.rn.f32 	%f367, %f305, %f311, %f287;
	fma.rn.f32 	%f368, %f305, %f312, %f288;
	fma.rn.f32 	%f369, %f305, %f313, %f289;
	fma.rn.f32 	%f370, %f305, %f314, %f290;
	fma.rn.f32 	%f371, %f306, %f307, %f291;
	fma.rn.f32 	%f372, %f306, %f308, %f292;
	fma.rn.f32 	%f373, %f306, %f309, %f293;
	fma.rn.f32 	%f374, %f306, %f310, %f294;
	fma.rn.f32 	%f375, %f306, %f311, %f295;
	fma.rn.f32 	%f376, %f306, %f312, %f296;
	fma.rn.f32 	%f377, %f306, %f313, %f297;
	fma.rn.f32 	%f378, %f306, %f314, %f298;
	ld.shared.f32 	%f379, [%r197+8];
	ld.shared.f32 	%f380, [%r197+520];
	ld.shared.f32 	%f381, [%r197+1032];
	ld.shared.f32 	%f382, [%r197+1544];
	ld.shared.f32 	%f383, [%r197+2056];
	ld.shared.f32 	%f384, [%r197+2568];
	ld.shared.f32 	%f385, [%r197+3080];
	ld.shared.f32 	%f386, [%r197+3592];
	ld.shared.f32 	%f387, [%r203+1024];
	ld.shared.f32 	%f388, [%r203+1088];
	ld.shared.f32 	%f389, [%r203+1152];
	ld.shared.f32 	%f390, [%r203+1216];
	ld.shared.f32 	%f391, [%r203+1280];
	ld.shared.f32 	%f392, [%r203+1344];
	ld.shared.f32 	%f393, [%r203+1408];
	ld.shared.f32 	%f394, [%r203+1472];
	fma.rn.f32 	%f395, %f379, %f387, %f315;
	fma.rn.f32 	%f396, %f379, %f388, %f316;
	fma.rn.f32 	%f397, %f379, %f389, %f317;
	fma.rn.f32 	%f398, %f379, %f390, %f318;
	fma.rn.f32 	%f399, %f379, %f391, %f319;
	fma.rn.f32 	%f400, %f379, %f392, %f320;
	fma.rn.f32 	%f401, %f379, %f393, %f321;
	fma.rn.f32 	%f402, %f379, %f394, %f322;
	fma.rn.f32 	%f403, %f380, %f387, %f323;
	fma.rn.f32 	%f404, %f380, %f388, %f324;
	fma.rn.f32 	%f405, %f380, %f389, %f325;
	fma.rn.f32 	%f406, %f380, %f390, %f326;
	fma.rn.f32 	%f407, %f380, %f391, %f327;
	fma.rn.f32 	%f408, %f380, %f392, %f328;
	fma.rn.f32 	%f409, %f380, %f393, %f329;
	fma.rn.f32 	%f410, %f380, %f394, %f330;
	fma.rn.f32 	%f411, %f381, %f387, %f331;
	fma.rn.f32 	%f412, %f381, %f388, %f332;
	fma.rn.f32 	%f413, %f381, %f389, %f333;
	fma.rn.f32 	%f414, %f381, %f390, %f334;
	fma.rn.f32 	%f415, %f381, %f391, %f335;
	fma.rn.f32 	%f416, %f381, %f392, %f336;
	fma.rn.f32 	%f417, %f381, %f393, %f337;
	fma.rn.f32 	%f418, %f381, %f394, %f338;
	fma.rn.f32 	%f419, %f382, %f387, %f339;
	fma.rn.f32 	%f420, %f382, %f388, %f340;
	fma.rn.f32 	%f421, %f382, %f389, %f341;
	fma.rn.f32 	%f422, %f382, %f390, %f342;
	fma.rn.f32 	%f423, %f382, %f391, %f343;
	fma.rn.f32 	%f424, %f382, %f392, %f344;
	fma.rn.f32 	%f425, %f382, %f393, %f345;
	fma.rn.f32 	%f426, %f382, %f394, %f346;
	fma.rn.f32 	%f427, %f383, %f387, %f347;
	fma.rn.f32 	%f428, %f383, %f388, %f348;
	fma.rn.f32 	%f429, %f383, %f389, %f349;
	fma.rn.f32 	%f430, %f383, %f390, %f350;
	fma.rn.f32 	%f431, %f383, %f391, %f351;
	fma.rn.f32 	%f432, %f383, %f392, %f352;
	fma.rn.f32 	%f433, %f383, %f393, %f353;
	fma.rn.f32 	%f434, %f383, %f394, %f354;
	fma.rn.f32 	%f435, %f384, %f387, %f355;
	fma.rn.f32 	%f436, %f384, %f388, %f356;
	fma.rn.f32 	%f437, %f384, %f389, %f357;
	fma.rn.f32 	%f438, %f384, %f390, %f358;
	fma.rn.f32 	%f439, %f384, %f391, %f359;
	fma.rn.f32 	%f440, %f384, %f392, %f360;
	fma.rn.f32 	%f441, %f384, %f393, %f361;
	fma.rn.f32 	%f442, %f384, %f394, %f362;
	fma.rn.f32 	%f443, %f385, %f387, %f363;
	fma.rn.f32 	%f444, %f385, %f388, %f364;
	fma.rn.f32 	%f445, %f385, %f389, %f365;
	fma.rn.f32 	%f446, %f385, %f390, %f366;
	fma.rn.f32 	%f447, %f385, %f391, %f367;
	fma.rn.f32 	%f448, %f385, %f392, %f368;
	fma.rn.f32 	%f449, %f385, %f393, %f369;
	fma.rn.f32 	%f450, %f385, %f394, %f370;
	fma.rn.f32 	%f451, %f386, %f387, %f371;
	fma.rn.f32 	%f452, %f386, %f388, %f372;
	fma.rn.f32 	%f453, %f386, %f389, %f373;
	fma.rn.f32 	%f454, %f386, %f390, %f374;
	fma.rn.f32 	%f455, %f386, %f391, %f375;
	fma.rn.f32 	%f456, %f386, %f392, %f376;
	fma.rn.f32 	%f457, %f386, %f393, %f377;
	fma.rn.f32 	%f458, %f386, %f394, %f378;
	ld.shared.f32 	%f459, [%r197+12];
	ld.shared.f32 	%f460, [%r197+524];
	ld.shared.f32 	%f461, [%r197+1036];
	ld.shared.f32 	%f462, [%r197+1548];
	ld.shared.f32 	%f463, [%r197+2060];
	ld.shared.f32 	%f464, [%r197+2572];
	ld.shared.f32 	%f465, [%r197+3084];
	ld.shared.f32 	%f466, [%r197+3596];
	ld.shared.f32 	%f467, [%r203+1536];
	ld.shared.f32 	%f468, [%r203+1600];
	ld.shared.f32 	%f469, [%r203+1664];
	ld.shared.f32 	%f470, [%r203+1728];
	ld.shared.f32 	%f471, [%r203+1792];
	ld.shared.f32 	%f472, [%r203+1856];
	ld.shared.f32 	%f473, [%r203+1920];
	ld.shared.f32 	%f474, [%r203+1984];
	fma.rn.f32 	%f475, %f459, %f467, %f395;
	fma.rn.f32 	%f476, %f459, %f468, %f396;
	fma.rn.f32 	%f477, %f459, %f469, %f397;
	fma.rn.f32 	%f478, %f459, %f470, %f398;
	fma.rn.f32 	%f479, %f459, %f471, %f399;
	fma.rn.f32 	%f480, %f459, %f472, %f400;
	fma.rn.f32 	%f481, %f459, %f473, %f401;
	fma.rn.f32 	%f482, %f459, %f474, %f402;
	fma.rn.f32 	%f483, %f460, %f467, %f403;
	fma.rn.f32 	%f484, %f460, %f468, %f404;
	fma.rn.f32 	%f485, %f460, %f469, %f405;
	fma.rn.f32 	%f486, %f460, %f470, %f406;
	fma.rn.f32 	%f487, %f460, %f471, %f407;
	fma.rn.f32 	%f488, %f460, %f472, %f408;
	fma.rn.f32 	%f489, %f460, %f473, %f409;
	fma.rn.f32 	%f490, %f460, %f474, %f410;
	fma.rn.f32 	%f491, %f461, %f467, %f411;
	fma.rn.f32 	%f492, %f461, %f468, %f412;
	fma.rn.f32 	%f493, %f461, %f469, %f413;
	fma.rn.f32 	%f494, %f461, %f470, %f414;
	fma.rn.f32 	%f495, %f461, %f471, %f415;
	fma.rn.f32 	%f496, %f461, %f472, %f416;
	fma.rn.f32 	%f497, %f461, %f473, %f417;
	fma.rn.f32 	%f498, %f461, %f474, %f418;
	fma.rn.f32 	%f499, %f462, %f467, %f419;
	fma.rn.f32 	%f500, %f462, %f468, %f420;
	fma.rn.f32 	%f501, %f462, %f469, %f421;
	fma.rn.f32 	%f502, %f462, %f470, %f422;
	fma.rn.f32 	%f503, %f462, %f471, %f423;
	fma.rn.f32 	%f504, %f462, %f472, %f424;
	fma.rn.f32 	%f505, %f462, %f473, %f425;
	fma.rn.f32 	%f506, %f462, %f474, %f426;
	fma.rn.f32 	%f507, %f463, %f467, %f427;
	fma.rn.f32 	%f508, %f463, %f468, %f428;
	fma.rn.f32 	%f509, %f463, %f469, %f429;
	fma.rn.f32 	%f510, %f463, %f470, %f430;
	fma.rn.f32 	%f511, %f463, %f471, %f431;
	fma.rn.f32 	%f512, %f463, %f472, %f432;
	fma.rn.f32 	%f513, %f463, %f473, %f433;
	fma.rn.f32 	%f514, %f463, %f474, %f434;
	fma.rn.f32 	%f515, %f464, %f467, %f435;
	fma.rn.f32 	%f516, %f464, %f468, %f436;
	fma.rn.f32 	%f517, %f464, %f469, %f437;
	fma.rn.f32 	%f518, %f464, %f470, %f438;
	fma.rn.f32 	%f519, %f464, %f471, %f439;
	fma.rn.f32 	%f520, %f464, %f472, %f440;
	fma.rn.f32 	%f521, %f464, %f473, %f441;
	fma.rn.f32 	%f522, %f464, %f474, %f442;
	fma.rn.f32 	%f523, %f465, %f467, %f443;
	fma.rn.f32 	%f524, %f465, %f468, %f444;
	fma.rn.f32 	%f525, %f465, %f469, %f445;
	fma.rn.f32 	%f526, %f465, %f470, %f446;
	fma.rn.f32 	%f527, %f465, %f471, %f447;
	fma.rn.f32 	%f528, %f465, %f472, %f448;
	fma.rn.f32 	%f529, %f465, %f473, %f449;
	fma.rn.f32 	%f530, %f465, %f474, %f450;
	fma.rn.f32 	%f531, %f466, %f467, %f451;
	fma.rn.f32 	%f532, %f466, %f468, %f452;
	fma.rn.f32 	%f533, %f466, %f469, %f453;
	fma.rn.f32 	%f534, %f466, %f470, %f454;
	fma.rn.f32 	%f535, %f466, %f471, %f455;
	fma.rn.f32 	%f536, %f466, %f472, %f456;
	fma.rn.f32 	%f537, %f466, %f473, %f457;
	fma.rn.f32 	%f538, %f466, %f474, %f458;
	ld.shared.f32 	%f539, [%r197+16];
	ld.shared.f32 	%f540, [%r197+528];
	ld.shared.f32 	%f541, [%r197+1040];
	ld.shared.f32 	%f542, [%r197+1552];
	ld.shared.f32 	%f543, [%r197+2064];
	ld.shared.f32 	%f544, [%r197+2576];
	ld.shared.f32 	%f545, [%r197+3088];
	ld.shared.f32 	%f546, [%r197+3600];
	ld.shared.f32 	%f547, [%r203+2048];
	ld.shared.f32 	%f548, [%r203+2112];
	ld.shared.f32 	%f549, [%r203+2176];
	ld.shared.f32 	%f550, [%r203+2240];
	ld.shared.f32 	%f551, [%r203+2304];
	ld.shared.f32 	%f552, [%r203+2368];
	ld.shared.f32 	%f553, [%r203+2432];
	ld.shared.f32 	%f554, [%r203+2496];
	fma.rn.f32 	%f555, %f539, %f547, %f475;
	fma.rn.f32 	%f556, %f539, %f548, %f476;
	fma.rn.f32 	%f557, %f539, %f549, %f477;
	fma.rn.f32 	%f558, %f539, %f550, %f478;
	fma.rn.f32 	%f559, %f539, %f551, %f479;
	fma.rn.f32 	%f560, %f539, %f552, %f480;
	fma.rn.f32 	%f561, %f539, %f553, %f481;
	fma.rn.f32 	%f562, %f539, %f554, %f482;
	fma.rn.f32 	%f563, %f540, %f547, %f483;
	fma.rn.f32 	%f564, %f540, %f548, %f484;
	fma.rn.f32 	%f565, %f540, %f549, %f485;
	fma.rn.f32 	%f566, %f540, %f550, %f486;
	fma.rn.f32 	%f567, %f540, %f551, %f487;
	fma.rn.f32 	%f568, %f540, %f552, %f488;
	fma.rn.f32 	%f569, %f540, %f553, %f489;
	fma.rn.f32 	%f570, %f540, %f554, %f490;
	fma.rn.f32 	%f571, %f541, %f547, %f491;
	fma.rn.f32 	%f572, %f541, %f548, %f492;
	fma.rn.f32 	%f573, %f541, %f549, %f493;
	fma.rn.f32 	%f574, %f541, %f550, %f494;
	fma.rn.f32 	%f575, %f541, %f551, %f495;
	fma.rn.f32 	%f576, %f541, %f552, %f496;
	fma.rn.f32 	%f577, %f541, %f553, %f497;
	fma.rn.f32 	%f578, %f541, %f554, %f498;
	fma.rn.f32 	%f579, %f542, %f547, %f499;
	fma.rn.f32 	%f580, %f542, %f548, %f500;
	fma.rn.f32 	%f581, %f542, %f549, %f501;
	fma.rn.f32 	%f582, %f542, %f550, %f502;
	fma.rn.f32 	%f583, %f542, %f551, %f503;
	fma.rn.f32 	%f584, %f542, %f552, %f504;
	fma.rn.f32 	%f585, %f542, %f553, %f505;
	fma.rn.f32 	%f586, %f542, %f554, %f506;
	fma.rn.f32 	%f587, %f543, %f547, %f507;
	fma.rn.f32 	%f588, %f543, %f548, %f508;
	fma.rn.f32 	%f589, %f543, %f549, %f509;
	fma.rn.f32 	%f590, %f543, %f550, %f510;
	fma.rn.f32 	%f591, %f543, %f551, %f511;
	fma.rn.f32 	%f592, %f543, %f552, %f512;
	fma.rn.f32 	%f593, %f543, %f553, %f513;
	fma.rn.f32 	%f594, %f543, %f554, %f514;
	fma.rn.f32 	%f595, %f544, %f547, %f515;
	fma.rn.f32 	%f596, %f544, %f548, %f516;
	fma.rn.f32 	%f597, %f544, %f549, %f517;
	fma.rn.f32 	%f598, %f544, %f550, %f518;
	fma.rn.f32 	%f599, %f544, %f551, %f519;
	fma.rn.f32 	%f600, %f544, %f552, %f520;
	fma.rn.f32 	%f601, %f544, %f553, %f521;
	fma.rn.f32 	%f602, %f544, %f554, %f522;
	fma.rn.f32 	%f603, %f545, %f547, %f523;
	fma.rn.f32 	%f604, %f545, %f548, %f524;
	fma.rn.f32 	%f605, %f545, %f549, %f525;
	fma.rn.f32 	%f606, %f545, %f550, %f526;
	fma.rn.f32 	%f607, %f545, %f551, %f527;
	fma.rn.f32 	%f608, %f545, %f552, %f528;
	fma.rn.f32 	%f609, %f545, %f553, %f529;
	fma.rn.f32 	%f610, %f545, %f554, %f530;
	fma.rn.f32 	%f611, %f546, %f547, %f531;
	fma.rn.f32 	%f612, %f546, %f548, %f532;
	fma.rn.f32 	%f613, %f546, %f549, %f533;
	fma.rn.f32 	%f614, %f546, %f550, %f534;
	fma.rn.f32 	%f615, %f546, %f551, %f535;
	fma.rn.f32 	%f616, %f546, %f552, %f536;
	fma.rn.f32 	%f617, %f546, %f553, %f537;
	fma.rn.f32 	%f618, %f546, %f554, %f538;
	ld.shared.f32 	%f619, [%r197+20];
	ld.shared.f32 	%f620, [%r197+532];
	ld.shared.f32 	%f621, [%r197+1044];
	ld.shared.f32 	%f622, [%r197+1556];
	ld.shared.f32 	%f623, [%r197+2068];
	ld.shared.f32 	%f624, [%r197+2580];
	ld.shared.f32 	%f625, [%r197+3092];
	ld.shared.f32 	%f626, [%r197+3604];
	ld.shared.f32 	%f627, [%r203+2560];
	ld.shared.f32 	%f628, [%r203+2624];
	ld.shared.f32 	%f629, [%r203+2688];
	ld.shared.f32 	%f630, [%r203+2752];
	ld.shared.f32 	%f631, [%r203+2816];
	ld.shared.f32 	%f632, [%r203+2880];
	ld.shared.f32 	%f633, [%r203+2944];
	ld.shared.f32 	%f634, [%r203+3008];
	fma.rn.f32 	%f635, %f619, %f627, %f555;
	fma.rn.f32 	%f636, %f619, %f628, %f556;
	fma.rn.f32 	%f637, %f619, %f629, %f557;
	fma.rn.f32 	%f638, %f619, %f630, %f558;
	fma.rn.f32 	%f639, %f619, %f631, %f559;
	fma.rn.f32 	%f640, %f619, %f632, %f560;
	fma.rn.f32 	%f641, %f619, %f633, %f561;
	fma.rn.f32 	%f642, %f619, %f634, %f562;
	fma.rn.f32 	%f643, %f620, %f627, %f563;
	fma.rn.f32 	%f644, %f620, %f628, %f564;
	fma.rn.f32 	%f645, %f620, %f629, %f565;
	fma.rn.f32 	%f646, %f620, %f630, %f566;
	fma.rn.f32 	%f647, %f620, %f631, %f567;
	fma.rn.f32 	%f648, %f620, %f632, %f568;
	fma.rn.f32 	%f649, %f620, %f633, %f569;
	fma.rn.f32 	%f650, %f620, %f634, %f570;
	fma.rn.f32 	%f651, %f621, %f627, %f571;
	fma.rn.f32 	%f652, %f621, %f628, %f572;
	fma.rn.f32 	%f653, %f621, %f629, %f573;
	fma.rn.f32 	%f654, %f621, %f630, %f574;
	fma.rn.f32 	%f655, %f621, %f631, %f575;
	fma.rn.f32 	%f656, %f621, %f632, %f576;
	fma.rn.f32 	%f657, %f621, %f633, %f577;
	fma.rn.f32 	%f658, %f621, %f634, %f578;
	fma.rn.f32 	%f659, %f622, %f627, %f579;
	fma.rn.f32 	%f660, %f622, %f628, %f580;
	fma.rn.f32 	%f661, %f622, %f629, %f581;
	fma.rn.f32 	%f662, %f622, %f630, %f582;
	fma.rn.f32 	%f663, %f622, %f631, %f583;
	fma.rn.f32 	%f664, %f622, %f632, %f584;
	fma.rn.f32 	%f665, %f622, %f633, %f585;
	fma.rn.f32 	%f666, %f622, %f634, %f586;
	fma.rn.f32 	%f667, %f623, %f627, %f587;
	fma.rn.f32 	%f668, %f623, %f628, %f588;
	fma.rn.f32 	%f669, %f623, %f629, %f589;
	fma.rn.f32 	%f670, %f623, %f630, %f590;
	fma.rn.f32 	%f671, %f623, %f631, %f591;
	fma.rn.f32 	%f672, %f623, %f632, %f592;
	fma.rn.f32 	%f673, %f623, %f633, %f593;
	fma.rn.f32 	%f674, %f623, %f634, %f594;
	fma.rn.f32 	%f675, %f624, %f627, %f595;
	fma.rn.f32 	%f676, %f624, %f628, %f596;
	fma.rn.f32 	%f677, %f624, %f629, %f597;
	fma.rn.f32 	%f678, %f624, %f630, %f598;
	fma.rn.f32 	%f679, %f624, %f631, %f599;
	fma.rn.f32 	%f680, %f624, %f632, %f600;
	fma.rn.f32 	%f681, %f624, %f633, %f601;
	fma.rn.f32 	%f682, %f624, %f634, %f602;
	fma.rn.f32 	%f683, %f625, %f627, %f603;
	fma.rn.f32 	%f684, %f625, %f628, %f604;
	fma.rn.f32 	%f685, %f625, %f629, %f605;
	fma.rn.f32 	%f686, %f625, %f630, %f606;
	fma.rn.f32 	%f687, %f625, %f631, %f607;
	fma.rn.f32 	%f688, %f625, %f632, %f608;
	fma.rn.f32 	%f689, %f625, %f633, %f609;
	fma.rn.f32 	%f690, %f625, %f634, %f610;
	fma.rn.f32 	%f691, %f626, %f627, %f611;
	fma.rn.f32 	%f692, %f626, %f628, %f612;
	fma.rn.f32 	%f693, %f626, %f629, %f613;
	fma.rn.f32 	%f694, %f626, %f630, %f614;
	fma.rn.f32 	%f695, %f626, %f631, %f615;
	fma.rn.f32 	%f696, %f626, %f632, %f616;
	fma.rn.f32 	%f697, %f626, %f633, %f617;
	fma.rn.f32 	%f698, %f626, %f634, %f618;
	ld.shared.f32 	%f699, [%r197+24];
	ld.shared.f32 	%f700, [%r197+536];
	ld.shared.f32 	%f701, [%r197+1048];
	ld.shared.f32 	%f702, [%r197+1560];
	ld.shared.f32 	%f703, [%r197+2072];
	ld.shared.f32 	%f704, [%r197+2584];
	ld.shared.f32 	%f705, [%r197+3096];
	ld.shared.f32 	%f706, [%r197+3608];
	ld.shared.f32 	%f707, [%r203+3072];
	ld.shared.f32 	%f708, [%r203+3136];
	ld.shared.f32 	%f709, [%r203+3200];
	ld.shared.f32 	%f710, [%r203+3264];
	ld.shared.f32 	%f711, [%r203+3328];
	ld.shared.f32 	%f712, [%r203+3392];
	ld.shared.f32 	%f713, [%r203+3456];
	ld.shared.f32 	%f714, [%r203+3520];
	fma.rn.f32 	%f715, %f699, %f707, %f635;
	fma.rn.f32 	%f716, %f699, %f708, %f636;
	fma.rn.f32 	%f717, %f699, %f709, %f637;
	fma.rn.f32 	%f718, %f699, %f710, %f638;
	fma.rn.f32 	%f719, %f699, %f711, %f639;
	fma.rn.f32 	%f720, %f699, %f712, %f640;
	fma.rn.f32 	%f721, %f699, %f713, %f641;
	fma.rn.f32 	%f722, %f699, %f714, %f642;
	fma.rn.f32 	%f723, %f700, %f707, %f643;
	fma.rn.f32 	%f724, %f700, %f708, %f644;
	fma.rn.f32 	%f725, %f700, %f709, %f645;
	fma.rn.f32 	%f726, %f700, %f710, %f646;
	fma.rn.f32 	%f727, %f700, %f711, %f647;
	fma.rn.f32 	%f728, %f700, %f712, %f648;
	fma.rn.f32 	%f729, %f700, %f713, %f649;
	fma.rn.f32 	%f730, %f700, %f714, %f650;
	fma.rn.f32 	%f731, %f701, %f707, %f651;
	fma.rn.f32 	%f732, %f701, %f708, %f652;
	fma.rn.f32 	%f733, %f701, %f709, %f653;
	fma.rn.f32 	%f734, %f701, %f710, %f654;
	fma.rn.f32 	%f735, %f701, %f711, %f655;
	fma.rn.f32 	%f736, %f701, %f712, %f656;
	fma.rn.f32 	%f737, %f701, %f713, %f657;
	fma.rn.f32 	%f738, %f701, %f714, %f658;
	fma.rn.f32 	%f739, %f702, %f707, %f659;
	fma.rn.f32 	%f740, %f702, %f708, %f660;
	fma.rn.f32 	%f741, %f702, %f709, %f661;
	fma.rn.f32 	%f742, %f702, %f710, %f662;
	fma.rn.f32 	%f743, %f702, %f711, %f663;
	fma.rn.f32 	%f744, %f702, %f712, %f664;
	fma.rn.f32 	%f745, %f702, %f713, %f665;
	fma.rn.f32 	%f746, %f702, %f714, %f666;
	fma.rn.f32 	%f747, %f703, %f707, %f667;
	fma.rn.f32 	%f748, %f703, %f708, %f668;
	fma.rn.f32 	%f749, %f703, %f709, %f669;
	fma.rn.f32 	%f750, %f703, %f710, %f670;
	fma.rn.f32 	%f751, %f703, %f711, %f671;
	fma.rn.f32 	%f752, %f703, %f712, %f672;
	fma.rn.f32 	%f753, %f703, %f713, %f673;
	fma.rn.f32 	%f754, %f703, %f714, %f674;
	fma.rn.f32 	%f755, %f704, %f707, %f675;
	fma.rn.f32 	%f756, %f704, %f708, %f676;
	fma.rn.f32 	%f757, %f704, %f709, %f677;
	fma.rn.f32 	%f758, %f704, %f710, %f678;
	fma.rn.f32 	%f759, %f704, %f711, %f679;
	fma.rn.f32 	%f760, %f704, %f712, %f680;
	fma.rn.f32 	%f761, %f704, %f713, %f681;
	fma.rn.f32 	%f762, %f704, %f714, %f682;
	fma.rn.f32 	%f763, %f705, %f707, %f683;
	fma.rn.f32 	%f764, %f705, %f708, %f684;
	fma.rn.f32 	%f765, %f705, %f709, %f685;
	fma.rn.f32 	%f766, %f705, %f710, %f686;
	fma.rn.f32 	%f767, %f705, %f711, %f687;
	fma.rn.f32 	%f768, %f705, %f712, %f688;
	fma.rn.f32 	%f769, %f705, %f713, %f689;
	fma.rn.f32 	%f770, %f705, %f714, %f690;
	fma.rn.f32 	%f771, %f706, %f707, %f691;
	fma.rn.f32 	%f772, %f706, %f708, %f692;
	fma.rn.f32 	%f773, %f706, %f709, %f693;
	fma.rn.f32 	%f774, %f706, %f710, %f694;
	fma.rn.f32 	%f775, %f706, %f711, %f695;
	fma.rn.f32 	%f776, %f706, %f712, %f696;
	fma.rn.f32 	%f777, %f706, %f713, %f697;
	fma.rn.f32 	%f778, %f706, %f714, %f698;
	ld.shared.f32 	%f779, [%r197+28];
	ld.shared.f32 	%f780, [%r197+540];
	ld.shared.f32 	%f781, [%r197+1052];
	ld.shared.f32 	%f782, [%r197+1564];
	ld.shared.f32 	%f783, [%r197+2076];
	ld.shared.f32 	%f784, [%r197+2588];
	ld.shared.f32 	%f785, [%r197+3100];
	ld.shared.f32 	%f786, [%r197+3612];
	ld.shared.f32 	%f787, [%r203+3584];
	ld.shared.f32 	%f788, [%r203+3648];
	ld.shared.f32 	%f789, [%r203+3712];
	ld.shared.f32 	%f790, [%r203+3776];
	ld.shared.f32 	%f791, [%r203+3840];
	ld.shared.f32 	%f792, [%r203+3904];
	ld.shared.f32 	%f793, [%r203+3968];
	ld.shared.f32 	%f794, [%r203+4032];
	fma.rn.f32 	%f922, %f779, %f787, %f715;
	fma.rn.f32 	%f921, %f779, %f788, %f716;
	fma.rn.f32 	%f920, %f779, %f789, %f717;
	fma.rn.f32 	%f919, %f779, %f790, %f718;
	fma.rn.f32 	%f918, %f779, %f791, %f719;
	fma.rn.f32 	%f917, %f779, %f792, %f720;
	fma.rn.f32 	%f916, %f779, %f793, %f721;
	fma.rn.f32 	%f915, %f779, %f794, %f722;
	fma.rn.f32 	%f914, %f780, %f787, %f723;
	fma.rn.f32 	%f913, %f780, %f788, %f724;
	fma.rn.f32 	%f912, %f780, %f789, %f725;
	fma.rn.f32 	%f911, %f780, %f790, %f726;
	fma.rn.f32 	%f910, %f780, %f791, %f727;
	fma.rn.f32 	%f909, %f780, %f792, %f728;
	fma.rn.f32 	%f908, %f780, %f793, %f729;
	fma.rn.f32 	%f907, %f780, %f794, %f730;
	fma.rn.f32 	%f906, %f781, %f787, %f731;
	fma.rn.f32 	%f905, %f781, %f788, %f732;
	fma.rn.f32 	%f904, %f781, %f789, %f733;
	fma.rn.f32 	%f903, %f781, %f790, %f734;
	fma.rn.f32 	%f902, %f781, %f791, %f735;
	fma.rn.f32 	%f901, %f781, %f792, %f736;
	fma.rn.f32 	%f900, %f781, %f793, %f737;
	fma.rn.f32 	%f899, %f781, %f794, %f738;
	fma.rn.f32 	%f898, %f782, %f787, %f739;
	fma.rn.f32 	%f897, %f782, %f788, %f740;
	fma.rn.f32 	%f896, %f782, %f789, %f741;
	fma.rn.f32 	%f895, %f782, %f790, %f742;
	fma.rn.f32 	%f894, %f782, %f791, %f743;
	fma.rn.f32 	%f893, %f782, %f792, %f744;
	fma.rn.f32 	%f892, %f782, %f793, %f745;
	fma.rn.f32 	%f891, %f782, %f794, %f746;
	fma.rn.f32 	%f890, %f783, %f787, %f747;
	fma.rn.f32 	%f889, %f783, %f788, %f748;
	fma.rn.f32 	%f888, %f783, %f789, %f749;
	fma.rn.f32 	%f887, %f783, %f790, %f750;
	fma.rn.f32 	%f886, %f783, %f791, %f751;
	fma.rn.f32 	%f885, %f783, %f792, %f752;
	fma.rn.f32 	%f884, %f783, %f793, %f753;
	fma.rn.f32 	%f883, %f783, %f794, %f754;
	fma.rn.f32 	%f882, %f784, %f787, %f755;
	fma.rn.f32 	%f881, %f784, %f788, %f756;
	fma.rn.f32 	%f880, %f784, %f789, %f757;
	fma.rn.f32 	%f879, %f784, %f790, %f758;
	fma.rn.f32 	%f878, %f784, %f791, %f759;
	fma.rn.f32 	%f877, %f784, %f792, %f760;
	fma.rn.f32 	%f876, %f784, %f793, %f761;
	fma.rn.f32 	%f875, %f784, %f794, %f762;
	fma.rn.f32 	%f874, %f785, %f787, %f763;
	fma.rn.f32 	%f873, %f785, %f788, %f764;
	fma.rn.f32 	%f872, %f785, %f789, %f765;
	fma.rn.f32 	%f871, %f785, %f790, %f766;
	fma.rn.f32 	%f870, %f785, %f791, %f767;
	fma.rn.f32 	%f869, %f785, %f792, %f768;
	fma.rn.f32 	%f868, %f785, %f793, %f769;
	fma.rn.f32 	%f867, %f785, %f794, %f770;
	fma.rn.f32 	%f866, %f786, %f787, %f771;
	fma.rn.f32 	%f865, %f786, %f788, %f772;
	fma.rn.f32 	%f864, %f786, %f789, %f773;
	fma.rn.f32 	%f863, %f786, %f790, %f774;
	fma.rn.f32 	%f862, %f786, %f791, %f775;
	fma.rn.f32 	%f861, %f786, %f792, %f776;
	fma.rn.f32 	%f860, %f786, %f793, %f777;
	fma.rn.f32 	%f859, %f786, %f794, %f778;
	bar.sync 	0;
	add.s32 	%r385, %r385, 8;
	add.s32 	%r384, %r384, 8;
	add.s32 	%r383, %r383, 8;
	add.s32 	%r382, %r382, 8;
	add.s32 	%r381, %r381, 8;
	add.s32 	%r380, %r380, 8;
	shl.b32 	%r204, %r312, 3;
	add.s32 	%r379, %r379, %r204;
	add.s32 	%r378, %r378, %r204;
	add.s32 	%r377, %r377, 8;
	setp.lt.s32 	%p30, %r385, %r306;
	@%p30 bra 	$L__BB3_2;
$L__BB3_25:
	ld.param.u32 	%r313, [_Z8warpGEMMILi128ELi128ELi8ELi256ELi8ELi32ELi16ELi8ELi4EEvPfS0_S0_iii_param_5];
	ld.param.u32 	%r233, [_Z8warpGEMMILi128ELi128ELi8ELi256ELi8ELi32ELi16ELi8ELi4EEvPfS0_S0_iii_param_3];
	mov.u32 	%r205, %ctaid.y;
	shl.b32 	%r206, %r205, 7;
	mov.u32 	%r207, %tid.x;
	shr.u32 	%r208, %r207, 4;
	and.b32  	%r209, %r208, 60;
	shr.u32 	%r210, %r207, 3;
	and.b32  	%r211, %r210, 3;
	or.b32  	%r212, %r209, %r211;
	or.b32  	%r22, %r212, %r206;
	shr.u32 	%r213, %r207, 2;
	and.b32  	%r214, %r213, 8;
	and.b32  	%r215, %r207, 7;
	or.b32  	%r216, %r214, %r215;
	mov.u32 	%r217, %ctaid.x;
	shl.b32 	%r218, %r217, 7;
	or.b32  	%r219, %r216, %r218;
	setp.lt.s32 	%p31, %r22, %r233;
	mul.lo.s32 	%r24, %r22, %r313;
	setp.lt.s32 	%p32, %r219, %r313;
	and.pred  	%p33, %p31, %p32;
	@%p33 bra 	$L__BB3_26;
	bra.uni 	$L__BB3_27;
$L__BB3_26:
	ld.param.u64 	%rd105, [_Z8warpGEMMILi128ELi128ELi8ELi256ELi8ELi32ELi16ELi8ELi4EEvPfS0_S0_iii_param_2];
	add.s32 	%r220, %r219, %r24;
	cvta.to.global.u64 	%rd53, %rd105;
	mul.wide.s32 	%rd54, %r220, 4;
	add.s64 	%rd55, %rd53, %rd54;
	st.global.f32 	[%rd55], %f922;
$L__BB3_27:
	ld.param.u32 	%r314, [_Z8warpGEMMILi128ELi128ELi8ELi256ELi8ELi32ELi16ELi8ELi4EEvPfS0_S0_iii_param_5];
	ld.param.u32 	%r234, [_Z8warpGEMMILi128ELi128ELi8ELi256ELi8ELi32ELi16ELi8ELi4EEvPfS0_S0_iii_param_3];
	ld.param.u64 	%rd106, [_Z8warpGEMMILi128ELi128ELi8ELi256ELi8ELi32ELi16ELi8ELi4EEvPfS0_S0_iii_param_2];
	setp.ge.s32 	%p34, %r22, %r234;
	add.s32 	%r34, %r219, 16;
	setp.ge.s32 	%p35, %r34, %r314;
	cvt.s64.s32 	%rd56, %r24;
	cvt.s64.s32 	%rd1, %r219;
	add.s64 	%rd57, %rd1, %rd56;
	cvta.to.global.u64 	%rd58, %rd106;
	shl.b64 	%rd59, %rd57, 2;
	add.s64 	%rd2, %rd58, %rd59;
	or.pred  	%p36, %p34, %p35;
	@%p36 bra 	$L__BB3_29;
	st.global.f32 	[%rd2+64], %f921;
$L__BB3_29:
	ld.param.u32 	%r315, [_Z8warpGEMMILi128ELi128ELi8ELi256ELi8ELi32ELi16ELi8ELi4EEvPfS0_S0_iii_param_5];
	ld.param.u32 	%r235, [_Z8warpGEMMILi128ELi128ELi8ELi256ELi8ELi32ELi16ELi8ELi4EEvPfS0_S0_iii_param_3];
	setp.ge.s32 	%p37, %r22, %r235;
	add.s32 	%r35, %r219, 32;
	setp.ge.s32 	%p38, %r35, %r315;
	or.pred  	%p39, %p37, %p38;
	@%p39 bra 	$L__BB3_31;
	st.global.f32 	[%rd2+128], %f920;
$L__BB3_31:
	ld.param.u32 	%r316, [_Z8warpGEMMILi128ELi128ELi8ELi256ELi8ELi32ELi16ELi8ELi4EEvPfS0_S0_iii_param_5];
	ld.param.u32 	%r236, [_Z8warpGEMMILi128ELi128ELi8ELi256ELi8ELi32ELi16ELi8ELi4EEvPfS0_S0_iii_param_3];
	setp.ge.s32 	%p40, %r22, %r236;
	add.s32 	%r36, %r219, 48;
	setp.ge.s32 	%p41, %r36, %r316;
	or.pred  	%p42, %p40, %p41;
	@%p42 bra 	$L__BB3_33;
	st.global.f32 	[%rd2+192], %f919;
$L__BB3_33:
	ld.param.u32 	%r317, [_Z8warpGEMMILi128ELi128ELi8ELi256ELi8ELi32ELi16ELi8ELi4EEvPfS0_S0_iii_param_5];
	ld.param.u32 	%r237, [_Z8warpGEMMILi128ELi128ELi8ELi256ELi8ELi32ELi16ELi8ELi4EEvPfS0_S0_iii_param_3];
	setp.ge.s32 	%p43, %r22, %r237;
	add.s32 	%r37, %r219, 64;
	setp.ge.s32 	%p44, %r37, %r317;
	or.pred  	%p45, %p43, %p44;
	@%p45 bra 	$L__BB3_35;
	st.global.f32 	[%rd2+256], %f918;
$L__BB3_35:
	ld.param.u32 	%r318, [_Z8warpGEMMILi128ELi128ELi8ELi256ELi8ELi32ELi16ELi8ELi4EEvPfS0_S0_iii_param_5];
	ld.param.u32 	%r238, [_Z8warpGEMMILi128ELi128ELi8ELi256ELi8ELi32ELi16ELi8ELi4EEvPfS0_S0_iii_param_3];
	setp.ge.s32 	%p46, %r22, %r238;
	add.s32 	%r38, %r219, 80;
	setp.ge.s32 	%p47, %r38, %r318;
	or.pred  	%p48, %p46, %p47;
	@%p48 bra 	$L__BB3_37;
	st.global.f32 	[%rd2+320], %f917;
$L__BB3_37:
	ld.param.u32 	%r319, [_Z8warpGEMMILi128ELi128ELi8ELi256ELi8ELi32ELi16ELi8ELi4EEvPfS0_S0_iii_param_5];
	ld.param.u32 	%r239, [_Z8warpGEMMILi128ELi128ELi8ELi256ELi8ELi32ELi16ELi8ELi4EEvPfS0_S0_iii_param_3];
	setp.ge.s32 	%p49, %r22, %r239;
	add.s32 	%r39, %r219, 96;
	setp.ge.s32 	%p50, %r39, %r319;
	or.pred  	%p51, %p49, %p50;
	@%p51 bra 	$L__BB3_39;
	st.global.f32 	[%rd2+384], %f916;
$L__BB3_39:
	ld.param.u32 	%r320, [_Z8warpGEMMILi128ELi128ELi8ELi256ELi8ELi32ELi16ELi8ELi4EEvPfS0_S0_iii_param_5];
	ld.param.u32 	%r240, [_Z8warpGEMMILi128ELi128ELi8ELi256ELi8ELi32ELi16ELi8ELi4EEvPfS0_S0_iii_param_3];
	setp.ge.s32 	%p52, %r22, %r240;
	add.s32 	%r40, %r219, 112;
	setp.ge.s32 	%p53, %r40, %r320;
	or.pred  	%p54, %p52, %p53;
	@%p54 bra 	$L__BB3_41;
	st.global.f32 	[%rd2+448], %f915;
$L__BB3_41:
	ld.param.u32 	%r321, [_Z8warpGEMMILi128ELi128ELi8ELi256ELi8ELi32ELi16ELi8ELi4EEvPfS0_S0_iii_param_5];
	ld.param.u32 	%r241, [_Z8warpGEMMILi128ELi128ELi8ELi256ELi8ELi32ELi16ELi8ELi4EEvPfS0_S0_iii_param_3];
	setp.ge.s32 	%p55, %r219, %r321;
	add.s32 	%r41, %r22, 16;
	setp.ge.s32 	%p56, %r41, %r241;
	shl.b32 	%r42, %r321, 4;
	add.s32 	%r43, %r24, %r42;
	or.pred  	%p57, %p56, %p55;
	@%p57 bra 	$L__BB3_43;
	ld.param.u64 	%rd107, [_Z8warpGEMMILi128ELi128ELi8ELi256ELi8ELi32ELi16ELi8ELi4EEvPfS0_S0_iii_param_2];
	add.s32 	%r221, %r219, %r43;
	cvta.to.global.u64 	%rd60, %rd107;
	mul.wide.s32 	%rd61, %r221, 4;
	add.s64 	%rd62, %rd60, %rd61;
	st.global.f32 	[%rd62], %f914;
$L__BB3_43:
	ld.param.u32 	%r322, [_Z8warpGEMMILi128ELi128ELi8ELi256ELi8ELi32ELi16ELi8ELi4EEvPfS0_S0_iii_param_5];
	ld.param.u32 	%r242, [_Z8warpGEMMILi128ELi128ELi8ELi256ELi8ELi32ELi16ELi8ELi4EEvPfS0_S0_iii_param_3];
	ld.param.u64 	%rd108, [_Z8warpGEMMILi128ELi128ELi8ELi256ELi8ELi32ELi16ELi8ELi4EEvPfS0_S0_iii_param_2];
	setp.ge.s32 	%p58, %r41, %r242;
	setp.ge.s32 	%p59, %r34, %r322;
	cvt.s64.s32 	%rd63, %r43;
	add.s64 	%rd64, %rd1, %rd63;
	cvta.to.global.u64 	%rd65, %rd108;
	shl.b64 	%rd66, %rd64, 2;
	add.s64 	%rd3, %rd65, %rd66;
	or.pred  	%p60, %p58, %p59;
	@%p60 bra 	$L__BB3_45;
	st.global.f32 	[%rd3+64], %f913;
$L__BB3_45:
	ld.param.u32 	%r323, [_Z8warpGEMMILi128ELi128ELi8ELi256ELi8ELi32ELi16ELi8ELi4EEvPfS0_S0_iii_param_5];
	ld.param.u32 	%r243, [_Z8warpGEMMILi128ELi128ELi8ELi256ELi8ELi32ELi16ELi8ELi4EEvPfS0_S0_iii_param_3];
	setp.ge.s32 	%p61, %r41, %r243;
	setp.ge.s32 	%p62, %r35, %r323;
	or.pred  	%p63, %p61, %p62;
	@%p63 bra 	$L__BB3_47;
	st.global.f32 	[%rd3+128], %f912;
$L__BB3_47:
	ld.param.u32 	%r324, [_Z8warpGEMMILi128ELi128ELi8ELi256ELi8ELi32ELi16ELi8ELi4EEvPfS0_S0_iii_param_5];
	ld.param.u32 	%r244, [_Z8warpGEMMILi128ELi128ELi8ELi256ELi8ELi32ELi16ELi8ELi4EEvPfS0_S0_iii_param_3];
	setp.ge.s32 	%p64, %r41, %r244;
	setp.ge.s32 	%p65, %r36, %r324;
	or.pred  	%p66, %p64, %p65;
	@%p66 bra 	$L__BB3_49;
	st.global.f32 	[%rd3+192], %f911;
$L__BB3_49:
	ld.param.u32 	%r325, [_Z8warpGEMMILi128ELi128ELi8ELi256ELi8ELi32ELi16ELi8ELi4EEvPfS0_S0_iii_param_5];
	ld.param.u32 	%r245, [_Z8warpGEMMILi128ELi128ELi8ELi256ELi8ELi32ELi16ELi8ELi4EEvPfS0_S0_iii_param_3];
	setp.ge.s32 	%p67, %r41, %r245;
	setp.ge.s32 	%p68, %r37, %r325;
	or.pred  	%p69, %p67, %p68;
	@%p69 bra 	$L__BB3_51;
	st.global.f32 	[%rd3+256], %f910;
$L__BB3_51:
	ld.param.u32 	%r326, [_Z8warpGEMMILi128ELi128ELi8ELi256ELi8ELi32ELi16ELi8ELi4EEvPfS0_S0_iii_param_5];
	ld.param.u32 	%r246, [_Z8warpGEMMILi128ELi128ELi8ELi256ELi8ELi32ELi16ELi8ELi4EEvPfS0_S0_iii_param_3];
	setp.ge.s32 	%p70, %r41, %r246;
	setp.ge.s32 	%p71, %r38, %r326;
	or.pred  	%p72, %p70, %p71;
	@%p72 bra 	$L__BB3_53;
	st.global.f32 	[%rd3+320], %f909;
$L__BB3_53:
	ld.param.u32 	%r327, [_Z8warpGEMMILi128ELi128ELi8ELi256ELi8ELi32ELi16ELi8ELi4EEvPfS0_S0_iii_param_5];
	ld.param.u32 	%r247, [_Z8warpGEMMILi128ELi128ELi8ELi256ELi8ELi32ELi16ELi8ELi4EEvPfS0_S0_iii_param_3];
	setp.ge.s32 	%p73, %r41, %r247;
	setp.ge.s32 	%p74, %r39, %r327;
	or.pred  	%p75, %p73, %p74;
	@%p75 bra 	$L__BB3_55;
	st.global.f32 	[%rd3+384], %f908;
$L__BB3_55:
	ld.param.u32 	%r328, [_Z8warpGEMMILi128ELi128ELi8ELi256ELi8ELi32ELi16ELi8ELi4EEvPfS0_S0_iii_param_5];
	ld.param.u32 	%r248, [_Z8warpGEMMILi128ELi128ELi8ELi256ELi8ELi32ELi16ELi8ELi4EEvPfS0_S0_iii_param_3];
	setp.ge.s32 	%p76, %r41, %r248;
	setp.ge.s32 	%p77, %r40, %r328;
	or.pred  	%p78, %p76, %p77;
	@%p78 bra 	$L__BB3_57;
	st.global.f32 	[%rd3+448], %f907;
$L__BB3_57:
	ld.param.u32 	%r329, [_Z8warpGEMMILi128ELi128ELi8ELi256ELi8ELi32ELi16ELi8ELi4EEvPfS0_S0_iii_param_5];
	ld.param.u32 	%r249, [_Z8warpGEMMILi128ELi128ELi8ELi256ELi8ELi32ELi16ELi8ELi4EEvPfS0_S0_iii_param_3];
	ld.param.u64 	%rd109, [_Z8warpGEMMILi128ELi128ELi8ELi256ELi8ELi32ELi16ELi8ELi4EEvPfS0_S0_iii_param_2];
	cvta.to.global.u64 	%rd4, %rd109;
	setp.ge.s32 	%p79, %r219, %r329;
	add.s32 	%r44, %r22, 32;
	setp.ge.s32 	%p80, %r44, %r249;
	shl.b32 	%r45, %r329, 5;
	add.s32 	%r46, %r45, %r24;
	or.pred  	%p81, %p80, %p79;
	@%p81 bra 	$L__BB3_59;
	add.s32 	%r222, %r219, %r46;
	mul.wide.s32 	%rd67, %r222, 4;
	add.s64 	%rd68, %rd4, %rd67;
	st.global.f32 	[%rd68], %f906;
$L__BB3_59:
	ld.param.u32 	%r330, [_Z8warpGEMMILi128ELi128ELi8ELi256ELi8ELi32ELi16ELi8ELi4EEvPfS0_S0_iii_param_5];
	ld.param.u32 	%r250, [_Z8warpGEMMILi128ELi128ELi8ELi256ELi8ELi32ELi16ELi8ELi4EEvPfS0_S0_iii_param_3];
	setp.ge.s32 	%p82, %r44, %r250;
	setp.ge.s32 	%p83, %r34, %r330;
	cvt.s64.s32 	%rd69, %r46;
	add.s64 	%rd70, %rd1, %rd69;
	shl.b64 	%rd71, %rd70, 2;
	add.s64 	%rd5, %rd4, %rd71;
	or.pred  	%p84, %p82, %p83;
	@%p84 bra 	$L__BB3_61;
	st.global.f32 	[%rd5+64], %f905;
$L__BB3_61:
	ld.param.u32 	%r331, [_Z8warpGEMMILi128ELi128ELi8ELi256ELi8ELi32ELi16ELi8ELi4EEvPfS0_S0_iii_param_5];
	ld.param.u32 	%r251, [_Z8warpGEMMILi128ELi128ELi8ELi256ELi8ELi32ELi16ELi8ELi4EEvPfS0_S0_iii_param_3];
	setp.ge.s32 	%p85, %r44, %r251;
	setp.ge.s32 	%p86, %r35, %r331;
	or.pred  	%p87, %p85, %p86;
	@%p87 bra 	$L__BB3_63;
	st.global.f32 	[%rd5+128], %f904;
$L__BB3_63:
	ld.param.u32 	%r332, [_Z8warpGEMMILi128ELi128ELi8ELi256ELi8ELi32ELi16ELi8ELi4EEvPfS0_S0_iii_param_5];
	ld.param.u32 	%r252, [_Z8warpGEMMILi128ELi128ELi8ELi256ELi8ELi32ELi16ELi8ELi4EEvPfS0_S0_iii_param_3];
	setp.ge.s32 	%p88, %r44, %r252;
	setp.ge.s32 	%p89, %r36, %r332;
	or.pred  	%p90, %p88, %p89;
	@%p90 bra 	$L__BB3_65;
	st.global.f32 	[%rd5+192], %f903;
$L__BB3_65:
	ld.param.u32 	%r333, [_Z8warpGEMMILi128ELi128ELi8ELi256ELi8ELi32ELi16ELi8ELi4EEvPfS0_S0_iii_param_5];
	ld.param.u32 	%r253, [_Z8warpGEMMILi128ELi128ELi8ELi256ELi8ELi32ELi16ELi8ELi4EEvPfS0_S0_iii_param_3];
	setp.ge.s32 	%p91, %r44, %r253;
	setp.ge.s32 	%p92, %r37, %r333;
	or.pred  	%p93, %p91, %p92;
	@%p93 bra 	$L__BB3_67;
	st.global.f32 	[%rd5+256], %f902;
$L__BB3_67:
	ld.param.u32 	%r334, [_Z8warpGEMMILi128ELi128ELi8ELi256ELi8ELi32ELi16ELi8ELi4EEvPfS0_S0_iii_param_5];
	ld.param.u32 	%r254, [_Z8warpGEMMILi128ELi128ELi8ELi256ELi8ELi32ELi16ELi8ELi4EEvPfS0_S0_iii_param_3];
	setp.ge.s32 	%p94, %r44, %r254;
	setp.ge.s32 	%p95, %r38, %r334;
	or.pred  	%p96, %p94, %p95;
	@%p96 bra 	$L__BB3_69;
	st.global.f32 	[%rd5+320], %f901;
$L__BB3_69:
	ld.param.u32 	%r335, [_Z8warpGEMMILi128ELi128ELi8ELi256ELi8ELi32ELi16ELi8ELi4EEvPfS0_S0_iii_param_5];
	ld.param.u32 	%r255, [_Z8warpGEMMILi128ELi128ELi8ELi256ELi8ELi32ELi16ELi8ELi4EEvPfS0_S0_iii_param_3];
	setp.ge.s32 	%p97, %r44, %r255;
	setp.ge.s32 	%p98, %r39, %r335;
	or.pred  	%p99, %p97, %p98;
	@%p99 bra 	$L__BB3_71;
	st.global.f32 	[%rd5+384], %f900;
$L__BB3_71:
	ld.param.u32 	%r336, [_Z8warpGEMMILi128ELi128ELi8ELi256ELi8ELi32ELi16ELi8ELi4EEvPfS0_S0_iii_param_5];
	ld.param.u32 	%r256, [_Z8warpGEMMILi128ELi128ELi8ELi256ELi8ELi32ELi16ELi8ELi4EEvPfS0_S0_iii_param_3];
	setp.ge.s32 	%p100, %r44, %r256;
	setp.ge.s32 	%p101, %r40, %r336;
	or.pred  	%p102, %p100, %p101;
	@%p102 bra 	$L__BB3_73;
	st.global.f32 	[%rd5+448], %f899;
$L__BB3_73:
	ld.param.u32 	%r337, [_Z8warpGEMMILi128ELi128ELi8ELi256ELi8ELi32ELi16ELi8ELi4EEvPfS0_S0_iii_param_5];
	ld.param.u32 	%r257, [_Z8warpGEMMILi128ELi128ELi8ELi256ELi8ELi32ELi16ELi8ELi4EEvPfS0_S0_iii_param_3];
	setp.ge.s32 	%p103, %r219, %r337;
	add.s32 	%r47, %r22, 48;
	setp.ge.s32 	%p104, %r47, %r257;
	add.s32 	%r48, %r46, %r42;
	or.pred  	%p105, %p104, %p103;
	@%p105 bra 	$L__BB3_75;
	add.s32 	%r223, %r219, %r48;
	mul.wide.s32 	%rd72, %r223, 4;
	add.s64 	%rd73, %rd4, %rd72;
	st.global.f32 	[%rd73], %f898;
$L__BB3_75:
	ld.param.u32 	%r338, [_Z8warpGEMMILi128ELi128ELi8ELi256ELi8ELi32ELi16ELi8ELi4EEvPfS0_S0_iii_param_5];
	ld.param.u32 	%r258, [_Z8warpGEMMILi128ELi128ELi8ELi256ELi8ELi32ELi16ELi8ELi4EEvPfS0_S0_iii_param_3];
	setp.ge.s32 	%p106, %r47, %r258;
	setp.ge.s32 	%p107, %r34, %r338;
	cvt.s64.s32 	%rd74, %r48;
	add.s64 	%rd75, %rd1, %rd74;
	shl.b64 	%rd76, %rd75, 2;
	add.s64 	%rd6, %rd4, %rd76;
	or.pred  	%p108, %p106, %p107;
	@%p108 bra 	$L__BB3_77;
	st.global.f32 	[%rd6+64], %f897;
$L__BB3_77:
	ld.param.u32 	%r339, [_Z8warpGEMMILi128ELi128ELi8ELi256ELi8ELi32ELi16ELi8ELi4EEvPfS0_S0_iii_param_5];
	ld.param.u32 	%r259, [_Z8warpGEMMILi128ELi128ELi8ELi256ELi8ELi32ELi16ELi8ELi4EEvPfS0_S0_iii_param_3];
	setp.ge.s32 	%p109, %r47, %r259;
	setp.ge.s32 	%p110, %r35, %r339;
	or.pred  	%p111, %p109, %p110;
	@%p111 bra 	$L__BB3_79;
	st.global.f32 	[%rd6+128], %f896;
$L__BB3_79:
	ld.param.u32 	%r340, [_Z8warpGEMMILi128ELi128ELi8ELi256ELi8ELi32ELi16ELi8ELi4EEvPfS0_S0_iii_param_5];
	ld.param.u32 	%r260, [_Z8warpGEMMILi128ELi128ELi8ELi256ELi8ELi32ELi16ELi8ELi4EEvPfS0_S0_iii_param_3];
	setp.ge.s32 	%p112, %r47, %r260;
	setp.ge.s32 	%p113, %r36, %r340;
	or.pred  	%p114, %p112, %p113;
	@%p114 bra 	$L__BB3_81;
	st.global.f32 	[%rd6+192], %f895;
$L__BB3_81:
	ld.param.u32 	%r341, [_Z8warpGEMMILi128ELi128ELi8ELi256ELi8ELi32ELi16ELi8ELi4EEvPfS0_S0_iii_param_5];
	ld.param.u32 	%r261, [_Z8warpGEMMILi128ELi128ELi8ELi256ELi8ELi32ELi16ELi8ELi4EEvPfS0_S0_iii_param_3];
	setp.ge.s32 	%p115, %r47, %r261;
	setp.ge.s32 	%p116, %r37, %r341;
	or.pred  	%p117, %p115, %p116;
	@%p117 bra 	$L__BB3_83;
	st.global.f32 	[%rd6+256], %f894;
$L__BB3_83:
	ld.param.u32 	%r342, [_Z8warpGEMMILi128ELi128ELi8ELi256ELi8ELi32ELi16ELi8ELi4EEvPfS0_S0_iii_param_5];
	ld.param.u32 	%r262, [_Z8warpGEMMILi128ELi128ELi8ELi256ELi8ELi32ELi16ELi8ELi4EEvPfS0_S0_iii_param_3];
	setp.ge.s32 	%p118, %r47, %r262;
	setp.ge.s32 	%p119, %r38, %r342;
	or.pred  	%p120, %p118, %p119;
	@%p120 bra 	$L__BB3_85;
	st.global.f32 	[%rd6+320], %f893;
$L__BB3_85:
	ld.param.u32 	%r343, [_Z8warpGEMMILi128ELi128ELi8ELi256ELi8ELi32ELi16ELi8ELi4EEvPfS0_S0_iii_param_5];
	ld.param.u32 	%r263, [_Z8warpGEMMILi128ELi128ELi8ELi256ELi8ELi32ELi16ELi8ELi4EEvPfS0_S0_iii_param_3];
	setp.ge.s32 	%p121, %r47, %r263;
	setp.ge.s32 	%p122, %r39, %r343;
	or.pred  	%p123, %p121, %p122;
	@%p123 bra 	$L__BB3_87;
	st.global.f32 	[%rd6+384], %f892;
$L__BB3_87:
	ld.param.u32 	%r344, [_Z8warpGEMMILi128ELi128ELi8ELi256ELi8ELi32ELi16ELi8ELi4EEvPfS0_S0_iii_param_5];
	ld.param.u32 	%r264, [_Z8warpGEMMILi128ELi128ELi8ELi256ELi8ELi32ELi16ELi8ELi4EEvPfS0_S0_iii_param_3];
	setp.ge.s32 	%p124, %r47, %r264;
	setp.ge.s32 	%p125, %r40, %r344;
	or.pred  	%p126, %p124, %p125;
	@%p126 bra 	$L__BB3_89;
	st.global.f32 	[%rd6+448], %f891;
$L__BB3_89:
	ld.param.u32 	%r345, [_Z8warpGEMMILi128ELi128ELi8ELi256ELi8ELi32ELi16ELi8ELi4EEvPfS0_S0_iii_param_5];
	ld.param.u32 	%r265, [_Z8warpGEMMILi128ELi128ELi8ELi256ELi8ELi32ELi16ELi8ELi4EEvPfS0_S0_iii_param_3];
	setp.ge.s32 	%p127, %r219, %r345;
	add.s32 	%r49, %r22, 64;
	setp.ge.s32 	%p128, %r49, %r265;
	shl.b32 	%r224, %r345, 6;
	add.s32 	%r50, %r224, %r24;
	or.pred  	%p129, %p128, %p127;
	@%p129 bra 	$L__BB3_91;
	add.s32 	%r225, %r219, %r50;
	mul.wide.s32 	%rd77, %r225, 4;
	add.s64 	%rd78, %rd4, %rd77;
	st.global.f32 	[%rd78], %f890;
$L__BB3_91:
	ld.param.u32 	%r346, [_Z8warpGEMMILi128ELi128ELi8ELi256ELi8ELi32ELi16ELi8ELi4EEvPfS0_S0_iii_param_5];
	ld.param.u32 	%r266, [_Z8warpGEMMILi128ELi128ELi8ELi256ELi8ELi32ELi16ELi8ELi4EEvPfS0_S0_iii_param_3];
	setp.ge.s32 	%p130, %r49, %r266;
	setp.ge.s32 	%p131, %r34, %r346;
	cvt.s64.s32 	%rd79, %r50;
	add.s64 	%rd80, %rd1, %rd79;
	shl.b64 	%rd81, %rd80, 2;
	add.s64 	%rd7, %rd4, %rd81;
	or.pred  	%p132, %p130, %p131;
	@%p132 bra 	$L__BB3_93;
	st.global.f32 	[%rd7+64], %f889;
$L__BB3_93:
	ld.param.u32 	%r347, [_Z8warpGEMMILi128ELi128ELi8ELi256ELi8ELi32ELi16ELi8ELi4EEvPfS0_S0_iii_param_5];
	ld.param.u32 	%r267, [_Z8warpGEMMILi128ELi128ELi8ELi256ELi8ELi32ELi16ELi8ELi4EEvPfS0_S0_iii_param_3];
	setp.ge.s32 	%p133, %r49, %r267;
	setp.ge.s32 	%p134, %r35, %r347;
	or.pred  	%p135, %p133, %p134;
	@%p135 bra 	$L__BB3_95;
	st.global.f32 	[%rd7+128], %f888;
$L__BB3_95:
	ld.param.u32 	%r348, [_Z8warpGEMMILi128ELi128ELi8ELi256ELi8ELi32ELi16ELi8ELi4EEvPfS0_S0_iii_param_5];
	ld.param.u32 	%r268, [_Z8warpGEMMILi128ELi128ELi8ELi256ELi8ELi32ELi16ELi8ELi4EEvPfS0_S0_iii_param_3];
	setp.ge.s32 	%p136, %r49, %r268;
	setp.ge.s32 	%p137, %r36, %r348;
	or.pred  	%p138, %p136, %p137;
	@%p138 bra 	$L__BB3_97;
	st.global.f32 	[%rd7+192], %f887;
$L__BB3_97:
	ld.param.u32 	%r349, [_Z8warpGEMMILi128ELi128ELi8ELi256ELi8ELi32ELi16ELi8ELi4EEvPfS0_S0_iii_param_5];
	ld.param.u32 	%r269, [_Z8warpGEMMILi128ELi128ELi8ELi256ELi8ELi32ELi16ELi8ELi4EEvPfS0_S0_iii_param_3];
	setp.ge.s32 	%p139, %r49, %r269;
	setp.ge.s32 	%p140, %r37, %r349;
	or.pred  	%p141, %p139, %p140;
	@%p141 bra 	$L__BB3_99;
	st.global.f32 	[%rd7+256], %f886;
$L__BB3_99:
	ld.param.u32 	%r350, [_Z8warpGEMMILi128ELi128ELi8ELi256ELi8ELi32ELi16ELi8ELi4EEvPfS0_S0_iii_param_5];
	ld.param.u32 	%r270, [_Z8warpGEMMILi128ELi128ELi8ELi256ELi8ELi32ELi16ELi8ELi4EEvPfS0_S0_iii_param_3];
	setp.ge.s32 	%p142, %r49, %r270;
	setp.ge.s32 	%p143, %r38, %r350;
	or.pred  	%p144, %p142, %p143;
	@%p144 bra 	$L__BB3_101;
	st.global.f32 	[%rd7+320], %f885;
$L__BB3_101:
	ld.param.u32 	%r351, [_Z8warpGEMMILi128ELi128ELi8ELi256ELi8ELi32ELi16ELi8ELi4EEvPfS0_S0_iii_param_5];
	ld.param.u32 	%r271, [_Z8warpGEMMILi128ELi128ELi8ELi256ELi8ELi32ELi16ELi8ELi4EEvPfS0_S0_iii_param_3];
	setp.ge.s32 	%p145, %r49, %r271;
	setp.ge.s32 	%p146, %r39, %r351;
	or.pred  	%p147, %p145, %p146;
	@%p147 bra 	$L__BB3_103;
	st.global.f32 	[%rd7+384], %f884;
$L__BB3_103:
	ld.param.u32 	%r352, [_Z8warpGEMMILi128ELi128ELi8ELi256ELi8ELi32ELi16ELi8ELi4EEvPfS0_S0_iii_param_5];
	ld.param.u32 	%r272, [_Z8warpGEMMILi128ELi128ELi8ELi256ELi8ELi32ELi16ELi8ELi4EEvPfS0_S0_iii_param_3];
	setp.ge.s32 	%p148, %r49, %r272;
	setp.ge.s32 	%p149, %r40, %r352;
	or.pred  	%p150, %p148, %p149;
	@%p150 bra 	$L__BB3_105;
	st.global.f32 	[%rd7+448], %f883;
$L__BB3_105:
	ld.param.u32 	%r353, [_Z8warpGEMMILi128ELi128ELi8ELi256ELi8ELi32ELi16ELi8ELi4EEvPfS0_S0_iii_param_5];
	ld.param.u32 	%r273, [_Z8warpGEMMILi128ELi128ELi8ELi256ELi8ELi32ELi16ELi8ELi4EEvPfS0_S0_iii_param_3];
	setp.ge.s32 	%p151, %r219, %r353;
	add.s32 	%r51, %r22, 80;
	setp.ge.s32 	%p152, %r51, %r273;
	add.s32 	%r52, %r50, %r42;
	or.pred  	%p153, %p152, %p151;
	@%p153 bra 	$L__BB3_107;
	add.s32 	%r226, %r219, %r52;
	mul.wide.s32 	%rd82, %r226, 4;
	add.s64 	%rd83, %rd4, %rd82;
	st.global.f32 	[%rd83], %f882;
$L__BB3_107:
	ld.param.u32 	%r354, [_Z8warpGEMMILi128ELi128ELi8ELi256ELi8ELi32ELi16ELi8ELi4EEvPfS0_S0_iii_param_5];
	ld.param.u32 	%r274, [_Z8warpGEMMILi128ELi128ELi8ELi256ELi8ELi32ELi16ELi8ELi4EEvPfS0_S0_iii_param_3];
	setp.ge.s32 	%p154, %r51, %r274;
	setp.ge.s32 	%p155, %r34, %r354;
	cvt.s64.s32 	%rd84, %r52;
	add.s64 	%rd85, %rd1, %rd84;
	shl.b64 	%rd86, %rd85, 2;
	add.s64 	%rd8, %rd4, %rd86;
	or.pred  	%p156, %p154, %p155;
	@%p156 bra 	$L__BB3_109;
	st.global.f32 	[%rd8+64], %f881;
$L__BB3_109:
	ld.param.u32 	%r355, [_Z8warpGEMMILi128ELi128ELi8ELi256ELi8ELi32ELi16ELi8ELi4EEvPfS0_S0_iii_param_5];
	ld.param.u32 	%r275, [_Z8warpGEMMILi128ELi128ELi8ELi256ELi8ELi32ELi16ELi8ELi4EEvPfS0_S0_iii_param_3];
	setp.ge.s32 	%p157, %r51, %r275;
	setp.ge.s32 	%p158, %r35, %r355;
	or.pred  	%p159, %p157, %p158;
	@%p159 bra 	$L__BB3_111;
	st.global.f32 	[%rd8+128], %f880;
$L__BB3_111:
	ld.param.u32 	%r356, [_Z8warpGEMMILi128ELi128ELi8ELi256ELi8ELi32ELi16ELi8ELi4EEvPfS0_S0_iii_param_5];
	ld.param.u32 	%r276, [_Z8warpGEMMILi128ELi128ELi8ELi256ELi8ELi32ELi16ELi8ELi4EEvPfS0_S0_iii_param_3];
	setp.ge.s32 	%p160, %r51, %r276;
	setp.ge.s32 	%p161, %r36, %r356;
	or.pred  	%p162, %p160, %p161;
	@%p162 bra 	$L__BB3_113;
	st.global.f32 	[%rd8+192], %f879;
$L__BB3_113:
	ld.param.u32 	%r357, [_Z8warpGEMMILi128ELi128ELi8ELi256ELi8ELi32ELi16ELi8ELi4EEvPfS0_S0_iii_param_5];
	ld.param.u32 	%r277, [_Z8warpGEMMILi128ELi128ELi8ELi256ELi8ELi32ELi16ELi8ELi4EEvPfS0_S0_iii_param_3];
	setp.ge.s32 	%p163, %r51, %r277;
	setp.ge.s32 	%p164, %r37, %r357;
	or.pred  	%p165, %p163, %p164;
	@%p165 bra 	$L__BB3_115;
	st.global.f32 	[%rd8+256], %f878;
$L__BB3_115:
	ld.param.u32 	%r358, [_Z8warpGEMMILi128ELi128ELi8ELi256ELi8ELi32ELi16ELi8ELi4EEvPfS0_S0_iii_param_5];
	ld.param.u32 	%r278, [_Z8warpGEMMILi128ELi128ELi8ELi256ELi8ELi32ELi16ELi8ELi4EEvPfS0_S0_iii_param_3];
	setp.ge.s32 	%p166, %r51, %r278;
	setp.ge.s32 	%p167, %r38, %r358;
	or.pred  	%p168, %p166, %p167;
	@%p168 bra 	$L__BB3_117;
	st.global.f32 	[%rd8+320], %f877;
$L__BB3_117:
	ld.param.u32 	%r359, [_Z8warpGEMMILi128ELi128ELi8ELi256ELi8ELi32ELi16ELi8ELi4EEvPfS0_S0_iii_param_5];
	ld.param.u32 	%r279, [_Z8warpGEMMILi128ELi128ELi8ELi256ELi8ELi32ELi16ELi8ELi4EEvPfS0_S0_iii_param_3];
	setp.ge.s32 	%p169, %r51, %r279;
	setp.ge.s32 	%p170, %r39, %r359;
	or.pred  	%p171, %p169, %p170;
	@%p171 bra 	$L__BB3_119;
	st.global.f32 	[%rd8+384], %f876;
$L__BB3_119:
	ld.param.u32 	%r360, [_Z8warpGEMMILi128ELi128ELi8ELi256ELi8ELi32ELi16ELi8ELi4EEvPfS0_S0_iii_param_5];
	ld.param.u32 	%r280, [_Z8warpGEMMILi128ELi128ELi8ELi256ELi8ELi32ELi16ELi8ELi4EEvPfS0_S0_iii_param_3];
	setp.ge.s32 	%p172, %r51, %r280;
	setp.ge.s32 	%p173, %r40, %r360;
	or.pred  	%p174, %p172, %p173;
	@%p174 bra 	$L__BB3_121;
	st.global.f32 	[%rd8+448], %f875;
$L__BB3_121:
	ld.param.u32 	%r361, [_Z8warpGEMMILi128ELi128ELi8ELi256ELi8ELi32ELi16ELi8ELi4EEvPfS0_S0_iii_param_5];
	ld.param.u32 	%r281, [_Z8warpGEMMILi128ELi128ELi8ELi256ELi8ELi32ELi16ELi8ELi4EEvPfS0_S0_iii_param_3];
	setp.ge.s32 	%p175, %r219, %r361;
	add.s32 	%r53, %r22, 96;
	setp.ge.s32 	%p176, %r53, %r281;
	add.s32 	%r54, %r45, %r50;
	or.pred  	%p177, %p176, %p175;
	@%p177 bra 	$L__BB3_123;
	add.s32 	%r227, %r219, %r54;
	mul.wide.s32 	%rd87, %r227, 4;
	add.s64 	%rd88, %rd4, %rd87;
	st.global.f32 	[%rd88], %f874;
$L__BB3_123:
	ld.param.u32 	%r362, [_Z8warpGEMMILi128ELi128ELi8ELi256ELi8ELi32ELi16ELi8ELi4EEvPfS0_S0_iii_param_5];
	ld.param.u32 	%r282, [_Z8warpGEMMILi128ELi128ELi8ELi256ELi8ELi32ELi16ELi8ELi4EEvPfS0_S0_iii_param_3];
	setp.ge.s32 	%p178, %r53, %r282;
	setp.ge.s32 	%p179, %r34, %r362;
	cvt.s64.s32 	%rd89, %r54;
	add.s64 	%rd90, %rd1, %rd89;
	shl.b64 	%rd91, %rd90, 2;
	add.s64 	%rd9, %rd4, %rd91;
	or.pred  	%p180, %p178, %p179;
	@%p180 bra 	$L__BB3_125;
	st.global.f32 	[%rd9+64], %f873;
$L__BB3_125:
	ld.param.u32 	%r363, [_Z8warpGEMMILi128ELi128ELi8ELi256ELi8ELi32ELi16ELi8ELi4EEvPfS0_S0_iii_param_5];
	ld.param.u32 	%r283, [_Z8warpGEMMILi128ELi128ELi8ELi256ELi8ELi32ELi16ELi8ELi4EEvPfS0_S0_iii_param_3];
	setp.ge.s32 	%p181, %r53, %r283;
	setp.ge.s32 	%p182, %r35, %r363;
	or.pred  	%p183, %p181, %p182;
	@%p183 bra 	$L__BB3_127;
	st.global.f32 	[%rd9+128], %f872;
$L__BB3_127:
	ld.param.u32 	%r364, [_Z8warpGEMMILi128ELi128ELi8ELi256ELi8ELi32ELi16ELi8ELi4EEvPfS0_S0_iii_param_5];
	ld.param.u32 	%r284, [_Z8warpGEMMILi128ELi128ELi8ELi256ELi8ELi32ELi16ELi8ELi4EEvPfS0_S0_iii_param_3];
	setp.ge.s32 	%p184, %r53, %r284;
	setp.ge.s32 	%p185, %r36, %r364;
	or.pred  	%p186, %p184, %p185;
	@%p186 bra 	$L__BB3_129;
	st.global.f32 	[%rd9+192], %f871;
$L__BB3_129:
	ld.param.u32 	%r365, [_Z8warpGEMMILi128ELi128ELi8ELi256ELi8ELi32ELi16ELi8ELi4EEvPfS0_S0_iii_param_5];
	ld.param.u32 	%r285, [_Z8warpGEMMILi128ELi128ELi8ELi256ELi8ELi32ELi16ELi8ELi4EEvPfS0_S0_iii_param_3];
	setp.ge.s32 	%p187, %r53, %r285;
	setp.ge.s32 	%p188, %r37, %r365;
	or.pred  	%p189, %p187, %p188;
	@%p189 bra 	$L__BB3_131;
	st.global.f32 	[%rd9+256], %f870;
$L__BB3_131:
	ld.param.u32 	%r366, [_Z8warpGEMMILi128ELi128ELi8ELi256ELi8ELi32ELi16ELi8ELi4EEvPfS0_S0_iii_param_5];
	ld.param.u32 	%r286, [_Z8warpGEMMILi128ELi128ELi8ELi256ELi8ELi32ELi16ELi8ELi4EEvPfS0_S0_iii_param_3];
	setp.ge.s32 	%p190, %r53, %r286;
	setp.ge.s32 	%p191, %r38, %r366;
	or.pred  	%p192, %p190, %p191;
	@%p192 bra 	$L__BB3_133;
	st.global.f32 	[%rd9+320], %f869;
$L__BB3_133:
	ld.param.u32 	%r367, [_Z8warpGEMMILi128ELi128ELi8ELi256ELi8ELi32ELi16ELi8ELi4EEvPfS0_S0_iii_param_5];
	ld.param.u32 	%r287, [_Z8warpGEMMILi128ELi128ELi8ELi256ELi8ELi32ELi16ELi8ELi4EEvPfS0_S0_iii_param_3];
	setp.ge.s32 	%p193, %r53, %r287;
	setp.ge.s32 	%p194, %r39, %r367;
	or.pred  	%p195, %p193, %p194;
	@%p195 bra 	$L__BB3_135;
	st.global.f32 	[%rd9+384], %f868;
$L__BB3_135:
	ld.param.u32 	%r368, [_Z8warpGEMMILi128ELi128ELi8ELi256ELi8ELi32ELi16ELi8ELi4EEvPfS0_S0_iii_param_5];
	ld.param.u32 	%r288, [_Z8warpGEMMILi128ELi128ELi8ELi256ELi8ELi32ELi16ELi8ELi4EEvPfS0_S0_iii_param_3];
	setp.ge.s32 	%p196, %r53, %r288;
	setp.ge.s32 	%p197, %r40, %r368;
	or.pred  	%p198, %p196, %p197;
	@%p198 bra 	$L__BB3_137;
	st.global.f32 	[%rd9+448], %f867;
$L__BB3_137:
	ld.param.u32 	%r369, [_Z8warpGEMMILi128ELi128ELi8ELi256ELi8ELi32ELi16ELi8ELi4EEvPfS0_S0_iii_param_5];
	ld.param.u32 	%r289, [_Z8warpGEMMILi128ELi128ELi8ELi256ELi8ELi32ELi16ELi8ELi4EEvPfS0_S0_iii_param_3];
	setp.ge.s32 	%p199, %r219, %r369;
	add.s32 	%r55, %r22, 112;
	setp.ge.s32 	%p200, %r55, %r289;
	add.s32 	%r56, %r54, %r42;
	or.pred  	%p201, %p200, %p199;
	@%p201 bra 	$L__BB3_139;
	add.s32 	%r228, %r219, %r56;
	mul.wide.s32 	%rd92, %r228, 4;
	add.s64 	%rd93, %rd4, %rd92;
	st.global.f32 	[%rd93], %f866;
$L__BB3_139:
	ld.param.u32 	%r370, [_Z8warpGEMMILi128ELi128ELi8ELi256ELi8ELi32ELi16ELi8ELi4EEvPfS0_S0_iii_param_5];
	ld.param.u32 	%r290, [_Z8warpGEMMILi128ELi128ELi8ELi256ELi8ELi32ELi16ELi8ELi4EEvPfS0_S0_iii_param_3];
	setp.ge.s32 	%p202, %r55, %r290;
	setp.ge.s32 	%p203, %r34, %r370;
	cvt.s64.s32 	%rd94, %r56;
	add.s64 	%rd95, %rd1, %rd94;
	shl.b64 	%rd96, %rd95, 2;
	add.s64 	%rd10, %rd4, %rd96;
	or.pred  	%p204, %p202, %p203;
	@%p204 bra 	$L__BB3_141;
	st.global.f32 	[%rd10+64], %f865;
$L__BB3_141:
	ld.param.u32 	%r371, [_Z8warpGEMMILi128ELi128ELi8ELi256ELi8ELi32ELi16ELi8ELi4EEvPfS0_S0_iii_param_5];
	ld.param.u32 	%r291, [_Z8warpGEMMILi128ELi128ELi8ELi256ELi8ELi32ELi16ELi8ELi4EEvPfS0_S0_iii_param_3];
	setp.ge.s32 	%p205, %r55, %r291;
	setp.ge.s32 	%p206, %r35, %r371;
	or.pred  	%p207, %p205, %p206;
	@%p207 bra 	$L__BB3_143;
	st.global.f32 	[%rd10+128], %f864;
$L__BB3_143:
	ld.param.u32 	%r372, [_Z8warpGEMMILi128ELi128ELi8ELi256ELi8ELi32ELi16ELi8ELi4EEvPfS0_S0_iii_param_5];
	ld.param.u32 	%r292, [_Z8warpGEMMILi128ELi128ELi8ELi256ELi8ELi32ELi16ELi8ELi4EEvPfS0_S0_iii_param_3];
	setp.ge.s32 	%p208, %r55, %r292;
	setp.ge.s32 	%p209, %r36, %r372;
	or.pred  	%p210, %p208, %p209;
	@%p210 bra 	$L__BB3_145;
	st.global.f32 	[%rd10+192], %f863;
$L__BB3_145:
	ld.param.u32 	%r373, [_Z8warpGEMMILi128ELi128ELi8ELi256ELi8ELi32ELi16ELi8ELi4EEvPfS0_S0_iii_param_5];
	ld.param.u32 	%r293, [_Z8warpGEMMILi128ELi128ELi8ELi256ELi8ELi32ELi16ELi8ELi4EEvPfS0_S0_iii_param_3];
	setp.ge.s32 	%p211, %r55, %r293;
	setp.ge.s32 	%p212, %r37, %r373;
	or.pred  	%p213, %p211, %p212;
	@%p213 bra 	$L__BB3_147;
	st.global.f32 	[%rd10+256], %f862;
$L__BB3_147:
	ld.param.u32 	%r374, [_Z8warpGEMMILi128ELi128ELi8ELi256ELi8ELi32ELi16ELi8ELi4EEvPfS0_S0_iii_param_5];
	ld.param.u32 	%r294, [_Z8warpGEMMILi128ELi128ELi8ELi256ELi8ELi32ELi16ELi8ELi4EEvPfS0_S0_iii_param_3];
	setp.ge.s32 	%p214, %r55, %r294;
	setp.ge.s32 	%p215, %r38, %r374;
	or.pred  	%p216, %p214, %p215;
	@%p216 bra 	$L__BB3_149;
	st.global.f32 	[%rd10+320], %f861;
$L__BB3_149:
	ld.param.u32 	%r375, [_Z8warpGEMMILi128ELi128ELi8ELi256ELi8ELi32ELi16ELi8ELi4EEvPfS0_S0_iii_param_5];
	ld.param.u32 	%r295, [_Z8warpGEMMILi128ELi128ELi8ELi256ELi8ELi32ELi16ELi8ELi4EEvPfS0_S0_iii_param_3];
	setp.ge.s32 	%p217, %r55, %r295;
	setp.ge.s32 	%p218, %r39, %r375;
	or.pred  	%p219, %p217, %p218;
	@%p219 bra 	$L__BB3_151;
	st.global.f32 	[%rd10+384], %f860;
$L__BB3_151:
	ld.param.u32 	%r376, [_Z8warpGEMMILi128ELi128ELi8ELi256ELi8ELi32ELi16ELi8ELi4EEvPfS0_S0_iii_param_5];
	ld.param.u32 	%r296, [_Z8warpGEMMILi128ELi128ELi8ELi256ELi8ELi32ELi16ELi8ELi4EEvPfS0_S0_iii_param_3];
	setp.ge.s32 	%p220, %r55, %r296;
	setp.ge.s32 	%p221, %r40, %r376;
	or.pred  	%p222, %p220, %p221;
	@%p222 bra 	$L__BB3_153;
	st.global.f32 	[%rd10+448], %f859;
$L__BB3_153:
	ret;

}
	// .globl	_Z10float4GEMMILi128ELi128ELi8ELi256ELi8ELi32ELi16ELi8ELi4EEvPfS0_S0_iii
.visible .entry _Z10float4GEMMILi128ELi128ELi8ELi256ELi8ELi32ELi16ELi8ELi4EEvPfS0_S0_iii(
	.param .u64 .ptr .align 1 _Z10float4GEMMILi128ELi128ELi8ELi256ELi8ELi32ELi16ELi8ELi4EEvPfS0_S0_iii_param_0,
	.param .u64 .ptr .align 1 _Z10float4GEMMILi128ELi128ELi8ELi256ELi8ELi32ELi16ELi8ELi4EEvPfS0_S0_iii_param_1,
	.param .u64 .ptr .align 1 _Z10float4GEMMILi128ELi128ELi8ELi256ELi8ELi32ELi16ELi8ELi4EEvPfS0_S0_iii_param_2,
	.param .u32 _Z10float4GEMMILi128ELi128ELi8ELi256ELi8ELi32ELi16ELi8ELi4EEvPfS0_S0_iii_param_3,
	.param .u32 _Z10float4GEMMILi128ELi128ELi8ELi256ELi8ELi32ELi16ELi8ELi4EEvPfS0_S0_iii_param_4,
	.param .u32 _Z10float4GEMMILi128ELi128ELi8ELi256ELi8ELi32ELi16ELi8ELi4EEvPfS0_S0_iii_param_5
)
{
	.reg .pred 	%p<223>;
	.reg .b32 	%r<389>;
	.reg .b32 	%f<931>;
	.reg .b64 	%rd<110>;
	// demoted variable
	.shared .align 4 .b8 _ZZ10float4GEMMILi128ELi128ELi8ELi256ELi8ELi32ELi16ELi8ELi4EEvPfS0_S0_iiiE2As[4096];
	// demoted variable
	.shared .align 4 .b8 _ZZ10float4GEMMILi128ELi128ELi8ELi256ELi8ELi32ELi16ELi8ELi4EEvPfS0_S0_iiiE2Bs[4096];
	ld.param.u32 	%r56, [_Z10float4GEMMILi128ELi128ELi8ELi256ELi8ELi32ELi16ELi8ELi4EEvPfS0_S0_iii_param_4];
	mov.u32 	%r58, %ctaid.y;
	shl.b32 	%r1, %r58, 7;
	mov.u32 	%r59, %ctaid.x;
	shl.b32 	%r2, %r59, 7;
	mov.u32 	%r3, %tid.x;
	shr.u32 	%r4, %r3, 3;
	and.b32  	%r383, %r3, 7;
	shr.u32 	%r380, %r3, 5;
	setp.lt.s32 	%p1, %r56, 1;
	mov.f32 	%f859, 0f00000000;
	mov.f32 	%f860, %f859;
	mov.f32 	%f861, %f859;
	mov.f32 	%f862, %f859;
	mov.f32 	%f863, %f859;
	mov.f32 	%f864, %f859;
	mov.f32 	%f865, %f859;
	mov.f32 	%f866, %f859;
	mov.f32 	%f867, %f859;
	mov.f32 	%f868, %f859;
	mov.f32 	%f869, %f859;
	mov.f32 	%f870, %f859;
	mov.f32 	%f871, %f859;
	mov.f32 	%f872, %f859;
	mov.f32 	%f873, %f859;
	mov.f32 	%f874, %f859;
	mov.f32 	%f875, %f859;
	mov.f32 	%f876, %f859;
	mov.f32 	%f877, %f859;
	mov.f32 	%f878, %f859;
	mov.f32 	%f879, %f859;
	mov.f32 	%f880, %f859;
	mov.f32 	%f881, %f859;
	mov.f32 	%f882, %f859;
	mov.f32 	%f883, %f859;
	mov.f32 	%f884, %f859;
	mov.f32 	%f885, %f859;
	mov.f32 	%f886, %f859;
	mov.f32 	%f887, %f859;
	mov.f32 	%f888, %f859;
	mov.f32 	%f889, %f859;
	mov.f32 	%f890, %f859;
	mov.f32 	%f891, %f859;
	mov.f32 	%f892, %f859;
	mov.f32 	%f893, %f859;
	mov.f32 	%f894, %f859;
	mov.f32 	%f895, %f859;
	mov.f32 	%f896, %f859;
	mov.f32 	%f897, %f859;
	mov.f32 	%f898, %f859;
	mov.f32 	%f899, %f859;
	mov.f32 	%f900, %f859;
	mov.f32 	%f901, %f859;
	mov.f32 	%f902, %f859;
	mov.f32 	%f903, %f859;
	mov.f32 	%f904, %f859;
	mov.f32 	%f905, %f859;
	mov.f32 	%f906, %f859;
	mov.f32 	%f907, %f859;
	mov.f32 	%f908, %f859;
	mov.f32 	%f909, %f859;
	mov.f32 	%f910, %f859;
	mov.f32 	%f911, %f859;
	mov.f32 	%f912, %f859;
	mov.f32 	%f913, %f859;
	mov.f32 	%f914, %f859;
	mov.f32 	%f915, %f859;
	mov.f32 	%f916, %f859;
	mov.f32 	%f917, %f859;
	mov.f32 	%f918, %f859;
	mov.f32 	%f919, %f859;
	mov.f32 	%f920, %f859;
	mov.f32 	%f921, %f859;
	mov.f32 	%f922, %f859;
	@%p1 bra 	$L__BB4_25;
	ld.param.u32 	%r310, [_Z10float4GEMMILi128ELi128ELi8ELi256ELi8ELi32ELi16ELi8ELi4EEvPfS0_S0_iii_param_5];
	ld.param.u32 	%r300, [_Z10float4GEMMILi128ELi128ELi8ELi256ELi8ELi32ELi16ELi8ELi4EEvPfS0_S0_iii_param_4];
	and.b32  	%r61, %r3, 31;
	add.s32 	%r62, %r4, %r1;
	add.s32 	%r63, %r62, 32;
	add.s32 	%r64, %r62, 64;
	add.s32 	%r65, %r62, 96;
	mad.lo.s32 	%r387, %r65, %r300, %r383;
	mad.lo.s32 	%r386, %r64, %r300, %r383;
	mad.lo.s32 	%r385, %r63, %r300, %r383;
	mad.lo.s32 	%r384, %r62, %r300, %r383;
	mul.lo.s32 	%r382, %r310, %r380;
	add.s32 	%r66, %r382, %r2;
	add.s32 	%r381, %r66, %r61;
	mov.b32 	%r388, 0;
	mov.f32 	%f859, 0f00000000;
$L__BB4_2:
	ld.param.u32 	%r301, [_Z10float4GEMMILi128ELi128ELi8ELi256ELi8ELi32ELi16ELi8ELi4EEvPfS0_S0_iii_param_4];
	ld.param.u32 	%r232, [_Z10float4GEMMILi128ELi128ELi8ELi256ELi8ELi32ELi16ELi8ELi4EEvPfS0_S0_iii_param_3];
	mov.u32 	%r67, %tid.x;
	shr.u32 	%r68, %r67, 3;
	mov.u32 	%r69, %ctaid.y;
	shl.b32 	%r70, %r69, 7;
	or.b32  	%r71, %r68, %r70;
	setp.lt.s32 	%p2, %r71, %r232;
	setp.lt.s32 	%p3, %r383, %r301;
	and.pred  	%p4, %p2, %p3;
	mov.f32 	%f923, 0f00000000;
	@%p4 bra 	$L__BB4_3;
	bra.uni 	$L__BB4_4;
$L__BB4_3:
	ld.param.u64 	%rd97, [_Z10float4GEMMILi128ELi128ELi8ELi256ELi8ELi32ELi16ELi8ELi4EEvPfS0_S0_iii_param_0];
	cvta.to.global.u64 	%rd14, %rd97;
	mul.wide.u32 	%rd15, %r384, 4;
	add.s64 	%rd16, %rd14, %rd15;
	ld.global.f32 	%f923, [%rd16];
$L__BB4_4:
	setp.gt.u32 	%p5, %r67, 767;
	shl.b32 	%r73, %r67, 9;
	and.b32  	%r74, %r73, 3584;
	mov.u32 	%r75, _ZZ10float4GEMMILi128ELi128ELi8ELi256ELi8ELi32ELi16ELi8ELi4EEvPfS0_S0_iiiE2As;
	add.s32 	%r76, %r75, %r74;
	shr.u32 	%r77, %r67, 1;
	and.b32  	%r78, %r77, 508;
	add.s32 	%r79, %r76, %r78;
	st.shared.f32 	[%r79], %f923;
	@%p5 bra 	$L__BB4_14;
	ld.param.u32 	%r302, [_Z10float4GEMMILi128ELi128ELi8ELi256ELi8ELi32ELi16ELi8ELi4EEvPfS0_S0_iii_param_4];
	ld.param.u32 	%r233, [_Z10float4GEMMILi128ELi128ELi8ELi256ELi8ELi32ELi16ELi8ELi4EEvPfS0_S0_iii_param_3];
	setp.ge.s32 	%p6, %r383, %r302;
	shr.u32 	%r81, %r67, 3;
	mov.u32 	%r82, %ctaid.y;
	shl.b32 	%r83, %r82, 7;
	or.b32  	%r84, %r81, %r83;
	add.s32 	%r85, %r84, 32;
	setp.ge.s32 	%p7, %r85, %r233;
	mov.f32 	%f924, 0f00000000;
	or.pred  	%p8, %p7, %p6;
	@%p8 bra 	$L__BB4_7;
	ld.param.u64 	%rd98, [_Z10float4GEMMILi128ELi128ELi8ELi256ELi8ELi32ELi16ELi8ELi4EEvPfS0_S0_iii_param_0];
	cvta.to.global.u64 	%rd17, %rd98;
	mul.wide.u32 	%rd18, %r385, 4;
	add.s64 	%rd19, %rd17, %rd18;
	ld.global.f32 	%f924, [%rd19];
$L__BB4_7:
	setp.gt.u32 	%p9, %r67, 511;
	shl.b32 	%r87, %r67, 9;
	and.b32  	%r88, %r87, 3584;
	mov.u32 	%r89, _ZZ10float4GEMMILi128ELi128ELi8ELi256ELi8ELi32ELi16ELi8ELi4EEvPfS0_S0_iiiE2As;
	add.s32 	%r90, %r89, %r88;
	shr.u32 	%r91, %r67, 1;
	and.b32  	%r92, %r91, 508;
	add.s32 	%r93, %r90, %r92;
	st.shared.f32 	[%r93+128], %f924;
	@%p9 bra 	$L__BB4_14;
	ld.param.u32 	%r303, [_Z10float4GEMMILi128ELi128ELi8ELi256ELi8ELi32ELi16ELi8ELi4EEvPfS0_S0_iii_param_4];
	ld.param.u32 	%r234, [_Z10float4GEMMILi128ELi128ELi8ELi256ELi8ELi32ELi16ELi8ELi4EEvPfS0_S0_iii_param_3];
	setp.ge.s32 	%p10, %r383, %r303;
	shr.u32 	%r95, %r67, 3;
	mov.u32 	%r96, %ctaid.y;
	shl.b32 	%r97, %r96, 7;
	or.b32  	%r98, %r95, %r97;
	add.s32 	%r99, %r98, 64;
	setp.ge.s32 	%p11, %r99, %r234;
	mov.f32 	%f925, 0f00000000;
	or.pred  	%p12, %p11, %p10;
	@%p12 bra 	$L__BB4_10;
	ld.param.u64 	%rd99, [_Z10float4GEMMILi128ELi128ELi8ELi256ELi8ELi32ELi16ELi8ELi4EEvPfS0_S0_iii_param_0];
	cvta.to.global.u64 	%rd20, %rd99;
	mul.wide.u32 	%rd21, %r386, 4;
	add.s64 	%rd22, %rd20, %rd21;
	ld.global.f32 	%f925, [%rd22];
$L__BB4_10:
	setp.gt.u32 	%p13, %r67, 255;
	shl.b32 	%r101, %r67, 9;
	and.b32  	%r102, %r101, 3584;
	mov.u32 	%r103, _ZZ10float4GEMMILi128ELi128ELi8ELi256ELi8ELi32ELi16ELi8ELi4EEvPfS0_S0_iiiE2As;
	add.s32 	%r104, %r103, %r102;
	shr.u32 	%r105, %r67, 1;
	and.b32  	%r106, %r105, 508;
	add.s32 	%r107, %r104, %r106;
	st.shared.f32 	[%r107+256], %f925;
	@%p13 bra 	$L__BB4_24;
	ld.param.u32 	%r304, [_Z10float4GEMMILi128ELi128ELi8ELi256ELi8ELi32ELi16ELi8ELi4EEvPfS0_S0_iii_param_4];
	ld.param.u32 	%r235, [_Z10float4GEMMILi128ELi128ELi8ELi256ELi8ELi32ELi16ELi8ELi4EEvPfS0_S0_iii_param_3];
	setp.ge.s32 	%p14, %r383, %r304;
	shr.u32 	%r109, %r67, 3;
	mov.u32 	%r110, %ctaid.y;
	shl.b32 	%r111, %r110, 7;
	or.b32  	%r112, %r109, %r111;
	add.s32 	%r113, %r112, 96;
	setp.ge.s32 	%p15, %r113, %r235;
	mov.f32 	%f926, 0f00000000;
	or.pred  	%p16, %p15, %p14;
	@%p16 bra 	$L__BB4_13;
	ld.param.u64 	%rd100, [_Z10float4GEMMILi128ELi128ELi8ELi256ELi8ELi32ELi16ELi8ELi4EEvPfS0_S0_iii_param_0];
	cvta.to.global.u64 	%rd23, %rd100;
	mul.wide.u32 	%rd24, %r387, 4;
	add.s64 	%rd25, %rd23, %rd24;
	ld.global.f32 	%f926, [%rd25];
$L__BB4_13:
	shl.b32 	%r115, %r67, 9;
	and.b32  	%r116, %r115, 3584;
	mov.u32 	%r117, _ZZ10float4GEMMILi128ELi128ELi8ELi256ELi8ELi32ELi16ELi8ELi4EEvPfS0_S0_iiiE2As;
	add.s32 	%r118, %r117, %r116;
	shr.u32 	%r119, %r67, 1;
	and.b32  	%r120, %r119, 508;
	add.s32 	%r121, %r118, %r120;
	st.shared.f32 	[%r121+384], %f926;
$L__BB4_14:
	setp.lt.u32 	%p17, %r67, 256;
	@%p17 bra 	$L__BB4_15;
	bra.uni 	$L__BB4_24;
$L__BB4_15:
	ld.param.u32 	%r311, [_Z10float4GEMMILi128ELi128ELi8ELi256ELi8ELi32ELi16ELi8ELi4EEvPfS0_S0_iii_param_5];
	ld.param.u32 	%r305, [_Z10float4GEMMILi128ELi128ELi8ELi256ELi8ELi32ELi16ELi8ELi4EEvPfS0_S0_iii_param_4];
	and.b32  	%r124, %r67, 31;
	mov.u32 	%r125, %ctaid.x;
	shl.b32 	%r126, %r125, 7;
	or.b32  	%r127, %r124, %r126;
	setp.ge.s32 	%p18, %r127, %r311;
	setp.ge.s32 	%p19, %r380, %r305;
	mov.f32 	%f927, 0f00000000;
	or.pred  	%p20, %p19, %p18;
	@%p20 bra 	$L__BB4_17;
	ld.param.u64 	%rd101, [_Z10float4GEMMILi128ELi128ELi8ELi256ELi8ELi32ELi16ELi8ELi4EEvPfS0_S0_iii_param_1];
	cvta.to.global.u64 	%rd26, %rd101;
	mul.wide.s32 	%rd27, %r381, 4;
	add.s64 	%rd28, %rd26, %rd27;
	ld.global.f32 	%f927, [%rd28];
$L__BB4_17:
	ld.param.u32 	%r312, [_Z10float4GEMMILi128ELi128ELi8ELi256ELi8ELi32ELi16ELi8ELi4EEvPfS0_S0_iii_param_5];
	ld.param.u32 	%r306, [_Z10float4GEMMILi128ELi128ELi8ELi256ELi8ELi32ELi16ELi8ELi4EEvPfS0_S0_iii_param_4];
	setp.ge.s32 	%p21, %r380, %r306;
	and.b32  	%r130, %r67, 31;
	mov.u32 	%r131, %ctaid.x;
	shl.b32 	%r132, %r131, 7;
	or.b32  	%r133, %r130, %r132;
	add.s32 	%r135, %r133, 32;
	setp.ge.s32 	%p22, %r135, %r312;
	shl.b32 	%r136, %r67, 4;
	and.b32  	%r137, %r136, 15872;
	mov.u32 	%r138, _ZZ10float4GEMMILi128ELi128ELi8ELi256ELi8ELi32ELi16ELi8ELi4EEvPfS0_S0_iiiE2Bs;
	add.s32 	%r139, %r138, %r137;
	shl.b32 	%r140, %r67, 2;
	and.b32  	%r141, %r140, 124;
	add.s32 	%r142, %r139, %r141;
	st.shared.f32 	[%r142], %f927;
	mov.f32 	%f928, 0f00000000;
	or.pred  	%p23, %p21, %p22;
	@%p23 bra 	$L__BB4_19;
	ld.param.u64 	%rd102, [_Z10float4GEMMILi128ELi128ELi8ELi256ELi8ELi32ELi16ELi8ELi4EEvPfS0_S0_iii_param_1];
	cvta.to.global.u64 	%rd29, %rd102;
	mov.u32 	%r143, %tid.x;
	and.b32  	%r144, %r143, 31;
	cvt.u64.u32 	%rd30, %r144;
	mov.u32 	%r145, %ctaid.x;
	shl.b32 	%r146, %r145, 7;
	cvt.s64.s32 	%rd31, %r146;
	or.b64  	%rd32, %rd30, %rd31;
	cvt.s64.s32 	%rd33, %r382;
	add.s64 	%rd34, %rd32, %rd33;
	shl.b64 	%rd35, %rd34, 2;
	add.s64 	%rd36, %rd29, %rd35;
	ld.global.f32 	%f928, [%rd36+128];
$L__BB4_19:
	ld.param.u32 	%r313, [_Z10float4GEMMILi128ELi128ELi8ELi256ELi8ELi32ELi16ELi8ELi4EEvPfS0_S0_iii_param_5];
	ld.param.u32 	%r307, [_Z10float4GEMMILi128ELi128ELi8ELi256ELi8ELi32ELi16ELi8ELi4EEvPfS0_S0_iii_param_4];
	setp.ge.s32 	%p24, %r380, %r307;
	mov.u32 	%r147, %tid.x;
	and.b32  	%r148, %r147, 31;
	mov.u32 	%r149, %ctaid.x;
	shl.b32 	%r150, %r149, 7;
	or.b32  	%r151, %r148, %r150;
	add.s32 	%r153, %r151, 64;
	setp.ge.s32 	%p25, %r153, %r313;
	shl.b32 	%r154, %r147, 4;
	and.b32  	%r155, %r154, 15872;
	mov.u32 	%r156, _ZZ10float4GEMMILi128ELi128ELi8ELi256ELi8ELi32ELi16ELi8ELi4EEvPfS0_S0_iiiE2Bs;
	add.s32 	%r157, %r156, %r155;
	shl.b32 	%r158, %r147, 2;
	and.b32  	%r159, %r158, 124;
	add.s32 	%r160, %r157, %r159;
	st.shared.f32 	[%r160+128], %f928;
	mov.f32 	%f929, 0f00000000;
	or.pred  	%p26, %p24, %p25;
	@%p26 bra 	$L__BB4_21;
	ld.param.u64 	%rd103, [_Z10float4GEMMILi128ELi128ELi8ELi256ELi8ELi32ELi16ELi8ELi4EEvPfS0_S0_iii_param_1];
	cvta.to.global.u64 	%rd37, %rd103;
	mov.u32 	%r161, %tid.x;
	and.b32  	%r162, %r161, 31;
	cvt.u64.u32 	%rd38, %r162;
	mov.u32 	%r163, %ctaid.x;
	shl.b32 	%r164, %r163, 7;
	cvt.s64.s32 	%rd39, %r164;
	or.b64  	%rd40, %rd38, %rd39;
	cvt.s64.s32 	%rd41, %r382;
	add.s64 	%rd42, %rd40, %rd41;
	shl.b64 	%rd43, %rd42, 2;
	add.s64 	%rd44, %rd37, %rd43;
	ld.global.f32 	%f929, [%rd44+256];
$L__BB4_21:
	ld.param.u32 	%r314, [_Z10float4GEMMILi128ELi128ELi8ELi256ELi8ELi32ELi16ELi8ELi4EEvPfS0_S0_iii_param_5];
	ld.param.u32 	%r308, [_Z10float4GEMMILi128ELi128ELi8ELi256ELi8ELi32ELi16ELi8ELi4EEvPfS0_S0_iii_param_4];
	setp.ge.s32 	%p27, %r380, %r308;
	mov.u32 	%r165, %tid.x;
	and.b32  	%r166, %r165, 31;
	mov.u32 	%r167, %ctaid.x;
	shl.b32 	%r168, %r167, 7;
	or.b32  	%r169, %r166, %r168;
	add.s32 	%r171, %r169, 96;
	setp.ge.s32 	%p28, %r171, %r314;
	shl.b32 	%r172, %r165, 4;
	and.b32  	%r173, %r172, 15872;
	mov.u32 	%r174, _ZZ10float4GEMMILi128ELi128ELi8ELi256ELi8ELi32ELi16ELi8ELi4EEvPfS0_S0_iiiE2Bs;
	add.s32 	%r175, %r174, %r173;
	shl.b32 	%r176, %r165, 2;
	and.b32  	%r177, %r176, 124;
	add.s32 	%r178, %r175, %r177;
	st.shared.f32 	[%r178+256], %f929;
	mov.f32 	%f930, 0f00000000;
	or.pred  	%p29, %p27, %p28;
	@%p29 bra 	$L__BB4_23;
	ld.param.u64 	%rd104, [_Z10float4GEMMILi128ELi128ELi8ELi256ELi8ELi32ELi16ELi8ELi4EEvPfS0_S0_iii_param_1];
	cvta.to.global.u64 	%rd45, %rd104;
	mov.u32 	%r179, %tid.x;
	and.b32  	%r180, %r179, 31;
	cvt.u64.u32 	%rd46, %r180;
	mov.u32 	%r181, %ctaid.x;
	shl.b32 	%r182, %r181, 7;
	cvt.s64.s32 	%rd47, %r182;
	or.b64  	%rd48, %rd46, %rd47;
	cvt.s64.s32 	%rd49, %r382;
	add.s64 	%rd50, %rd48, %rd49;
	shl.b64 	%rd51, %rd50, 2;
	add.s64 	%rd52, %rd45, %rd51;
	ld.global.f32 	%f930, [%rd52+384];
$L__BB4_23:
	mov.u32 	%r183, %tid.x;
	shl.b32 	%r184, %r183, 4;
	and.b32  	%r185, %r184, 15872;
	mov.u32 	%r186, _ZZ10float4GEMMILi128ELi128ELi8ELi256ELi8ELi32ELi16ELi8ELi4EEvPfS0_S0_iiiE2Bs;
	add.s32 	%r187, %r186, %r185;
	shl.b32 	%r188, %r183, 2;
	and.b32  	%r189, %r188, 124;
	add.s32 	%r190, %r187, %r189;
	st.shared.f32 	[%r190+384], %f930;
$L__BB4_24:
	ld.param.u32 	%r315, [_Z10float4GEMMILi128ELi128ELi8ELi256ELi8ELi32ELi16ELi8ELi4EEvPfS0_S0_iii_param_5];
	ld.param.u32 	%r309, [_Z10float4GEMMILi128ELi128ELi8ELi256ELi8ELi32ELi16ELi8ELi4EEvPfS0_S0_iii_param_4];
	bar.sync 	0;
	mov.u32 	%r191, %tid.x;
	shr.u32 	%r192, %r191, 4;
	and.b32  	%r193, %r192, 60;
	shr.u32 	%r194, %r191, 3;
	and.b32  	%r195, %r194, 3;
	or.b32  	%r196, %r193, %r195;
	shl.b32 	%r197, %r196, 4;
	mov.u32 	%r198, _ZZ10float4GEMMILi128ELi128ELi8ELi256ELi8ELi32ELi16ELi8ELi4EEvPfS0_S0_iiiE2As;
	add.s32 	%r199, %r198, %r197;
	ld.shared.v4.f32 	{%f219, %f220, %f221, %f222}, [%r199];
	ld.shared.v4.f32 	{%f223, %f224, %f225, %f226}, [%r199+256];
	shl.b32 	%r200, %r191, 4;
	and.b32  	%r201, %r200, 112;
	shl.b32 	%r202, %r191, 2;
	and.b32  	%r203, %r202, 128;
	or.b32  	%r204, %r203, %r201;
	mov.u32 	%r205, _ZZ10float4GEMMILi128ELi128ELi8ELi256ELi8ELi32ELi16ELi8ELi4EEvPfS0_S0_iiiE2Bs;
	add.s32 	%r206, %r205, %r204;
	ld.shared.v4.f32 	{%f227, %f228, %f229, %f230}, [%r206];
	ld.shared.v4.f32 	{%f231, %f232, %f233, %f234}, [%r206+256];
	fma.rn.f32 	%f235, %f219, %f227, %f922;
	fma.rn.f32 	%f236, %f219, %f228, %f921;
	fma.rn.f32 	%f237, %f219, %f229, %f920;
	fma.rn.f32 	%f238, %f219, %f230, %f919;
	fma.rn.f32 	%f239, %f219, %f231, %f918;
	fma.rn.f32 	%f240, %f219, %f232, %f917;
	fma.rn.f32 	%f241, %f219, %f233, %f916;
	fma.rn.f32 	%f242, %f219, %f234, %f915;
	fma.rn.f32 	%f243, %f220, %f227, %f914;
	fma.rn.f32 	%f244, %f220, %f228, %f913;
	fma.rn.f32 	%f245, %f220, %f229, %f912;
	fma.rn.f32 	%f246, %f220, %f230, %f911;
	fma.rn.f32 	%f247, %f220, %f231, %f910;
	fma.rn.f32 	%f248, %f220, %f232, %f909;
	fma.rn.f32 	%f249, %f220, %f233, %f908;
	fma.rn.f32 	%f250, %f220, %f234, %f907;
	fma.rn.f32 	%f251, %f221, %f227, %f906;
	fma.rn.f32 	%f252, %f221, %f228, %f905;
	fma.rn.f32 	%f253, %f221, %f229, %f904;
	fma.rn.f32 	%f254, %f221, %f230, %f903;
	fma.rn.f32 	%f255, %f221, %f231, %f902;
	fma.rn.f32 	%f256, %f221, %f232, %f901;
	fma.rn.f32 	%f257, %f221, %f233, %f900;
	fma.rn.f32 	%f258, %f221, %f234, %f899;
	fma.rn.f32 	%f259, %f222, %f227, %f898;
	fma.rn.f32 	%f260, %f222, %f228, %f897;
	fma.rn.f32 	%f261, %f222, %f229, %f896;
	fma.rn.f32 	%f262, %f222, %f230, %f895;
	fma.rn.f32 	%f263, %f222, %f231, %f894;
	fma.rn.f32 	%f264, %f222, %f232, %f893;
	fma.rn.f32 	%f265, %f222, %f233, %f892;
	fma.rn.f32 	%f266, %f222, %f234, %f891;
	fma.rn.f32 	%f267, %f223, %f227, %f890;
	fma.rn.f32 	%f268, %f223, %f228, %f889;
	fma.rn.f32 	%f269, %f223, %f229, %f888;
	fma.rn.f32 	%f270, %f223, %f230, %f887;
	fma.rn.f32 	%f271, %f223, %f231, %f886;
	fma.rn.f32 	%f272, %f223, %f232, %f885;
	fma.rn.f32 	%f273, %f223, %f233, %f884;
	fma.rn.f32 	%f274, %f223, %f234, %f883;
	fma.rn.f32 	%f275, %f224, %f227, %f882;
	fma.rn.f32 	%f276, %f224, %f228, %f881;
	fma.rn.f32 	%f277, %f224, %f229, %f880;
	fma.rn.f32 	%f278, %f224, %f230, %f879;
	fma.rn.f32 	%f279, %f224, %f231, %f878;
	fma.rn.f32 	%f280, %f224, %f232, %f877;
	fma.rn.f32 	%f281, %f224, %f233, %f876;
	fma.rn.f32 	%f282, %f224, %f234, %f875;
	fma.rn.f32 	%f283, %f225, %f227, %f874;
	fma.rn.f32 	%f284, %f225, %f228, %f873;
	fma.rn.f32 	%f285, %f225, %f229, %f872;
	fma.rn.f32 	%f286, %f225, %f230, %f871;
	fma.rn.f32 	%f287, %f225, %f231, %f870;
	fma.rn.f32 	%f288, %f225, %f232, %f869;
	fma.rn.f32 	%f289, %f225, %f233, %f868;
	fma.rn.f32 	%f290, %f225, %f234, %f867;
	fma.rn.f32 	%f291, %f226, %f227, %f866;
	fma.rn.f32 	%f292, %f226, %f228, %f865;
	fma.rn.f32 	%f293, %f226, %f229, %f864;
	fma.rn.f32 	%f294, %f226, %f230, %f863;
	fma.rn.f32 	%f295, %f226, %f231, %f862;
	fma.rn.f32 	%f296, %f226, %f232, %f861;
	fma.rn.f32 	%f297, %f226, %f233, %f860;
	fma.rn.f32 	%f298, %f226, %f234, %f859;
	ld.shared.v4.f32 	{%f299, %f300, %f301, %f302}, [%r199+512];
	ld.shared.v4.f32 	{%f303, %f304, %f305, %f306}, [%r199+768];
	ld.shared.v4.f32 	{%f307, %f308, %f309, %f310}, [%r206+512];
	ld.shared.v4.f32 	{%f311, %f312, %f313, %f314}, [%r206+768];
	fma.rn.f32 	%f315, %f299, %f307, %f235;
	fma.rn.f32 	%f316, %f299, %f308, %f236;
	fma.rn.f32 	%f317, %f299, %f309, %f237;
	fma.rn.f32 	%f318, %f299, %f310, %f238;
	fma.rn.f32 	%f319, %f299, %f311, %f239;
	fma.rn.f32 	%f320, %f299, %f312, %f240;
	fma.rn.f32 	%f321, %f299, %f313, %f241;
	fma.rn.f32 	%f322, %f299, %f314, %f242;
	fma.rn.f32 	%f323, %f300, %f307, %f243;
	fma.rn.f32 	%f324, %f300, %f308, %f244;
	fma.rn.f32 	%f325, %f300, %f309, %f245;
	fma.rn.f32 	%f326, %f300, %f310, %f246;
	fma.rn.f32 	%f327, %f300, %f311, %f247;
	fma.rn.f32 	%f328, %f300, %f312, %f248;
	fma.rn.f32 	%f329, %f300, %f313, %f249;
	fma.rn.f32 	%f330, %f300, %f314, %f250;
	fma.rn.f32 	%f331, %f301, %f307, %f251;
	fma.rn.f32 	%f332, %f301, %f308, %f252;
	fma.rn.f32 	%f333, %f301, %f309, %f253;
	fma.rn.f32 	%f334, %f301, %f310, %f254;
	fma.rn.f32 	%f335, %f301, %f311, %f255;
	fma.rn.f32 	%f336, %f301, %f312, %f256;
	fma.rn.f32 	%f337, %f301, %f313, %f257;
	fma.rn.f32 	%f338, %f301, %f314, %f258;
	fma.rn.f32 	%f339, %f302, %f307, %f259;
	fma.rn.f32 	%f340, %f302, %f308, %f260;
	fma.rn.f32 	%f341, %f302, %f309, %f261;
	fma.rn.f32 	%f342, %f302, %f310, %f262;
	fma.rn.f32 	%f343, %f302, %f311, %f263;
	fma.rn.f32 	%f344, %f302, %f312, %f264;
	fma.rn.f32 	%f345, %f302, %f313, %f265;
	fma.rn.f32 	%f346, %f302, %f314, %f266;
	fma.rn.f32 	%f347, %f303, %f307, %f267;
	fma.rn.f32 	%f348, %f303, %f308, %f268;
	fma.rn.f32 	%f349, %f303, %f309, %f269;
	fma.rn.f32 	%f350, %f303, %f310, %f270;
	fma.rn.f32 	%f351, %f303, %f311, %f271;
	fma.rn.f32 	%f352, %f303, %f312, %f272;
	fma.rn.f32 	%f353, %f303, %f313, %f273;
	fma.rn.f32 	%f354, %f303, %f314, %f274;
	fma.rn.f32 	%f355, %f304, %f307, %f275;
	fma.rn.f32 	%f356, %f304, %f308, %f276;
	fma.rn.f32 	%f357, %f304, %f309, %f277;
	fma.rn.f32 	%f358, %f304, %f310, %f278;
	fma.rn.f32 	%f359, %f304, %f311, %f279;
	fma.rn.f32 	%f360, %f304, %f312, %f280;
	fma.rn.f32 	%f361, %f304, %f313, %f281;
	fma.rn.f32 	%f362, %f304, %f314, %f282;
	fma.rn.f32 	%f363, %f305, %f307, %f283;
	fma.rn.f32 	%f364, %f305, %f308, %f284;
	fma.rn.f32 	%f365, %f305, %f309, %f285;
	fma.rn.f32 	%f366, %f305, %f310, %f286;
	fma.rn.f32 	%f367, %f305, %f311, %f287;
	fma.rn.f32 	%f368, %f305, %f312, %f288;
	fma.rn.f32 	%f369, %f305, %f313, %f289;
	fma.rn.f32 	%f370, %f305, %f314, %f290;
	fma.rn.f32 	%f371, %f306, %f307, %f291;
	fma.rn.f32 	%f372, %f306, %f308, %f292;
	fma.rn.f32 	%f373, %f306, %f309, %f293;
	fma.rn.f32 	%f374, %f306, %f310, %f294;
	fma.rn.f32 	%f375, %f306, %f311, %f295;
	fma.rn.f32 	%f376, %f306, %f312, %f296;
	fma.rn.f32 	%f377, %f306, %f313, %f297;
	fma.rn.f32 	%f378, %f306, %f314, %f298;
	ld.shared.v4.f32 	{%f379, %f380, %f381, %f382}, [%r199+1024];
	ld.shared.v4.f32 	{%f383, %f384, %f385, %f386}, [%r199+1280];
	ld.shared.v4.f32 	{%f387, %f388, %f389, %f390}, [%r206+1024];
	ld.shared.v4.f32 	{%f391, %f392, %f393, %f394}, [%r206+1280];
	fma.rn.f32 	%f395, %f379, %f387, %f315;
	fma.rn.f32 	%f396, %f379, %f388, %f316;
	fma.rn.f32 	%f397, %f379, %f389, %f317;
	fma.rn.f32 	%f398, %f379, %f390, %f318;
	fma.rn.f32 	%f399, %f379, %f391, %f319;
	fma.rn.f32 	%f400, %f379, %f392, %f320;
	fma.rn.f32 	%f401, %f379, %f393, %f321;
	fma.rn.f32 	%f402, %f379, %f394, %f322;
	fma.rn.f32 	%f403, %f380, %f387, %f323;
	fma.rn.f32 	%f404, %f380, %f388, %f324;
	fma.rn.f32 	%f405, %f380, %f389, %f325;
	fma.rn.f32 	%f406, %f380, %f390, %f326;
	fma.rn.f32 	%f407, %f380, %f391, %f327;
	fma.rn.f32 	%f408, %f380, %f392, %f328;
	fma.rn.f32 	%f409, %f380, %f393, %f329;
	fma.rn.f32 	%f410, %f380, %f394, %f330;
	fma.rn.f32 	%f411, %f381, %f387, %f331;
	fma.rn.f32 	%f412, %f381, %f388, %f332;
	fma.rn.f32 	%f413, %f381, %f389, %f333;
	fma.rn.f32 	%f414, %f381, %f390, %f334;
	fma.rn.f32 	%f415, %f381, %f391, %f335;
	fma.rn.f32 	%f416, %f381, %f392, %f336;
	fma.rn.f32 	%f417, %f381, %f393, %f337;
	fma.rn.f32 	%f418, %f381, %f394, %f338;
	fma.rn.f32 	%f419, %f382, %f387, %f339;
	fma.rn.f32 	%f420, %f382, %f388, %f340;
	fma.rn.f32 	%f421, %f382, %f389, %f341;
	fma.rn.f32 	%f422, %f382, %f390, %f342;
	fma.rn.f32 	%f423, %f382, %f391, %f343;
	fma.rn.f32 	%f424, %f382, %f392, %f344;
	fma.rn.f32 	%f425, %f382, %f393, %f345;
	fma.rn.f32 	%f426, %f382, %f394, %f346;
	fma.rn.f32 	%f427, %f383, %f387, %f347;
	fma.rn.f32 	%f428, %f383, %f388, %f348;
	fma.rn.f32 	%f429, %f383, %f389, %f349;
	fma.rn.f32 	%f430, %f383, %f390, %f350;
	fma.rn.f32 	%f431, %f383, %f391, %f351;
	fma.rn.f32 	%f432, %f383, %f392, %f352;
	fma.rn.f32 	%f433, %f383, %f393, %f353;
	fma.rn.f32 	%f434, %f383, %f394, %f354;
	fma.rn.f32 	%f435, %f384, %f387, %f355;
	fma.rn.f32 	%f436, %f384, %f388, %f356;
	fma.rn.f32 	%f437, %f384, %f389, %f357;
	fma.rn.f32 	%f438, %f384, %f390, %f358;
	fma.rn.f32 	%f439, %f384, %f391, %f359;
	fma.rn.f32 	%f440, %f384, %f392, %f360;
	fma.rn.f32 	%f441, %f384, %f393, %f361;
	fma.rn.f32 	%f442, %f384, %f394, %f362;
	fma.rn.f32 	%f443, %f385, %f387, %f363;
	fma.rn.f32 	%f444, %f385, %f388, %f364;
	fma.rn.f32 	%f445, %f385, %f389, %f365;
	fma.rn.f32 	%f446, %f385, %f390, %f366;
	fma.rn.f32 	%f447, %f385, %f391, %f367;
	fma.rn.f32 	%f448, %f385, %f392, %f368;
	fma.rn.f32 	%f449, %f385, %f393, %f369;
	fma.rn.f32 	%f450, %f385, %f394, %f370;
	fma.rn.f32 	%f451, %f386, %f387, %f371;
	fma.rn.f32 	%f452, %f386, %f388, %f372;
	fma.rn.f32 	%f453, %f386, %f389, %f373;
	fma.rn.f32 	%f454, %f386, %f390, %f374;
	fma.rn.f32 	%f455, %f386, %f391, %f375;
	fma.rn.f32 	%f456, %f386, %f392, %f376;
	fma.rn.f32 	%f457, %f386, %f393, %f377;
	fma.rn.f32 	%f458, %f386, %f394, %f378;
	ld.shared.v4.f32 	{%f459, %f460, %f461, %f462}, [%r199+1536];
	ld.shared.v4.f32 	{%f463, %f464, %f465, %f466}, [%r199+1792];
	ld.shared.v4.f32 	{%f467, %f468, %f469, %f470}, [%r206+1536];
	ld.shared.v4.f32 	{%f471, %f472, %f473, %f474}, [%r206+1792];
	fma.rn.f32 	%f475, %f459, %f467, %f395;
	fma.rn.f32 	%f476, %f459, %f468, %f396;
	fma.rn.f32 	%f477, %f459, %f469, %f397;
	fma.rn.f32 	%f478, %f459, %f470, %f398;
	fma.rn.f32 	%f479, %f459, %f471, %f399;
	fma.rn.f32 	%f480, %f459, %f472, %f400;
	fma.rn.f32 	%f481, %f459, %f473, %f401;
	fma.rn.f32 	%f482, %f459, %f474, %f402;
	fma.rn.f32 	%f483, %f460, %f467, %f403;
	fma.rn.f32 	%f484, %f460, %f468, %f404;
	fma.rn.f32 	%f485, %f460, %f469, %f405;
	fma.rn.f32 	%f486, %f460, %f470, %f406;
	fma.rn.f32 	%f487, %f460, %f471, %f407;
	fma.rn.f32 	%f488, %f460, %f472, %f408;
	fma.rn.f32 	%f489, %f460, %f473, %f409;
	fma.rn.f32 	%f490, %f460, %f474, %f410;
	fma.rn.f32 	%f491, %f461, %f467, %f411;
	fma.rn.f32 	%f492, %f461, %f468, %f412;
	fma.rn.f32 	%f493, %f461, %f469, %f413;
	fma.rn.f32 	%f494, %f461, %f470, %f414;
	fma.rn.f32 	%f495, %f461, %f471, %f415;
	fma.rn.f32 	%f496, %f461, %f472, %f416;
	fma.rn.f32 	%f497, %f461, %f473, %f417;
	fma.rn.f32 	%f498, %f461, %f474, %f418;
	fma.rn.f32 	%f499, %f462, %f467, %f419;
	fma.rn.f32 	%f500, %f462, %f468, %f420;
	fma.rn.f32 	%f501, %f462, %f469, %f421;
	fma.rn.f32 	%f502, %f462, %f470, %f422;
	fma.rn.f32 	%f503, %f462, %f471, %f423;
	fma.rn.f32 	%f504, %f462, %f472, %f424;
	fma.rn.f32 	%f505, %f462, %f473, %f425;
	fma.rn.f32 	%f506, %f462, %f474, %f426;
	fma.rn.f32 	%f507, %f463, %f467, %f427;
	fma.rn.f32 	%f508, %f463, %f468, %f428;
	fma.rn.f32 	%f509, %f463, %f469, %f429;
	fma.rn.f32 	%f510, %f463, %f470, %f430;
	fma.rn.f32 	%f511, %f463, %f471, %f431;
	fma.rn.f32 	%f512, %f463, %f472, %f432;
	fma.rn.f32 	%f513, %f463, %f473, %f433;
	fma.rn.f32 	%f514, %f463, %f474, %f434;
	fma.rn.f32 	%f515, %f464, %f467, %f435;
	fma.rn.f32 	%f516, %f464, %f468, %f436;
	fma.rn.f32 	%f517, %f464, %f469, %f437;
	fma.rn.f32 	%f518, %f464, %f470, %f438;
	fma.rn.f32 	%f519, %f464, %f471, %f439;
	fma.rn.f32 	%f520, %f464, %f472, %f440;
	fma.rn.f32 	%f521, %f464, %f473, %f441;
	fma.rn.f32 	%f522, %f464, %f474, %f442;
	fma.rn.f32 	%f523, %f465, %f467, %f443;
	fma.rn.f32 	%f524, %f465, %f468, %f444;
	fma.rn.f32 	%f525, %f465, %f469, %f445;
	fma.rn.f32 	%f526, %f465, %f470, %f446;
	fma.rn.f32 	%f527, %f465, %f471, %f447;
	fma.rn.f32 	%f528, %f465, %f472, %f448;
	fma.rn.f32 	%f529, %f465, %f473, %f449;
	fma.rn.f32 	%f530, %f465, %f474, %f450;
	fma.rn.f32 	%f531, %f466, %f467, %f451;
	fma.rn.f32 	%f532, %f466, %f468, %f452;
	fma.rn.f32 	%f533, %f466, %f469, %f453;
	fma.rn.f32 	%f534, %f466, %f470, %f454;
	fma.rn.f32 	%f535, %f466, %f471, %f455;
	fma.rn.f32 	%f536, %f466, %f472, %f456;
	fma.rn.f32 	%f537, %f466, %f473, %f457;
	fma.rn.f32 	%f538, %f466, %f474, %f458;
	ld.shared.v4.f32 	{%f539, %f540, %f541, %f542}, [%r199+2048];
	ld.shared.v4.f32 	{%f543, %f544, %f545, %f546}, [%r199+2304];
	ld.shared.v4.f32 	{%f547, %f548, %f549, %f550}, [%r206+2048];
	ld.shared.v4.f32 	{%f551, %f552, %f553, %f554}, [%r206+2304];
	fma.rn.f32 	%f555, %f539, %f547, %f475;
	fma.rn.f32 	%f556, %f539, %f548, %f476;
	fma.rn.f32 	%f557, %f539, %f549, %f477;
	fma.rn.f32 	%f558, %f539, %f550, %f478;
	fma.rn.f32 	%f559, %f539, %f551, %f479;
	fma.rn.f32 	%f560, %f539, %f552, %f480;
	fma.rn.f32 	%f561, %f539, %f553, %f481;
	fma.rn.f32 	%f562, %f539, %f554, %f482;
	fma.rn.f32 	%f563, %f540, %f547, %f483;
	fma.rn.f32 	%f564, %f540, %f548, %f484;
	fma.rn.f32 	%f565, %f540, %f549, %f485;
	fma.rn.f32 	%f566, %f540, %f550, %f486;
	fma.rn.f32 	%f567, %f540, %f551, %f487;
	fma.rn.f32 	%f568, %f540, %f552, %f488;
	fma.rn.f32 	%f569, %f540, %f553, %f489;
	fma.rn.f32 	%f570, %f540, %f554, %f490;
	fma.rn.f32 	%f571, %f541, %f547, %f491;
	fma.rn.f32 	%f572, %f541, %f548, %f492;
	fma.rn.f32 	%f573, %f541, %f549, %f493;
	fma.rn.f32 	%f574, %f541, %f550, %f494;
	fma.rn.f32 	%f575, %f541, %f551, %f495;
	fma.rn.f32 	%f576, %f541, %f552, %f496;
	fma.rn.f32 	%f577, %f541, %f553, %f497;
	fma.rn.f32 	%f578, %f541, %f554, %f498;
	fma.rn.f32 	%f579, %f542, %f547, %f499;
	fma.rn.f32 	%f580, %f542, %f548, %f500;
	fma.rn.f32 	%f581, %f542, %f549, %f501;
	fma.rn.f32 	%f582, %f542, %f550, %f502;
	fma.rn.f32 	%f583, %f542, %f551, %f503;
	fma.rn.f32 	%f584, %f542, %f552, %f504;
	fma.rn.f32 	%f585, %f542, %f553, %f505;
	fma.rn.f32 	%f586, %f542, %f554, %f506;
	fma.rn.f32 	%f587, %f543, %f547, %f507;
	fma.rn.f32 	%f588, %f543, %f548, %f508;
	fma.rn.f32 	%f589, %f543, %f549, %f509;
	fma.rn.f32 	%f590, %f543, %f550, %f510;
	fma.rn.f32 	%f591, %f543, %f551, %f511;
	fma.rn.f32 	%f592, %f543, %f552, %f512;
	fma.rn.f32 	%f593, %f543, %f553, %f513;
	fma.rn.f32 	%f594, %f543, %f554, %f514;
	fma.rn.f32 	%f595, %f544, %f547, %f515;
	fma.rn.f32 	%f596, %f544, %f548, %f516;
	fma.rn.f32 	%f597, %f544, %f549, %f517;
	fma.rn.f32 	%f598, %f544, %f550, %f518;
	fma.rn.f32 	%f599, %f544, %f551, %f519;
	fma.rn.f32 	%f600, %f544, %f552, %f520;
	fma.rn.f32 	%f601, %f544, %f553, %f521;
	fma.rn.f32 	%f602, %f544, %f554, %f522;
	fma.rn.f32 	%f603, %f545, %f547, %f523;
	fma.rn.f32 	%f604, %f545, %f548, %f524;
	fma.rn.f32 	%f605, %f545, %f549, %f525;
	fma.rn.f32 	%f606, %f545, %f550, %f526;
	fma.rn.f32 	%f607, %f545, %f551, %f527;
	fma.rn.f32 	%f608, %f545, %f552, %f528;
	fma.rn.f32 	%f609, %f545, %f553, %f529;
	fma.rn.f32 	%f610, %f545, %f554, %f530;
	fma.rn.f32 	%f611, %f546, %f547, %f531;
	fma.rn.f32 	%f612, %f546, %f548, %f532;
	fma.rn.f32 	%f613, %f546, %f549, %f533;
	fma.rn.f32 	%f614, %f546, %f550, %f534;
	fma.rn.f32 	%f615, %f546, %f551, %f535;
	fma.rn.f32 	%f616, %f546, %f552, %f536;
	fma.rn.f32 	%f617, %f546, %f553, %f537;
	fma.rn.f32 	%f618, %f546, %f554, %f538;
	ld.shared.v4.f32 	{%f619, %f620, %f621, %f622}, [%r199+2560];
	ld.shared.v4.f32 	{%f623, %f624, %f625, %f626}, [%r199+2816];
	ld.shared.v4.f32 	{%f627, %f628, %f629, %f630}, [%r206+2560];
	ld.shared.v4.f32 	{%f631, %f632, %f633, %f634}, [%r206+2816];
	fma.rn.f32 	%f635, %f619, %f627, %f555;
	fma.rn.f32 	%f636, %f619, %f628, %f556;
	fma.rn.f32 	%f637, %f619, %f629, %f557;
	fma.rn.f32 	%f638, %f619, %f630, %f558;
	fma.rn.f32 	%f639, %f619, %f631, %f559;
	fma.rn.f32 	%f640, %f619, %f632, %f560;
	fma.rn.f32 	%f641, %f619, %f633, %f561;
	fma.rn.f32 	%f642, %f619, %f634, %f562;
	fma.rn.f32 	%f643, %f620, %f627, %f563;
	fma.rn.f32 	%f644, %f620, %f628, %f564;
	fma.rn.f32 	%f645, %f620, %f629, %f565;
	fma.rn.f32 	%f646, %f620, %f630, %f566;
	fma.rn.f32 	%f647, %f620, %f631, %f567;
	fma.rn.f32 	%f648, %f620, %f632, %f568;
	fma.rn.f32 	%f649, %f620, %f633, %f569;
	fma.rn.f32 	%f650, %f620, %f634, %f570;
	fma.rn.f32 	%f651, %f621, %f627, %f571;
	fma.rn.f32 	%f652, %f621, %f628, %f572;
	fma.rn.f32 	%f653, %f621, %f629, %f573;
	fma.rn.f32 	%f654, %f621, %f630, %f574;
	fma.rn.f32 	%f655, %f621, %f631, %f575;
	fma.rn.f32 	%f656, %f621, %f632, %f576;
	fma.rn.f32 	%f657, %f621, %f633, %f577;
	fma.rn.f32 	%f658, %f621, %f634, %f578;
	fma.rn.f32 	%f659, %f622, %f627, %f579;
	fma.rn.f32 	%f660, %f622, %f628, %f580;
	fma.rn.f32 	%f661, %f622, %f629, %f581;
	fma.rn.f32 	%f662, %f622, %f630, %f582;
	fma.rn.f32 	%f663, %f622, %f631, %f583;
	fma.rn.f32 	%f664, %f622, %f632, %f584;
	fma.rn.f32 	%f665, %f622, %f633, %f585;
	fma.rn.f32 	%f666, %f622, %f634, %f586;
	fma.rn.f32 	%f667, %f623, %f627, %f587;
	fma.rn.f32 	%f668, %f623, %f628, %f588;
	fma.rn.f32 	%f669, %f623, %f629, %f589;
	fma.rn.f32 	%f670, %f623, %f630, %f590;
	fma.rn.f32 	%f671, %f623, %f631, %f591;
	fma.rn.f32 	%f672, %f623, %f632, %f592;
	fma.rn.f32 	%f673, %f623, %f633, %f593;
	fma.rn.f32 	%f674, %f623, %f634, %f594;
	fma.rn.f32 	%f675, %f624, %f627, %f595;
	fma.rn.f32 	%f676, %f624, %f628, %f596;
	fma.rn.f32 	%f677, %f624, %f629, %f597;
	fma.rn.f32 	%f678, %f624, %f630, %f598;
	fma.rn.f32 	%f679, %f624, %f631, %f599;
	fma.rn.f32 	%f680, %f624, %f632, %f600;
	fma.rn.f32 	%f681, %f624, %f633, %f601;
	fma.rn.f32 	%f682, %f624, %f634, %f602;
	fma.rn.f32 	%f683, %f625, %f627, %f603;
	fma.rn.f32 	%f684, %f625, %f628, %f604;
	fma.rn.f32 	%f685, %f625, %f629, %f605;
	fma.rn.f32 	%f686, %f625, %f630, %f606;
	fma.rn.f32 	%f687, %f625, %f631, %f607;
	fma.rn.f32 	%f688, %f625, %f632, %f608;
	fma.rn.f32 	%f689, %f625, %f633, %f609;
	fma.rn.f32 	%f690, %f625, %f634, %f610;
	fma.rn.f32 	%f691, %f626, %f627, %f611;
	fma.rn.f32 	%f692, %f626, %f628, %f612;
	fma.rn.f32 	%f693, %f626, %f629, %f613;
	fma.rn.f32 	%f694, %f626, %f630, %f614;
	fma.rn.f32 	%f695, %f626, %f631, %f615;
	fma.rn.f32 	%f696, %f626, %f632, %f616;
	fma.rn.f32 	%f697, %f626, %f633, %f617;
	fma.rn.f32 	%f698, %f626, %f634, %f618;
	ld.shared.v4.f32 	{%f699, %f700, %f701, %f702}, [%r199+3072];
	ld.shared.v4.f32 	{%f703, %f704, %f705, %f706}, [%r199+3328];
	ld.shared.v4.f32 	{%f707, %f708, %f709, %f710}, [%r206+3072];
	ld.shared.v4.f32 	{%f711, %f712, %f713, %f714}, [%r206+3328];
	fma.rn.f32 	%f715, %f699, %f707, %f635;
	fma.rn.f32 	%f716, %f699, %f708, %f636;
	fma.rn.f32 	%f717, %f699, %f709, %f637;
	fma.rn.f32 	%f718, %f699, %f710, %f638;
	fma.rn.f32 	%f719, %f699, %f711, %f639;
	fma.rn.f32 	%f720, %f699, %f712, %f640;
	fma.rn.f32 	%f721, %f699, %f713, %f641;
	fma.rn.f32 	%f722, %f699, %f714, %f642;
	fma.rn.f32 	%f723, %f700, %f707, %f643;
	fma.rn.f32 	%f724, %f700, %f708, %f644;
	fma.rn.f32 	%f725, %f700, %f709, %f645;
	fma.rn.f32 	%f726, %f700, %f710, %f646;
	fma.rn.f32 	%f727, %f700, %f711, %f647;
	fma.rn.f32 	%f728, %f700, %f712, %f648;
	fma.rn.f32 	%f729, %f700, %f713, %f649;
	fma.rn.f32 	%f730, %f700, %f714, %f650;
	fma.rn.f32 	%f731, %f701, %f707, %f651;
	fma.rn.f32 	%f732, %f701, %f708, %f652;
	fma.rn.f32 	%f733, %f701, %f709, %f653;
	fma.rn.f32 	%f734, %f701, %f710, %f654;
	fma.rn.f32 	%f735, %f701, %f711, %f655;
	fma.rn.f32 	%f736, %f701, %f712, %f656;
	fma.rn.f32 	%f737, %f701, %f713, %f657;
	fma.rn.f32 	%f738, %f701, %f714, %f658;
	fma.rn.f32 	%f739, %f702, %f707, %f659;
	fma.rn.f32 	%f740, %f702, %f708, %f660;
	fma.rn.f32 	%f741, %f702, %f709, %f661;
	fma.rn.f32 	%f742, %f702, %f710, %f662;
	fma.rn.f32 	%f743, %f702, %f711, %f663;
	fma.rn.f32 	%f744, %f702, %f712, %f664;
	fma.rn.f32 	%f745, %f702, %f713, %f665;
	fma.rn.f32 	%f746, %f702, %f714, %f666;
	fma.rn.f32 	%f747, %f703, %f707, %f667;
	fma.rn.f32 	%f748, %f703, %f708, %f668;
	fma.rn.f32 	%f749, %f703, %f709, %f669;
	fma.rn.f32 	%f750, %f703, %f710, %f670;
	fma.rn.f32 	%f751, %f703, %f711, %f671;
	fma.rn.f32 	%f752, %f703, %f712, %f672;
	fma.rn.f32 	%f753, %f703, %f713, %f673;
	fma.rn.f32 	%f754, %f703, %f714, %f674;
	fma.rn.f32 	%f755, %f704, %f707, %f675;
	fma.rn.f32 	%f756, %f704, %f708, %f676;
	fma.rn.f32 	%f757, %f704, %f709, %f677;
	fma.rn.f32 	%f758, %f704, %f710, %f678;
	fma.rn.f32 	%f759, %f704, %f711, %f679;
	fma.rn.f32 	%f760, %f704, %f712, %f680;
	fma.rn.f32 	%f761, %f704, %f713, %f681;
	fma.rn.f32 	%f762, %f704, %f714, %f682;
	fma.rn.f32 	%f763, %f705, %f707, %f683;
	fma.rn.f32 	%f764, %f705, %f708, %f684;
	fma.rn.f32 	%f765, %f705, %f709, %f685;
	fma.rn.f32 	%f766, %f705, %f710, %f686;
	fma.rn.f32 	%f767, %f705, %f711, %f687;
	fma.rn.f32 	%f768, %f705, %f712, %f688;
	fma.rn.f32 	%f769, %f705, %f713, %f689;
	fma.rn.f32 	%f770, %f705, %f714, %f690;
	fma.rn.f32 	%f771, %f706, %f707, %f691;
	fma.rn.f32 	%f772, %f706, %f708, %f692;
	fma.rn.f32 	%f773, %f706, %f709, %f693;
	fma.rn.f32 	%f774, %f706, %f710, %f694;
	fma.rn.f32 	%f775, %f706, %f711, %f695;
	fma.rn.f32 	%f776, %f706, %f712, %f696;
	fma.rn.f32 	%f777, %f706, %f713, %f697;
	fma.rn.f32 	%f778, %f706, %f714, %f698;
	ld.shared.v4.f32 	{%f779, %f780, %f781, %f782}, [%r199+3584];
	ld.shared.v4.f32 	{%f783, %f784, %f785, %f786}, [%r199+3840];
	ld.shared.v4.f32 	{%f787, %f788, %f789, %f790}, [%r206+3584];
	ld.shared.v4.f32 	{%f791, %f792, %f793, %f794}, [%r206+3840];
	fma.rn.f32 	%f922, %f779, %f787, %f715;
	fma.rn.f32 	%f921, %f779, %f788, %f716;
	fma.rn.f32 	%f920, %f779, %f789, %f717;
	fma.rn.f32 	%f919, %f779, %f790, %f718;
	fma.rn.f32 	%f918, %f779, %f791, %f719;
	fma.rn.f32 	%f917, %f779, %f792, %f720;
	fma.rn.f32 	%f916, %f779, %f793, %f721;
	fma.rn.f32 	%f915, %f779, %f794, %f722;
	fma.rn.f32 	%f914, %f780, %f787, %f723;
	fma.rn.f32 	%f913, %f780, %f788, %f724;
	fma.rn.f32 	%f912, %f780, %f789, %f725;
	fma.rn.f32 	%f911, %f780, %f790, %f726;
	fma.rn.f32 	%f910, %f780, %f791, %f727;
	fma.rn.f32 	%f909, %f780, %f792, %f728;
	fma.rn.f32 	%f908, %f780, %f793, %f729;
	fma.rn.f32 	%f907, %f780, %f794, %f730;
	fma.rn.f32 	%f906, %f781, %f787, %f731;
	fma.rn.f32 	%f905, %f781, %f788, %f732;
	fma.rn.f32 	%f904, %f781, %f789, %f733;
	fma.rn.f32 	%f903, %f781, %f790, %f734;
	fma.rn.f32 	%f902, %f781, %f791, %f735;
	fma.rn.f32 	%f901, %f781, %f792, %f736;
	fma.rn.f32 	%f900, %f781, %f793, %f737;
	fma.rn.f32 	%f899, %f781, %f794, %f738;
	fma.rn.f32 	%f898, %f782, %f787, %f739;
	fma.rn.f32 	%f897, %f782, %f788, %f740;
	fma.rn.f32 	%f896, %f782, %f789, %f741;
	fma.rn.f32 	%f895, %f782, %f790, %f742;
	fma.rn.f32 	%f894, %f782, %f791, %f743;
	fma.rn.f32 	%f893, %f782, %f792, %f744;
	fma.rn.f32 	%f892, %f782, %f793, %f745;
	fma.rn.f32 	%f891, %f782, %f794, %f746;
	fma.rn.f32 	%f890, %f783, %f787, %f747;
	fma.rn.f32 	%f889, %f783, %f788, %f748;
	fma.rn.f32 	%f888, %f783, %f789, %f749;
	fma.rn.f32 	%f887, %f783, %f790, %f750;
	fma.rn.f32 	%f886, %f783, %f791, %f751;
	fma.rn.f32 	%f885, %f783, %f792, %f752;
	fma.rn.f32 	%f884, %f783, %f793, %f753;
	fma.rn.f32 	%f883, %f783, %f794, %f754;
	fma.rn.f32 	%f882, %f784, %f787, %f755;
	fma.rn.f32 	%f881, %f784, %f788, %f756;
	fma.rn.f32 	%f880, %f784, %f789, %f757;
	fma.rn.f32 	%f879, %f784, %f790, %f758;
	fma.rn.f32 	%f878, %f784, %f791, %f759;
	fma.rn.f32 	%f877, %f784, %f792, %f760;
	fma.rn.f32 	%f876, %f784, %f793, %f761;
	fma.rn.f32 	%f875, %f784, %f794, %f762;
	fma.rn.f32 	%f874, %f785, %f787, %f763;
	fma.rn.f32 	%f873, %f785, %f788, %f764;
	fma.rn.f32 	%f872, %f785, %f789, %f765;
	fma.rn.f32 	%f871, %f785, %f790, %f766;
	fma.rn.f32 	%f870, %f785, %f791, %f767;
	fma.rn.f32 	%f869, %f785, %f792, %f768;
	fma.rn.f32 	%f868, %f785, %f793, %f769;
	fma.rn.f32 	%f867, %f785, %f794, %f770;
	fma.rn.f32 	%f866, %f786, %f787, %f771;
	fma.rn.f32 	%f865, %f786, %f788, %f772;
	fma.rn.f32 	%f864, %f786, %f789, %f773;
	fma.rn.f32 	%f863, %f786, %f790, %f774;
	fma.rn.f32 	%f862, %f786, %f791, %f775;
	fma.rn.f32 	%f861, %f786, %f792, %f776;
	fma.rn.f32 	%f860, %f786, %f793, %f777;
	fma.rn.f32 	%f859, %f786, %f794, %f778;
	bar.sync 	0;
	add.s32 	%r388, %r388, 8;
	add.s32 	%r387, %r387, 8;
	add.s32 	%r386, %r386, 8;
	add.s32 	%r385, %r385, 8;
	add.s32 	%r384, %r384, 8;
	add.s32 	%r383, %r383, 8;
	shl.b32 	%r207, %r315, 3;
	add.s32 	%r382, %r382, %r207;
	add.s32 	%r381, %r381, %r207;
	add.s32 	%r380, %r380, 8;
	setp.lt.s32 	%p30, %r388, %r309;
	@%p30 bra 	$L__BB4_2;
$L__BB4_25:
	ld.param.u32 	%r316, [_Z10float4GEMMILi128ELi128ELi8ELi256ELi8ELi32ELi16ELi8ELi4EEvPfS0_S0_iii_param_5];
	ld.param.u32 	%r236, [_Z10float4GEMMILi128ELi128ELi8ELi256ELi8ELi32ELi16ELi8ELi4EEvPfS0_S0_iii_param_3];
	mov.u32 	%r208, %tid.x;
	shr.u32 	%r209, %r208, 4;
	and.b32  	%r210, %r209, 60;
	shr.u32 	%r211, %r208, 3;
	and.b32  	%r212, %r211, 3;
	or.b32  	%r213, %r210, %r212;
	shl.b32 	%r214, %r213, 2;
	mov.u32 	%r215, %ctaid.y;
	shl.b32 	%r216, %r215, 7;
	add.s32 	%r22, %r214, %r216;
	and.b32  	%r217, %r208, 32;
	shl.b32 	%r218, %r208, 2;
	and.b32  	%r219, %r218, 28;
	or.b32  	%r220, %r217, %r219;
	mov.u32 	%r221, %ctaid.x;
	shl.b32 	%r222, %r221, 7;
	or.b32  	%r223, %r220, %r222;
	setp.lt.s32 	%p31, %r22, %r236;
	mul.lo.s32 	%r24, %r22, %r316;
	setp.lt.s32 	%p32, %r223, %r316;
	and.pred  	%p33, %p31, %p32;
	@%p33 bra 	$L__BB4_26;
	bra.uni 	$L__BB4_27;
$L__BB4_26:
	ld.param.u64 	%rd105, [_Z10float4GEMMILi128ELi128ELi8ELi256ELi8ELi32ELi16ELi8ELi4EEvPfS0_S0_iii_param_2];
	add.s32 	%r224, %r223, %r24;
	cvta.to.global.u64 	%rd53, %rd105;
	mul.wide.s32 	%rd54, %r224, 4;
	add.s64 	%rd55, %rd53, %rd54;
	st.global.f32 	[%rd55], %f922;
$L__BB4_27:
	ld.param.u32 	%r317, [_Z10float4GEMMILi128ELi128ELi8ELi256ELi8ELi32ELi16ELi8ELi4EEvPfS0_S0_iii_param_5];
	ld.param.u32 	%r237, [_Z10float4GEMMILi128ELi128ELi8ELi256ELi8ELi32ELi16ELi8ELi4EEvPfS0_S0_iii_param_3];
	ld.param.u64 	%rd106, [_Z10float4GEMMILi128ELi128ELi8ELi256ELi8ELi32ELi16ELi8ELi4EEvPfS0_S0_iii_param_2];
	setp.ge.s32 	%p34, %r22, %r237;
	add.s32 	%r34, %r223, 1;
	setp.ge.s32 	%p35, %r34, %r317;
	cvt.s64.s32 	%rd56, %r24;
	cvt.s64.s32 	%rd1, %r223;
	add.s64 	%rd57, %rd1, %rd56;
	cvta.to.global.u64 	%rd58, %rd106;
	shl.b64 	%rd59, %rd57, 2;
	add.s64 	%rd2, %rd58, %rd59;
	or.pred  	%p36, %p34, %p35;
	@%p36 bra 	$L__BB4_29;
	st.global.f32 	[%rd2+4], %f921;
$L__BB4_29:
	ld.param.u32 	%r318, [_Z10float4GEMMILi128ELi128ELi8ELi256ELi8ELi32ELi16ELi8ELi4EEvPfS0_S0_iii_param_5];
	ld.param.u32 	%r238, [_Z10float4GEMMILi128ELi128ELi8ELi256ELi8ELi32ELi16ELi8ELi4EEvPfS0_S0_iii_param_3];
	setp.ge.s32 	%p37, %r22, %r238;
	add.s32 	%r35, %r223, 2;
	setp.ge.s32 	%p38, %r35, %r318;
	or.pred  	%p39, %p37, %p38;
	@%p39 bra 	$L__BB4_31;
	st.global.f32 	[%rd2+8], %f920;
$L__BB4_31:
	ld.param.u32 	%r319, [_Z10float4GEMMILi128ELi128ELi8ELi256ELi8ELi32ELi16ELi8ELi4EEvPfS0_S0_iii_param_5];
	ld.param.u32 	%r239, [_Z10float4GEMMILi128ELi128ELi8ELi256ELi8ELi32ELi16ELi8ELi4EEvPfS0_S0_iii_param_3];
	setp.ge.s32 	%p40, %r22, %r239;
	add.s32 	%r36, %r223, 3;
	setp.ge.s32 	%p41, %r36, %r319;
	or.pred  	%p42, %p40, %p41;
	@%p42 bra 	$L__BB4_33;
	st.global.f32 	[%rd2+12], %f919;
$L__BB4_33:
	ld.param.u32 	%r320, [_Z10float4GEMMILi128ELi128ELi8ELi256ELi8ELi32ELi16ELi8ELi4EEvPfS0_S0_iii_param_5];
	ld.param.u32 	%r240, [_Z10float4GEMMILi128ELi128ELi8ELi256ELi8ELi32ELi16ELi8ELi4EEvPfS0_S0_iii_param_3];
	setp.ge.s32 	%p43, %r22, %r240;
	add.s32 	%r37, %r223, 64;
	setp.ge.s32 	%p44, %r37, %r320;
	or.pred  	%p45, %p43, %p44;
	@%p45 bra 	$L__BB4_35;
	st.global.f32 	[%rd2+256], %f918;
$L__BB4_35:
	ld.param.u32 	%r321, [_Z10float4GEMMILi128ELi128ELi8ELi256ELi8ELi32ELi16ELi8ELi4EEvPfS0_S0_iii_param_5];
	ld.param.u32 	%r241, [_Z10float4GEMMILi128ELi128ELi8ELi256ELi8ELi32ELi16ELi8ELi4EEvPfS0_S0_iii_param_3];
	setp.ge.s32 	%p46, %r22, %r241;
	add.s32 	%r38, %r223, 65;
	setp.ge.s32 	%p47, %r38, %r321;
	or.pred  	%p48, %p46, %p47;
	@%p48 bra 	$L__BB4_37;
	st.global.f32 	[%rd2+260], %f917;
$L__BB4_37:
	ld.param.u32 	%r322, [_Z10float4GEMMILi128ELi128ELi8ELi256ELi8ELi32ELi16ELi8ELi4EEvPfS0_S0_iii_param_5];
	ld.param.u32 	%r242, [_Z10float4GEMMILi128ELi128ELi8ELi256ELi8ELi32ELi16ELi8ELi4EEvPfS0_S0_iii_param_3];
	setp.ge.s32 	%p49, %r22, %r242;
	add.s32 	%r39, %r223, 66;
	setp.ge.s32 	%p50, %r39, %r322;
	or.pred  	%p51, %p49, %p50;
	@%p51 bra 	$L__BB4_39;
	st.global.f32 	[%rd2+264], %f916;
$L__BB4_39:
	ld.param.u32 	%r323, [_Z10float4GEMMILi128ELi128ELi8ELi256ELi8ELi32ELi16ELi8ELi4EEvPfS0_S0_iii_param_5];
	ld.param.u32 	%r243, [_Z10float4GEMMILi128ELi128ELi8ELi256ELi8ELi32ELi16ELi8ELi4EEvPfS0_S0_iii_param_3];
	setp.ge.s32 	%p52, %r22, %r243;
	add.s32 	%r40, %r223, 67;
	setp.ge.s32 	%p53, %r40, %r323;
	or.pred  	%p54, %p52, %p53;
	@%p54 bra 	$L__BB4_41;
	st.global.f32 	[%rd2+268], %f915;
$L__BB4_41:
	ld.param.u32 	%r324, [_Z10float4GEMMILi128ELi128ELi8ELi256ELi8ELi32ELi16ELi8ELi4EEvPfS0_S0_iii_param_5];
	ld.param.u32 	%r244, [_Z10float4GEMMILi128ELi128ELi8ELi256ELi8ELi32ELi16ELi8ELi4EEvPfS0_S0_iii_param_3];
	setp.ge.s32 	%p55, %r223, %r324;
	add.s32 	%r41, %r22, 1;
	setp.ge.s32 	%p56, %r41, %r244;
	add.s32 	%r42, %r24, %r324;
	or.pred  	%p57, %p56, %p55;
	@%p57 bra 	$L__BB4_43;
	ld.param.u64 	%rd107, [_Z10float4GEMMILi128ELi128ELi8ELi256ELi8ELi32ELi16ELi8ELi4EEvPfS0_S0_iii_param_2];
	add.s32 	%r225, %r223, %r42;
	cvta.to.global.u64 	%rd60, %rd107;
	mul.wide.s32 	%rd61, %r225, 4;
	add.s64 	%rd62, %rd60, %rd61;
	st.global.f32 	[%rd62], %f914;
$L__BB4_43:
	ld.param.u32 	%r325, [_Z10float4GEMMILi128ELi128ELi8ELi256ELi8ELi32ELi16ELi8ELi4EEvPfS0_S0_iii_param_5];
	ld.param.u32 	%r245, [_Z10float4GEMMILi128ELi128ELi8ELi256ELi8ELi32ELi16ELi8ELi4EEvPfS0_S0_iii_param_3];
	ld.param.u64 	%rd108, [_Z10float4GEMMILi128ELi128ELi8ELi256ELi8ELi32ELi16ELi8ELi4EEvPfS0_S0_iii_param_2];
	setp.ge.s32 	%p58, %r41, %r245;
	setp.ge.s32 	%p59, %r34, %r325;
	cvt.s64.s32 	%rd63, %r42;
	add.s64 	%rd64, %rd1, %rd63;
	cvta.to.global.u64 	%rd65, %rd108;
	shl.b64 	%rd66, %rd64, 2;
	add.s64 	%rd3, %rd65, %rd66;
	or.pred  	%p60, %p58, %p59;
	@%p60 bra 	$L__BB4_45;
	st.global.f32 	[%rd3+4], %f913;
$L__BB4_45:
	ld.param.u32 	%r326, [_Z10float4GEMMILi128ELi128ELi8ELi256ELi8ELi32ELi16ELi8ELi4EEvPfS0_S0_iii_param_5];
	ld.param.u32 	%r246, [_Z10float4GEMMILi128ELi128ELi8ELi256ELi8ELi32ELi16ELi8ELi4EEvPfS0_S0_iii_param_3];
	setp.ge.s32 	%p61, %r41, %r246;
	setp.ge.s32 	%p62, %r35, %r326;
	or.pred  	%p63, %p61, %p62;
	@%p63 bra 	$L__BB4_47;
	st.global.f32 	[%rd3+8], %f912;
$L__BB4_47:
	ld.param.u32 	%r327, [_Z10float4GEMMILi128ELi128ELi8ELi256ELi8ELi32ELi16ELi8ELi4EEvPfS0_S0_iii_param_5];
	ld.param.u32 	%r247, [_Z10float4GEMMILi128ELi128ELi8ELi256ELi8ELi32ELi16ELi8ELi4EEvPfS0_S0_iii_param_3];
	setp.ge.s32 	%p64, %r41, %r247;
	setp.ge.s32 	%p65, %r36, %r327;
	or.pred  	%p66, %p64, %p65;
	@%p66 bra 	$L__BB4_49;
	st.global.f32 	[%rd3+12], %f911;
$L__BB4_49:
	ld.param.u32 	%r328, [_Z10float4GEMMILi128ELi128ELi8ELi256ELi8ELi32ELi16ELi8ELi4EEvPfS0_S0_iii_param_5];
	ld.param.u32 	%r248, [_Z10float4GEMMILi128ELi128ELi8ELi256ELi8ELi32ELi16ELi8ELi4EEvPfS0_S0_iii_param_3];
	setp.ge.s32 	%p67, %r41, %r248;
	setp.ge.s32 	%p68, %r37, %r328;
	or.pred  	%p69, %p67, %p68;
	@%p69 bra 	$L__BB4_51;
	st.global.f32 	[%rd3+256], %f910;
$L__BB4_51:
	ld.param.u32 	%r329, [_Z10float4GEMMILi128ELi128ELi8ELi256ELi8ELi32ELi16ELi8ELi4EEvPfS0_S0_iii_param_5];
	ld.param.u32 	%r249, [_Z10float4GEMMILi128ELi128ELi8ELi256ELi8ELi32ELi16ELi8ELi4EEvPfS0_S0_iii_param_3];
	setp.ge.s32 	%p70, %r41, %r249;
	setp.ge.s32 	%p71, %r38, %r329;
	or.pred  	%p72, %p70, %p71;
	@%p72 bra 	$L__BB4_53;
	st.global.f32 	[%rd3+260], %f909;
$L__BB4_53:
	ld.param.u32 	%r330, [_Z10float4GEMMILi128ELi128ELi8ELi256ELi8ELi32ELi16ELi8ELi4EEvPfS0_S0_iii_param_5];
	ld.param.u32 	%r250, [_Z10float4GEMMILi128ELi128ELi8ELi256ELi8ELi32ELi16ELi8ELi4EEvPfS0_S0_iii_param_3];
	setp.ge.s32 	%p73, %r41, %r250;
	setp.ge.s32 	%p74, %r39, %r330;
	or.pred  	%p75, %p73, %p74;
	@%p75 bra 	$L__BB4_55;
	st.global.f32 	[%rd3+264], %f908;
$L__BB4_55:
	ld.param.u32 	%r331, [_Z10float4GEMMILi128ELi128ELi8ELi256ELi8ELi32ELi16ELi8ELi4EEvPfS0_S0_iii_param_5];
	ld.param.u32 	%r251, [_Z10float4GEMMILi128ELi128ELi8ELi256ELi8ELi32ELi16ELi8ELi4EEvPfS0_S0_iii_param_3];
	setp.ge.s32 	%p76, %r41, %r251;
	setp.ge.s32 	%p77, %r40, %r331;
	or.pred  	%p78, %p76, %p77;
	@%p78 bra 	$L__BB4_57;
	st.global.f32 	[%rd3+268], %f907;
$L__BB4_57:
	ld.param.u32 	%r332, [_Z10float4GEMMILi128ELi128ELi8ELi256ELi8ELi32ELi16ELi8ELi4EEvPfS0_S0_iii_param_5];
	ld.param.u32 	%r252, [_Z10float4GEMMILi128ELi128ELi8ELi256ELi8ELi32ELi16ELi8ELi4EEvPfS0_S0_iii_param_3];
	ld.param.u64 	%rd109, [_Z10float4GEMMILi128ELi128ELi8ELi256ELi8ELi32ELi16ELi8ELi4EEvPfS0_S0_iii_param_2];
	cvta.to.global.u64 	%rd4, %rd109;
	setp.ge.s32 	%p79, %r223, %r332;
	add.s32 	%r43, %r22, 2;
	setp.ge.s32 	%p80, %r43, %r252;
	add.s32 	%r44, %r42, %r332;
	or.pred  	%p81, %p80, %p79;
	@%p81 bra 	$L__BB4_59;
	add.s32 	%r226, %r223, %r44;
	mul.wide.s32 	%rd67, %r226, 4;
	add.s64 	%rd68, %rd4, %rd67;
	st.global.f32 	[%rd68], %f906;
$L__BB4_59:
	ld.param.u32 	%r333, [_Z10float4GEMMILi128ELi128ELi8ELi256ELi8ELi32ELi16ELi8ELi4EEvPfS0_S0_iii_param_5];
	ld.param.u32 	%r253, [_Z10float4GEMMILi128ELi128ELi8ELi256ELi8ELi32ELi16ELi8ELi4EEvPfS0_S0_iii_param_3];
	setp.ge.s32 	%p82, %r43, %r253;
	setp.ge.s32 	%p83, %r34, %r333;
	cvt.s64.s32 	%rd69, %r44;
	add.s64 	%rd70, %rd1, %rd69;
	shl.b64 	%rd71, %rd70, 2;
	add.s64 	%rd5, %rd4, %rd71;
	or.pred  	%p84, %p82, %p83;
	@%p84 bra 	$L__BB4_61;
	st.global.f32 	[%rd5+4], %f905;
$L__BB4_61:
	ld.param.u32 	%r334, [_Z10float4GEMMILi128ELi128ELi8ELi256ELi8ELi32ELi16ELi8ELi4EEvPfS0_S0_iii_param_5];
	ld.param.u32 	%r254, [_Z10float4GEMMILi128ELi128ELi8ELi256ELi8ELi32ELi16ELi8ELi4EEvPfS0_S0_iii_param_3];
	setp.ge.s32 	%p85, %r43, %r254;
	setp.ge.s32 	%p86, %r35, %r334;
	or.pred  	%p87, %p85, %p86;
	@%p87 bra 	$L__BB4_63;
	st.global.f32 	[%rd5+8], %f904;
$L__BB4_63:
	ld.param.u32 	%r335, [_Z10float4GEMMILi128ELi128ELi8ELi256ELi8ELi32ELi16ELi8ELi4EEvPfS0_S0_iii_param_5];
	ld.param.u32 	%r255, [_Z10float4GEMMILi128ELi128ELi8ELi256ELi8ELi32ELi16ELi8ELi4EEvPfS0_S0_iii_param_3];
	setp.ge.s32 	%p88, %r43, %r255;
	setp.ge.s32 	%p89, %r36, %r335;
	or.pred  	%p90, %p88, %p89;
	@%p90 bra 	$L__BB4_65;
	st.global.f32 	[%rd5+12], %f903;
$L__BB4_65:
	ld.param.u32 	%r336, [_Z10float4GEMMILi128ELi128ELi8ELi256ELi8ELi32ELi16ELi8ELi4EEvPfS0_S0_iii_param_5];
	ld.param.u32 	%r256, [_Z10float4GEMMILi128ELi128ELi8ELi256ELi8ELi32ELi16ELi8ELi4EEvPfS0_S0_iii_param_3];
	setp.ge.s32 	%p91, %r43, %r256;
	setp.ge.s32 	%p92, %r37, %r336;
	or.pred  	%p93, %p91, %p92;
	@%p93 bra 	$L__BB4_67;
	st.global.f32 	[%rd5+256], %f902;
$L__BB4_67:
	ld.param.u32 	%r337, [_Z10float4GEMMILi128ELi128ELi8ELi256ELi8ELi32ELi16ELi8ELi4EEvPfS0_S0_iii_param_5];
	ld.param.u32 	%r257, [_Z10float4GEMMILi128ELi128ELi8ELi256ELi8ELi32ELi16ELi8ELi4EEvPfS0_S0_iii_param_3];
	setp.ge.s32 	%p94, %r43, %r257;
	setp.ge.s32 	%p95, %r38, %r337;
	or.pred  	%p96, %p94, %p95;
	@%p96 bra 	$L__BB4_69;
	st.global.f32 	[%rd5+260], %f901;
$L__BB4_69:
	ld.param.u32 	%r338, [_Z10float4GEMMILi128ELi128ELi8ELi256ELi8ELi32ELi16ELi8ELi4EEvPfS0_S0_iii_param_5];
	ld.param.u32 	%r258, [_Z10float4GEMMILi128ELi128ELi8ELi256ELi8ELi32ELi16ELi8ELi4EEvPfS0_S0_iii_param_3];
	setp.ge.s32 	%p97, %r43, %r258;
	setp.ge.s32 	%p98, %r39, %r338;
	or.pred  	%p99, %p97, %p98;
	@%p99 bra 	$L__BB4_71;
	st.global.f32 	[%rd5+264], %f900;
$L__BB4_71:
	ld.param.u32 	%r339, [_Z10float4GEMMILi128ELi128ELi8ELi256ELi8ELi32ELi16ELi8ELi4EEvPfS0_S0_iii_param_5];
	ld.param.u32 	%r259, [_Z10float4GEMMILi128ELi128ELi8ELi256ELi8ELi32ELi16ELi8ELi4EEvPfS0_S0_iii_param_3];
	setp.ge.s32 	%p100, %r43, %r259;
	setp.ge.s32 	%p101, %r40, %r339;
	or.pred  	%p102, %p100, %p101;
	@%p102 bra 	$L__BB4_73;
	st.global.f32 	[%rd5+268], %f899;
$L__BB4_73:
	ld.param.u32 	%r340, [_Z10float4GEMMILi128ELi128ELi8ELi256ELi8ELi32ELi16ELi8ELi4EEvPfS0_S0_iii_param_5];
	ld.param.u32 	%r260, [_Z10float4GEMMILi128ELi128ELi8ELi256ELi8ELi32ELi16ELi8ELi4EEvPfS0_S0_iii_param_3];
	setp.ge.s32 	%p103, %r223, %r340;
	add.s32 	%r45, %r22, 3;
	setp.ge.s32 	%p104, %r45, %r260;
	add.s32 	%r46, %r44, %r340;
	or.pred  	%p105, %p104, %p103;
	@%p105 bra 	$L__BB4_75;
	add.s32 	%r227, %r223, %r46;
	mul.wide.s32 	%rd72, %r227, 4;
	add.s64 	%rd73, %rd4, %rd72;
	st.global.f32 	[%rd73], %f898;
$L__BB4_75:
	ld.param.u32 	%r341, [_Z10float4GEMMILi128ELi128ELi8ELi256ELi8ELi32ELi16ELi8ELi4EEvPfS0_S0_iii_param_5];
	ld.param.u32 	%r261, [_Z10float4GEMMILi128ELi128ELi8ELi256ELi8ELi32ELi16ELi8ELi4EEvPfS0_S0_iii_param_3];
	setp.ge.s32 	%p106, %r45, %r261;
	setp.ge.s32 	%p107, %r34, %r341;
	cvt.s64.s32 	%rd74, %r46;
	add.s64 	%rd75, %rd1, %rd74;
	shl.b64 	%rd76, %rd75, 2;
	add.s64 	%rd6, %rd4, %rd76;
	or.pred  	%p108, %p106, %p107;
	@%p108 bra 	$L__BB4_77;
	st.global.f32 	[%rd6+4], %f897;
$L__BB4_77:
	ld.param.u32 	%r342, [_Z10float4GEMMILi128ELi128ELi8ELi256ELi8ELi32ELi16ELi8ELi4EEvPfS0_S0_iii_param_5];
	ld.param.u32 	%r262, [_Z10float4GEMMILi128ELi128ELi8ELi256ELi8ELi32ELi16ELi8ELi4EEvPfS0_S0_iii_param_3];
	setp.ge.s32 	%p109, %r45, %r262;
	setp.ge.s32 	%p110, %r35, %r342;
	or.pred  	%p111, %p109, %p110;
	@%p111 bra 	$L__BB4_79;
	st.global.f32 	[%rd6+8], %f896;
$L__BB4_79:
	ld.param.u32 	%r343, [_Z10float4GEMMILi128ELi128ELi8ELi256ELi8ELi32ELi16ELi8ELi4EEvPfS0_S0_iii_param_5];
	ld.param.u32 	%r263, [_Z10float4GEMMILi128ELi128ELi8ELi256ELi8ELi32ELi16ELi8ELi4EEvPfS0_S0_iii_param_3];
	setp.ge.s32 	%p112, %r45, %r263;
	setp.ge.s32 	%p113, %r36, %r343;
	or.pred  	%p114, %p112, %p113;
	@%p114 bra 	$L__BB4_81;
	st.global.f32 	[%rd6+12], %f895;
$L__BB4_81:
	ld.param.u32 	%r344, [_Z10float4GEMMILi128ELi128ELi8ELi256ELi8ELi32ELi16ELi8ELi4EEvPfS0_S0_iii_param_5];
	ld.param.u32 	%r264, [_Z10float4GEMMILi128ELi128ELi8ELi256ELi8ELi32ELi16ELi8ELi4EEvPfS0_S0_iii_param_3];
	setp.ge.s32 	%p115, %r45, %r264;
	setp.ge.s32 	%p116, %r37, %r344;
	or.pred  	%p117, %p115, %p116;
	@%p117 bra 	$L__BB4_83;
	st.global.f32 	[%rd6+256], %f894;
$L__BB4_83:
	ld.param.u32 	%r345, [_Z10float4GEMMILi128ELi128ELi8ELi256ELi8ELi32ELi16ELi8ELi4EEvPfS0_S0_iii_param_5];
	ld.param.u32 	%r265, [_Z10float4GEMMILi128ELi128ELi8ELi256ELi8ELi32ELi16ELi8ELi4EEvPfS0_S0_iii_param_3];
	setp.ge.s32 	%p118, %r45, %r265;
	setp.ge.s32 	%p119, %r38, %r345;
	or.pred  	%p120, %p118, %p119;
	@%p120 bra 	$L__BB4_85;
	st.global.f32 	[%rd6+260], %f893;
$L__BB4_85:
	ld.param.u32 	%r346, [_Z10float4GEMMILi128ELi128ELi8ELi256ELi8ELi32ELi16ELi8ELi4EEvPfS0_S0_iii_param_5];
	ld.param.u32 	%r266, [_Z10float4GEMMILi128ELi128ELi8ELi256ELi8ELi32ELi16ELi8ELi4EEvPfS0_S0_iii_param_3];
	setp.ge.s32 	%p121, %r45, %r266;
	setp.ge.s32 	%p122, %r39, %r346;
	or.pred  	%p123, %p121, %p122;
	@%p123 bra 	$L__BB4_87;
	st.global.f32 	[%rd6+264], %f892;
$L__BB4_87:
	ld.param.u32 	%r347, [_Z10float4GEMMILi128ELi128ELi8ELi256ELi8ELi32ELi16ELi8ELi4EEvPfS0_S0_iii_param_5];
	ld.param.u32 	%r267, [_Z10float4GEMMILi128ELi128ELi8ELi256ELi8ELi32ELi16ELi8ELi4EEvPfS0_S0_iii_param_3];
	setp.ge.s32 	%p124, %r45, %r267;
	setp.ge.s32 	%p125, %r40, %r347;
	or.pred  	%p126, %p124, %p125;
	@%p126 bra 	$L__BB4_89;
	st.global.f32 	[%rd6+268], %f891;
$L__BB4_89:
	ld.param.u32 	%r348, [_Z10float4GEMMILi128ELi128ELi8ELi256ELi8ELi32ELi16ELi8ELi4EEvPfS0_S0_iii_param_5];
	ld.param.u32 	%r268, [_Z10float4GEMMILi128ELi128ELi8ELi256ELi8ELi32ELi16ELi8ELi4EEvPfS0_S0_iii_param_3];
	setp.ge.s32 	%p127, %r223, %r348;
	add.s32 	%r47, %r22, 64;
	setp.ge.s32 	%p128, %r47, %r268;
	mad.lo.s32 	%r48, %r348, 61, %r46;
	or.pred  	%p129, %p128, %p127;
	@%p129 bra 	$L__BB4_91;
	add.s32 	%r228, %r223, %r48;
	mul.wide.s32 	%rd77, %r228, 4;
	add.s64 	%rd78, %rd4, %rd77;
	st.global.f32 	[%rd78], %f890;
$L__BB4_91:
	ld.param.u32 	%r349, [_Z10float4GEMMILi128ELi128ELi8ELi256ELi8ELi32ELi16ELi8ELi4EEvPfS0_S0_iii_param_5];
	ld.param.u32 	%r269, [_Z10float4GEMMILi128ELi128ELi8ELi256ELi8ELi32ELi16ELi8ELi4EEvPfS0_S0_iii_param_3];
	setp.ge.s32 	%p130, %r47, %r269;
	setp.ge.s32 	%p131, %r34, %r349;
	cvt.s64.s32 	%rd79, %r48;
	add.s64 	%rd80, %rd1, %rd79;
	shl.b64 	%rd81, %rd80, 2;
	add.s64 	%rd7, %rd4, %rd81;
	or.pred  	%p132, %p130, %p131;
	@%p132 bra 	$L__BB4_93;
	st.global.f32 	[%rd7+4], %f889;
$L__BB4_93:
	ld.param.u32 	%r350, [_Z10float4GEMMILi128ELi128ELi8ELi256ELi8ELi32ELi16ELi8ELi4EEvPfS0_S0_iii_param_5];
	ld.param.u32 	%r270, [_Z10float4GEMMILi128ELi128ELi8ELi256ELi8ELi32ELi16ELi8ELi4EEvPfS0_S0_iii_param_3];
	setp.ge.s32 	%p133, %r47, %r270;
	setp.ge.s32 	%p134, %r35, %r350;
	or.pred  	%p135, %p133, %p134;
	@%p135 bra 	$L__BB4_95;
	st.global.f32 	[%rd7+8], %f888;
$L__BB4_95:
	ld.param.u32 	%r351, [_Z10float4GEMMILi128ELi128ELi8ELi256ELi8ELi32ELi16ELi8ELi4EEvPfS0_S0_iii_param_5];
	ld.param.u32 	%r271, [_Z10float4GEMMILi128ELi128ELi8ELi256ELi8ELi32ELi16ELi8ELi4EEvPfS0_S0_iii_param_3];
	setp.ge.s32 	%p136, %r47, %r271;
	setp.ge.s32 	%p137, %r36, %r351;
	or.pred  	%p138, %p136, %p137;
	@%p138 bra 	$L__BB4_97;
	st.global.f32 	[%rd7+12], %f887;
$L__BB4_97:
	ld.param.u32 	%r352, [_Z10float4GEMMILi128ELi128ELi8ELi256ELi8ELi32ELi16ELi8ELi4EEvPfS0_S0_iii_param_5];
	ld.param.u32 	%r272, [_Z10float4GEMMILi128ELi128ELi8ELi256ELi8ELi32ELi16ELi8ELi4EEvPfS0_S0_iii_param_3];
	setp.ge.s32 	%p139, %r47, %r272;
	setp.ge.s32 	%p140, %r37, %r352;
	or.pred  	%p141, %p139, %p140;
	@%p141 bra 	$L__BB4_99;
	st.global.f32 	[%rd7+256], %f886;
$L__BB4_99:
	ld.param.u32 	%r353, [_Z10float4GEMMILi128ELi128ELi8ELi256ELi8ELi32ELi16ELi8ELi4EEvPfS0_S0_iii_param_5];
	ld.param.u32 	%r273, [_Z10float4GEMMILi128ELi128ELi8ELi256ELi8ELi32ELi16ELi8ELi4EEvPfS0_S0_iii_param_3];
	setp.ge.s32 	%p142, %r47, %r273;
	setp.ge.s32 	%p143, %r38, %r353;
	or.pred  	%p144, %p142, %p143;
	@%p144 bra 	$L__BB4_101;
	st.global.f32 	[%rd7+260], %f885;
$L__BB4_101:
	ld.param.u32 	%r354, [_Z10float4GEMMILi128ELi128ELi8ELi256ELi8ELi32ELi16ELi8ELi4EEvPfS0_S0_iii_param_5];
	ld.param.u32 	%r274, [_Z10float4GEMMILi128ELi128ELi8ELi256ELi8ELi32ELi16ELi8ELi4EEvPfS0_S0_iii_param_3];
	setp.ge.s32 	%p145, %r47, %r274;
	setp.ge.s32 	%p146, %r39, %r354;
	or.pred  	%p147, %p145, %p146;
	@%p147 bra 	$L__BB4_103;
	st.global.f32 	[%rd7+264], %f884;
$L__BB4_103:
	ld.param.u32 	%r355, [_Z10float4GEMMILi128ELi128ELi8ELi256ELi8ELi32ELi16ELi8ELi4EEvPfS0_S0_iii_param_5];
	ld.param.u32 	%r275, [_Z10float4GEMMILi128ELi128ELi8ELi256ELi8ELi32ELi16ELi8ELi4EEvPfS0_S0_iii_param_3];
	setp.ge.s32 	%p148, %r47, %r275;
	setp.ge.s32 	%p149, %r40, %r355;
	or.pred  	%p150, %p148, %p149;
	@%p150 bra 	$L__BB4_105;
	st.global.f32 	[%rd7+268], %f883;
$L__BB4_105:
	ld.param.u32 	%r356, [_Z10float4GEMMILi128ELi128ELi8ELi256ELi8ELi32ELi16ELi8ELi4EEvPfS0_S0_iii_param_5];
	ld.param.u32 	%r276, [_Z10float4GEMMILi128ELi128ELi8ELi256ELi8ELi32ELi16ELi8ELi4EEvPfS0_S0_iii_param_3];
	setp.ge.s32 	%p151, %r223, %r356;
	add.s32 	%r49, %r22, 65;
	setp.ge.s32 	%p152, %r49, %r276;
	add.s32 	%r50, %r48, %r356;
	or.pred  	%p153, %p152, %p151;
	@%p153 bra 	$L__BB4_107;
	add.s32 	%r229, %r223, %r50;
	mul.wide.s32 	%rd82, %r229, 4;
	add.s64 	%rd83, %rd4, %rd82;
	st.global.f32 	[%rd83], %f882;
$L__BB4_107:
	ld.param.u32 	%r357, [_Z10float4GEMMILi128ELi128ELi8ELi256ELi8ELi32ELi16ELi8ELi4EEvPfS0_S0_iii_param_5];
	ld.param.u32 	%r277, [_Z10float4GEMMILi128ELi128ELi8ELi256ELi8ELi32ELi16ELi8ELi4EEvPfS0_S0_iii_param_3];
	setp.ge.s32 	%p154, %r49, %r277;
	setp.ge.s32 	%p155, %r34, %r357;
	cvt.s64.s32 	%rd84, %r50;
	add.s64 	%rd85, %rd1, %rd84;
	shl.b64 	%rd86, %rd85, 2;
	add.s64 	%rd8, %rd4, %rd86;
	or.pred  	%p156, %p154, %p155;
	@%p156 bra 	$L__BB4_109;
	st.global.f32 	[%rd8+4], %f881;
$L__BB4_109:
	ld.param.u32 	%r358, [_Z10float4GEMMILi128ELi128ELi8ELi256ELi8ELi32ELi16ELi8ELi4EEvPfS0_S0_iii_param_5];
	ld.param.u32 	%r278, [_Z10float4GEMMILi128ELi128ELi8ELi256ELi8ELi32ELi16ELi8ELi4EEvPfS0_S0_iii_param_3];
	setp.ge.s32 	%p157, %r49, %r278;
	setp.ge.s32 	%p158, %r35, %r358;
	or.pred  	%p159, %p157, %p158;
	@%p159 bra 	$L__BB4_111;
	st.global.f32 	[%rd8+8], %f880;
$L__BB4_111:
	ld.param.u32 	%r359, [_Z10float4GEMMILi128ELi128ELi8ELi256ELi8ELi32ELi16ELi8ELi4EEvPfS0_S0_iii_param_5];
	ld.param.u32 	%r279, [_Z10float4GEMMILi128ELi128ELi8ELi256ELi8ELi32ELi16ELi8ELi4EEvPfS0_S0_iii_param_3];
	setp.ge.s32 	%p160, %r49, %r279;
	setp.ge.s32 	%p161, %r36, %r359;
	or.pred  	%p162, %p160, %p161;
	@%p162 bra 	$L__BB4_113;
	st.global.f32 	[%rd8+12], %f879;
$L__BB4_113:
	ld.param.u32 	%r360, [_Z10float4GEMMILi128ELi128ELi8ELi256ELi8ELi32ELi16ELi8ELi4EEvPfS0_S0_iii_param_5];
	ld.param.u32 	%r280, [_Z10float4GEMMILi128ELi128ELi8ELi256ELi8ELi32ELi16ELi8ELi4EEvPfS0_S0_iii_param_3];
	setp.ge.s32 	%p163, %r49, %r280;
	setp.ge.s32 	%p164, %r37, %r360;
	or.pred  	%p165, %p163, %p164;
	@%p165 bra 	$L__BB4_115;
	st.global.f32 	[%rd8+256], %f878;
$L__BB4_115:
	ld.param.u32 	%r361, [_Z10float4GEMMILi128ELi128ELi8ELi256ELi8ELi32ELi16ELi8ELi4EEvPfS0_S0_iii_param_5];
	ld.param.u32 	%r281, [_Z10float4GEMMILi128ELi128ELi8ELi256ELi8ELi32ELi16ELi8ELi4EEvPfS0_S0_iii_param_3];
	setp.ge.s32 	%p166, %r49, %r281;
	setp.ge.s32 	%p167, %r38, %r361;
	or.pred  	%p168, %p166, %p167;
	@%p168 bra 	$L__BB4_117;
	st.global.f32 	[%rd8+260], %f877;
$L__BB4_117:
	ld.param.u32 	%r362, [_Z10float4GEMMILi128ELi128ELi8ELi256ELi8ELi32ELi16ELi8ELi4EEvPfS0_S0_iii_param_5];
	ld.param.u32 	%r282, [_Z10float4GEMMILi128ELi128ELi8ELi256ELi8ELi32ELi16ELi8ELi4EEvPfS0_S0_iii_param_3];
	setp.ge.s32 	%p169, %r49, %r282;
	setp.ge.s32 	%p170, %r39, %r362;
	or.pred  	%p171, %p169, %p170;
	@%p171 bra 	$L__BB4_119;
	st.global.f32 	[%rd8+264], %f876;
$L__BB4_119:
	ld.param.u32 	%r363, [_Z10float4GEMMILi128ELi128ELi8ELi256ELi8ELi32ELi16ELi8ELi4EEvPfS0_S0_iii_param_5];
	ld.param.u32 	%r283, [_Z10float4GEMMILi128ELi128ELi8ELi256ELi8ELi32ELi16ELi8ELi4EEvPfS0_S0_iii_param_3];
	setp.ge.s32 	%p172, %r49, %r283;
	setp.ge.s32 	%p173, %r40, %r363;
	or.pred  	%p174, %p172, %p173;
	@%p174 bra 	$L__BB4_121;
	st.global.f32 	[%rd8+268], %f875;
$L__BB4_121:
	ld.param.u32 	%r364, [_Z10float4GEMMILi128ELi128ELi8ELi256ELi8ELi32ELi16ELi8ELi4EEvPfS0_S0_iii_param_5];
	ld.param.u32 	%r284, [_Z10float4GEMMILi128ELi128ELi8ELi256ELi8ELi32ELi16ELi8ELi4EEvPfS0_S0_iii_param_3];
	setp.ge.s32 	%p175, %r223, %r364;
	add.s32 	%r51, %r22, 66;
	setp.ge.s32 	%p176, %r51, %r284;
	add.s32 	%r52, %r50, %r364;
	or.pred  	%p177, %p176, %p175;
	@%p177 bra 	$L__BB4_123;
	add.s32 	%r230, %r223, %r52;
	mul.wide.s32 	%rd87, %r230, 4;
	add.s64 	%rd88, %rd4, %rd87;
	st.global.f32 	[%rd88], %f874;
$L__BB4_123:
	ld.param.u32 	%r365, [_Z10float4GEMMILi128ELi128ELi8ELi256ELi8ELi32ELi16ELi8ELi4EEvPfS0_S0_iii_param_5];
	ld.param.u32 	%r285, [_Z10float4GEMMILi128ELi128ELi8ELi256ELi8ELi32ELi16ELi8ELi4EEvPfS0_S0_iii_param_3];
	setp.ge.s32 	%p178, %r51, %r285;
	setp.ge.s32 	%p179, %r34, %r365;
	cvt.s64.s32 	%rd89, %r52;
	add.s64 	%rd90, %rd1, %rd89;
	shl.b64 	%rd91, %rd90, 2;
	add.s64 	%rd9, %rd4, %rd91;
	or.pred  	%p180, %p178, %p179;
	@%p180 bra 	$L__BB4_125;
	st.global.f32 	[%rd9+4], %f873;
$L__BB4_125:
	ld.param.u32 	%r366, [_Z10float4GEMMILi128ELi128ELi8ELi256ELi8ELi32ELi16ELi8ELi4EEvPfS0_S0_iii_param_5];
	ld.param.u32 	%r286, [_Z10float4GEMMILi128ELi128ELi8ELi256ELi8ELi32ELi16ELi8ELi4EEvPfS0_S0_iii_param_3];
	setp.ge.s32 	%p181, %r51, %r286;
	setp.ge.s32 	%p182, %r35, %r366;
	or.pred  	%p183, %p181, %p182;
	@%p183 bra 	$L__BB4_127;
	st.global.f32 	[%rd9+8], %f872;
$L__BB4_127:
	ld.param.u32 	%r367, [_Z10float4GEMMILi128ELi128ELi8ELi256ELi8ELi32ELi16ELi8ELi4EEvPfS0_S0_iii_param_5];
	ld.param.u32 	%r287, [_Z10float4GEMMILi128ELi128ELi8ELi256ELi8ELi32ELi16ELi8ELi4EEvPfS0_S0_iii_param_3];
	setp.ge.s32 	%p184, %r51, %r287;
	setp.ge.s32 	%p185, %r36, %r367;
	or.pred  	%p186, %p184, %p185;
	@%p186 bra 	$L__BB4_129;
	st.global.f32 	[%rd9+12], %f871;
$L__BB4_129:
	ld.param.u32 	%r368, [_Z10float4GEMMILi128ELi128ELi8ELi256ELi8ELi32ELi16ELi8ELi4EEvPfS0_S0_iii_param_5];
	ld.param.u32 	%r288, [_Z10float4GEMMILi128ELi128ELi8ELi256ELi8ELi32ELi16ELi8ELi4EEvPfS0_S0_iii_param_3];
	setp.ge.s32 	%p187, %r51, %r288;
	setp.ge.s32 	%p188, %r37, %r368;
	or.pred  	%p189, %p187, %p188;
	@%p189 bra 	$L__BB4_131;
	st.global.f32 	[%rd9+256], %f870;
$L__BB4_131:
	ld.param.u32 	%r369, [_Z10float4GEMMILi128ELi128ELi8ELi256ELi8ELi32ELi16ELi8ELi4EEvPfS0_S0_iii_param_5];
	ld.param.u32 	%r289, [_Z10float4GEMMILi128ELi128ELi8ELi256ELi8ELi32ELi16ELi8ELi4EEvPfS0_S0_iii_param_3];
	setp.ge.s32 	%p190, %r51, %r289;
	setp.ge.s32 	%p191, %r38, %r369;
	or.pred  	%p192, %p190, %p191;
	@%p192 bra 	$L__BB4_133;
	st.global.f32 	[%rd9+260], %f869;
$L__BB4_133:
	ld.param.u32 	%r370, [_Z10float4GEMMILi128ELi128ELi8ELi256ELi8ELi32ELi16ELi8ELi4EEvPfS0_S0_iii_param_5];
	ld.param.u32 	%r290, [_Z10float4GEMMILi128ELi128ELi8ELi256ELi8ELi32ELi16ELi8ELi4EEvPfS0_S0_iii_param_3];
	setp.ge.s32 	%p193, %r51, %r290;
	setp.ge.s32 	%p194, %r39, %r370;
	or.pred  	%p195, %p193, %p194;
	@%p195 bra 	$L__BB4_135;
	st.global.f32 	[%rd9+264], %f868;
$L__BB4_135:
	ld.param.u32 	%r371, [_Z10float4GEMMILi128ELi128ELi8ELi256ELi8ELi32ELi16ELi8ELi4EEvPfS0_S0_iii_param_5];
	ld.param.u32 	%r291, [_Z10float4GEMMILi128ELi128ELi8ELi256ELi8ELi32ELi16ELi8ELi4EEvPfS0_S0_iii_param_3];
	setp.ge.s32 	%p196, %r51, %r291;
	setp.ge.s32 	%p197, %r40, %r371;
	or.pred  	%p198, %p196, %p197;
	@%p198 bra 	$L__BB4_137;
	st.global.f32 	[%rd9+268], %f867;
$L__BB4_137:
	ld.param.u32 	%r372, [_Z10float4GEMMILi128ELi128ELi8ELi256ELi8ELi32ELi16ELi8ELi4EEvPfS0_S0_iii_param_5];
	ld.param.u32 	%r292, [_Z10float4GEMMILi128ELi128ELi8ELi256ELi8ELi32ELi16ELi8ELi4EEvPfS0_S0_iii_param_3];
	setp.ge.s32 	%p199, %r223, %r372;
	add.s32 	%r53, %r22, 67;
	setp.ge.s32 	%p200, %r53, %r292;
	add.s32 	%r54, %r52, %r372;
	or.pred  	%p201, %p200, %p199;
	@%p201 bra 	$L__BB4_139;
	add.s32 	%r231, %r223, %r54;
	mul.wide.s32 	%rd92, %r231, 4;
	add.s64 	%rd93, %rd4, %rd92;
	st.global.f32 	[%rd93], %f866;
$L__BB4_139:
	ld.param.u32 	%r373, [_Z10float4GEMMILi128ELi128ELi8ELi256ELi8ELi32ELi16ELi8ELi4EEvPfS0_S0_iii_param_5];
	ld.param.u32 	%r293, [_Z10float4GEMMILi128ELi128ELi8ELi256ELi8ELi32ELi16ELi8ELi4EEvPfS0_S0_iii_param_3];
	setp.ge.s32 	%p202, %r53, %r293;
	setp.ge.s32 	%p203, %r34, %r373;
	cvt.s64.s32 	%rd94, %r54;
	add.s64 	%rd95, %rd1, %rd94;
	shl.b64 	%rd96, %rd95, 2;
	add.s64 	%rd10, %rd4, %rd96;
	or.pred  	%p204, %p202, %p203;
	@%p204 bra 	$L__BB4_141;
	st.global.f32 	[%rd10+4], %f865;
$L__BB4_141:
	ld.param.u32 	%r374, [_Z10float4GEMMILi128ELi128ELi8ELi256ELi8ELi32ELi16ELi8ELi4EEvPfS0_S0_iii_param_5];
	ld.param.u32 	%r294, [_Z10float4GEMMILi128ELi128ELi8ELi256ELi8ELi32ELi16ELi8ELi4EEvPfS0_S0_iii_param_3];
	setp.ge.s32 	%p205, %r53, %r294;
	setp.ge.s32 	%p206, %r35, %r374;
	or.pred  	%p207, %p205, %p206;
	@%p207 bra 	$L__BB4_143;
	st.global.f32 	[%rd10+8], %f864;
$L__BB4_143:
	ld.param.u32 	%r375, [_Z10float4GEMMILi128ELi128ELi8ELi256ELi8ELi32ELi16ELi8ELi4EEvPfS0_S0_iii_param_5];
	ld.param.u32 	%r295, [_Z10float4GEMMILi128ELi128ELi8ELi256ELi8ELi32ELi16ELi8ELi4EEvPfS0_S0_iii_param_3];
	setp.ge.s32 	%p208, %r53, %r295;
	setp.ge.s32 	%p209, %r36, %r375;
	or.pred  	%p210, %p208, %p209;
	@%p210 bra 	$L__BB4_145;
	st.global.f32 	[%rd10+12], %f863;
$L__BB4_145:
	ld.param.u32 	%r376, [_Z10float4GEMMILi128ELi128ELi8ELi256ELi8ELi32ELi16ELi8ELi4EEvPfS0_S0_iii_param_5];
	ld.param.u32 	%r296, [_Z10float4GEMMILi128ELi128ELi8ELi256ELi8ELi32ELi16ELi8ELi4EEvPfS0_S0_iii_param_3];
	setp.ge.s32 	%p211, %r53, %r296;
	setp.ge.s32 	%p212, %r37, %r376;
	or.pred  	%p213, %p211, %p212;
	@%p213 bra 	$L__BB4_147;
	st.global.f32 	[%rd10+256], %f862;
$L__BB4_147:
	ld.param.u32 	%r377, [_Z10float4GEMMILi128ELi128ELi8ELi256ELi8ELi32ELi16ELi8ELi4EEvPfS0_S0_iii_param_5];
	ld.param.u32 	%r297, [_Z10float4GEMMILi128ELi128ELi8ELi256ELi8ELi32ELi16ELi8ELi4EEvPfS0_S0_iii_param_3];
	setp.ge.s32 	%p214, %r53, %r297;
	setp.ge.s32 	%p215, %r38, %r377;
	or.pred  	%p216, %p214, %p215;
	@%p216 bra 	$L__BB4_149;
	st.global.f32 	[%rd10+260], %f861;
$L__BB4_149:
	ld.param.u32 	%r378, [_Z10float4GEMMILi128ELi128ELi8ELi256ELi8ELi32ELi16ELi8ELi4EEvPfS0_S0_iii_param_5];
	ld.param.u32 	%r298, [_Z10float4GEMMILi128ELi128ELi8ELi256ELi8ELi32ELi16ELi8ELi4EEvPfS0_S0_iii_param_3];
	setp.ge.s32 	%p217, %r53, %r298;
	setp.ge.s32 	%p218, %r39, %r378;
	or.pred  	%p219, %p217, %p218;
	@%p219 bra 	$L__BB4_151;
	st.global.f32 	[%rd10+264], %f860;
$L__BB4_151:
	ld.param.u32 	%r379, [_Z10float4GEMMILi128ELi128ELi8ELi256ELi8ELi32ELi16ELi8ELi4EEvPfS0_S0_iii_param_5];
	ld.param.u32 	%r299, [_Z10float4GEMMILi128ELi128ELi8ELi256ELi8ELi32ELi16ELi8ELi4EEvPfS0_S0_iii_param_3];
	setp.ge.s32 	%p220, %r53, %r299;
	setp.ge.s32 	%p221, %r40, %r379;
	or.pred  	%p222, %p220, %p221;
	@%p222 bra 	$L__BB4_153;
	st.global.f32 	[%rd10+268], %f859;
$L__BB4_153:
	ret;

}
	// .globl	_Z14float4GEMMnoBCILi128ELi128ELi8ELi256ELi8ELi32ELi16ELi8ELi4EEvPfS0_S0_iii
.visible .entry _Z14float4GEMMnoBCILi128ELi128ELi8ELi256ELi8ELi32ELi16ELi8ELi4EEvPfS0_S0_iii(
	.param .u64 .ptr .align 1 _Z14float4GEMMnoBCILi128ELi128ELi8ELi256ELi8ELi32ELi16ELi8ELi4EEvPfS0_S0_iii_param_0,
	.param .u64 .ptr .align 1 _Z14float4GEMMnoBCILi128ELi128ELi8ELi256ELi8ELi32ELi16ELi8ELi4EEvPfS0_S0_iii_param_1,
	.param .u64 .ptr .align 1 _Z14float4GEMMnoBCILi128ELi128ELi8ELi256ELi8ELi32ELi16ELi8ELi4EEvPfS0_S0_iii_param_2,
	.param .u32 _Z14float4GEMMnoBCILi128ELi128ELi8ELi256ELi8ELi32ELi16ELi8ELi4EEvPfS0_S0_iii_param_3,
	.param .u32 _Z14float4GEMMnoBCILi128ELi128ELi8ELi256ELi8ELi32ELi16ELi8ELi4EEvPfS0_S0_iii_param_4,
	.param .u32 _Z14float4GEMMnoBCILi128ELi128ELi8ELi256ELi8ELi32ELi16ELi8ELi4EEvPfS0_S0_iii_param_5
)
{
	.reg .pred 	%p<223>;
	.reg .b32 	%r<418>;
	.reg .b32 	%f<931>;
	.reg .b64 	%rd<110>;
	// demoted variable
	.shared .align 4 .b8 _ZZ14float4GEMMnoBCILi128ELi128ELi8ELi256ELi8ELi32ELi16ELi8ELi4EEvPfS0_S0_iiiE2As[4096];
	// demoted variable
	.shared .align 4 .b8 _ZZ14float4GEMMnoBCILi128ELi128ELi8ELi256ELi8ELi32ELi16ELi8ELi4EEvPfS0_S0_iiiE2Bs[4096];
	ld.param.u32 	%r56, [_Z14float4GEMMnoBCILi128ELi128ELi8ELi256ELi8ELi32ELi16ELi8ELi4EEvPfS0_S0_iii_param_4];
	mov.u32 	%r58, %ctaid.y;
	shl.b32 	%r1, %r58, 7;
	mov.u32 	%r59, %ctaid.x;
	shl.b32 	%r2, %r59, 7;
	mov.u32 	%r3, %tid.x;
	shr.u32 	%r4, %r3, 3;
	and.b32  	%r412, %r3, 7;
	shr.u32 	%r409, %r3, 5;
	setp.lt.s32 	%p1, %r56, 1;
	mov.f32 	%f859, 0f00000000;
	mov.f32 	%f860, %f859;
	mov.f32 	%f861, %f859;
	mov.f32 	%f862, %f859;
	mov.f32 	%f863, %f859;
	mov.f32 	%f864, %f859;
	mov.f32 	%f865, %f859;
	mov.f32 	%f866, %f859;
	mov.f32 	%f867, %f859;
	mov.f32 	%f868, %f859;
	mov.f32 	%f869, %f859;
	mov.f32 	%f870, %f859;
	mov.f32 	%f871, %f859;
	mov.f32 	%f872, %f859;
	mov.f32 	%f873, %f859;
	mov.f32 	%f874, %f859;
	mov.f32 	%f875, %f859;
	mov.f32 	%f876, %f859;
	mov.f32 	%f877, %f859;
	mov.f32 	%f878, %f859;
	mov.f32 	%f879, %f859;
	mov.f32 	%f880, %f859;
	mov.f32 	%f881, %f859;
	mov.f32 	%f882, %f859;
	mov.f32 	%f883, %f859;
	mov.f32 	%f884, %f859;
	mov.f32 	%f885, %f859;
	mov.f32 	%f886, %f859;
	mov.f32 	%f887, %f859;
	mov.f32 	%f888, %f859;
	mov.f32 	%f889, %f859;
	mov.f32 	%f890, %f859;
	mov.f32 	%f891, %f859;
	mov.f32 	%f892, %f859;
	mov.f32 	%f893, %f859;
	mov.f32 	%f894, %f859;
	mov.f32 	%f895, %f859;
	mov.f32 	%f896, %f859;
	mov.f32 	%f897, %f859;
	mov.f32 	%f898, %f859;
	mov.f32 	%f899, %f859;
	mov.f32 	%f900, %f859;
	mov.f32 	%f901, %f859;
	mov.f32 	%f902, %f859;
	mov.f32 	%f903, %f859;
	mov.f32 	%f904, %f859;
	mov.f32 	%f905, %f859;
	mov.f32 	%f906, %f859;
	mov.f32 	%f907, %f859;
	mov.f32 	%f908, %f859;
	mov.f32 	%f909, %f859;
	mov.f32 	%f910, %f859;
	mov.f32 	%f911, %f859;
	mov.f32 	%f912, %f859;
	mov.f32 	%f913, %f859;
	mov.f32 	%f914, %f859;
	mov.f32 	%f915, %f859;
	mov.f32 	%f916, %f859;
	mov.f32 	%f917, %f859;
	mov.f32 	%f918, %f859;
	mov.f32 	%f919, %f859;
	mov.f32 	%f920, %f859;
	mov.f32 	%f921, %f859;
	mov.f32 	%f922, %f859;
	@%p1 bra 	$L__BB5_25;
	ld.param.u32 	%r339, [_Z14float4GEMMnoBCILi128ELi128ELi8ELi256ELi8ELi32ELi16ELi8ELi4EEvPfS0_S0_iii_param_5];
	ld.param.u32 	%r329, [_Z14float4GEMMnoBCILi128ELi128ELi8ELi256ELi8ELi32ELi16ELi8ELi4EEvPfS0_S0_iii_param_4];
	and.b32  	%r61, %r3, 31;
	add.s32 	%r62, %r4, %r1;
	add.s32 	%r63, %r62, 32;
	add.s32 	%r64, %r62, 64;
	add.s32 	%r65, %r62, 96;
	mad.lo.s32 	%r416, %r65, %r329, %r412;
	mad.lo.s32 	%r415, %r64, %r329, %r412;
	mad.lo.s32 	%r414, %r63, %r329, %r412;
	mad.lo.s32 	%r413, %r62, %r329, %r412;
	mul.lo.s32 	%r411, %r339, %r409;
	add.s32 	%r66, %r411, %r2;
	add.s32 	%r410, %r66, %r61;
	mov.b32 	%r417, 0;
	mov.f32 	%f859, 0f00000000;
$L__BB5_2:
	ld.param.u32 	%r330, [_Z14float4GEMMnoBCILi128ELi128ELi8ELi256ELi8ELi32ELi16ELi8ELi4EEvPfS0_S0_iii_param_4];
	ld.param.u32 	%r261, [_Z14float4GEMMnoBCILi128ELi128ELi8ELi256ELi8ELi32ELi16ELi8ELi4EEvPfS0_S0_iii_param_3];
	mov.u32 	%r67, %tid.x;
	shr.u32 	%r68, %r67, 3;
	mov.u32 	%r69, %ctaid.y;
	shl.b32 	%r70, %r69, 7;
	or.b32  	%r71, %r68, %r70;
	setp.lt.s32 	%p2, %r71, %r261;
	setp.lt.s32 	%p3, %r412, %r330;
	and.pred  	%p4, %p2, %p3;
	mov.f32 	%f923, 0f00000000;
	@%p4 bra 	$L__BB5_3;
	bra.uni 	$L__BB5_4;
$L__BB5_3:
	ld.param.u64 	%rd97, [_Z14float4GEMMnoBCILi128ELi128ELi8ELi256ELi8ELi32ELi16ELi8ELi4EEvPfS0_S0_iii_param_0];
	cvta.to.global.u64 	%rd14, %rd97;
	mul.wide.u32 	%rd15, %r413, 4;
	add.s64 	%rd16, %rd14, %rd15;
	ld.global.f32 	%f923, [%rd16];
$L__BB5_4:
	setp.gt.u32 	%p5, %r67, 767;
	shl.b32 	%r73, %r67, 9;
	and.b32  	%r74, %r73, 3584;
	mov.u32 	%r75, _ZZ14float4GEMMnoBCILi128ELi128ELi8ELi256ELi8ELi32ELi16ELi8ELi4EEvPfS0_S0_iiiE2As;
	add.s32 	%r76, %r75, %r74;
	shr.u32 	%r77, %r67, 1;
	and.b32  	%r78, %r77, 508;
	shl.b32 	%r79, %r67, 4;
	and.b32  	%r80, %r79, 112;
	xor.b32  	%r81, %r80, %r78;
	add.s32 	%r82, %r76, %r81;
	st.shared.f32 	[%r82], %f923;
	@%p5 bra 	$L__BB5_14;
	ld.param.u32 	%r331, [_Z14float4GEMMnoBCILi128ELi128ELi8ELi256ELi8ELi32ELi16ELi8ELi4EEvPfS0_S0_iii_param_4];
	ld.param.u32 	%r262, [_Z14float4GEMMnoBCILi128ELi128ELi8ELi256ELi8ELi32ELi16ELi8ELi4EEvPfS0_S0_iii_param_3];
	setp.ge.s32 	%p6, %r412, %r331;
	shr.u32 	%r84, %r67, 3;
	mov.u32 	%r85, %ctaid.y;
	shl.b32 	%r86, %r85, 7;
	or.b32  	%r87, %r84, %r86;
	add.s32 	%r88, %r87, 32;
	setp.ge.s32 	%p7, %r88, %r262;
	mov.f32 	%f924, 0f00000000;
	or.pred  	%p8, %p7, %p6;
	@%p8 bra 	$L__BB5_7;
	ld.param.u64 	%rd98, [_Z14float4GEMMnoBCILi128ELi128ELi8ELi256ELi8ELi32ELi16ELi8ELi4EEvPfS0_S0_iii_param_0];
	cvta.to.global.u64 	%rd17, %rd98;
	mul.wide.u32 	%rd18, %r414, 4;
	add.s64 	%rd19, %rd17, %rd18;
	ld.global.f32 	%f924, [%rd19];
$L__BB5_7:
	setp.gt.u32 	%p9, %r67, 511;
	shl.b32 	%r90, %r67, 9;
	and.b32  	%r91, %r90, 3584;
	mov.u32 	%r92, _ZZ14float4GEMMnoBCILi128ELi128ELi8ELi256ELi8ELi32ELi16ELi8ELi4EEvPfS0_S0_iiiE2As;
	add.s32 	%r93, %r92, %r91;
	shr.u32 	%r94, %r67, 1;
	and.b32  	%r95, %r94, 508;
	shl.b32 	%r96, %r67, 4;
	and.b32  	%r97, %r96, 112;
	add.s32 	%r98, %r95, 128;
	xor.b32  	%r99, %r97, %r98;
	add.s32 	%r100, %r93, %r99;
	st.shared.f32 	[%r100], %f924;
	@%p9 bra 	$L__BB5_14;
	ld.param.u32 	%r332, [_Z14float4GEMMnoBCILi128ELi128ELi8ELi256ELi8ELi32ELi16ELi8ELi4EEvPfS0_S0_iii_param_4];
	ld.param.u32 	%r263, [_Z14float4GEMMnoBCILi128ELi128ELi8ELi256ELi8ELi32ELi16ELi8ELi4EEvPfS0_S0_iii_param_3];
	setp.ge.s32 	%p10, %r412, %r332;
	shr.u32 	%r102, %r67, 3;
	mov.u32 	%r103, %ctaid.y;
	shl.b32 	%r104, %r103, 7;
	or.b32  	%r105, %r102, %r104;
	add.s32 	%r106, %r105, 64;
	setp.ge.s32 	%p11, %r106, %r263;
	mov.f32 	%f925, 0f00000000;
	or.pred  	%p12, %p11, %p10;
	@%p12 bra 	$L__BB5_10;
	ld.param.u64 	%rd99, [_Z14float4GEMMnoBCILi128ELi128ELi8ELi256ELi8ELi32ELi16ELi8ELi4EEvPfS0_S0_iii_param_0];
	cvta.to.global.u64 	%rd20, %rd99;
	mul.wide.u32 	%rd21, %r415, 4;
	add.s64 	%rd22, %rd20, %rd21;
	ld.global.f32 	%f925, [%rd22];
$L__BB5_10:
	setp.gt.u32 	%p13, %r67, 255;
	shl.b32 	%r108, %r67, 9;
	and.b32  	%r109, %r108, 3584;
	mov.u32 	%r110, _ZZ14float4GEMMnoBCILi128ELi128ELi8ELi256ELi8ELi32ELi16ELi8ELi4EEvPfS0_S0_iiiE2As;
	add.s32 	%r111, %r110, %r109;
	shr.u32 	%r112, %r67, 1;
	and.b32  	%r113, %r112, 508;
	shl.b32 	%r114, %r67, 4;
	and.b32  	%r115, %r114, 112;
	add.s32 	%r116, %r113, 256;
	xor.b32  	%r117, %r115, %r116;
	add.s32 	%r118, %r111, %r117;
	st.shared.f32 	[%r118], %f925;
	@%p13 bra 	$L__BB5_24;
	ld.param.u32 	%r333, [_Z14float4GEMMnoBCILi128ELi128ELi8ELi256ELi8ELi32ELi16ELi8ELi4EEvPfS0_S0_iii_param_4];
	ld.param.u32 	%r264, [_Z14float4GEMMnoBCILi128ELi128ELi8ELi256ELi8ELi32ELi16ELi8ELi4EEvPfS0_S0_iii_param_3];
	setp.ge.s32 	%p14, %r412, %r333;
	shr.u32 	%r120, %r67, 3;
	mov.u32 	%r121, %ctaid.y;
	shl.b32 	%r122, %r121, 7;
	or.b32  	%r123, %r120, %r122;
	add.s32 	%r124, %r123, 96;
	setp.ge.s32 	%p15, %r124, %r264;
	mov.f32 	%f926, 0f00000000;
	or.pred  	%p16, %p15, %p14;
	@%p16 bra 	$L__BB5_13;
	ld.param.u64 	%rd100, [_Z14float4GEMMnoBCILi128ELi128ELi8ELi256ELi8ELi32ELi16ELi8ELi4EEvPfS0_S0_iii_param_0];
	cvta.to.global.u64 	%rd23, %rd100;
	mul.wide.u32 	%rd24, %r416, 4;
	add.s64 	%rd25, %rd23, %rd24;
	ld.global.f32 	%f926, [%rd25];
$L__BB5_13:
	shl.b32 	%r126, %r67, 9;
	and.b32  	%r127, %r126, 3584;
	mov.u32 	%r128, _ZZ14float4GEMMnoBCILi128ELi128ELi8ELi256ELi8ELi32ELi16ELi8ELi4EEvPfS0_S0_iiiE2As;
	add.s32 	%r129, %r128, %r127;
	shr.u32 	%r130, %r67, 1;
	and.b32  	%r131, %r130, 508;
	shl.b32 	%r132, %r67, 4;
	and.b32  	%r133, %r132, 112;
	add.s32 	%r134, %r131, 384;
	xor.b32  	%r135, %r133, %r134;
	add.s32 	%r136, %r129, %r135;
	st.shared.f32 	[%r136], %f926;
$L__BB5_14:
	setp.lt.u32 	%p17, %r67, 256;
	@%p17 bra 	$L__BB5_15;
	bra.uni 	$L__BB5_24;
$L__BB5_15:
	ld.param.u32 	%r340, [_Z14float4GEMMnoBCILi128ELi128ELi8ELi256ELi8ELi32ELi16ELi8ELi4EEvPfS0_S0_iii_param_5];
	ld.param.u32 	%r334, [_Z14float4GEMMnoBCILi128ELi128ELi8ELi256ELi8ELi32ELi16ELi8ELi4EEvPfS0_S0_iii_param_4];
	and.b32  	%r139, %r67, 31;
	mov.u32 	%r140, %ctaid.x;
	shl.b32 	%r141, %r140, 7;
	or.b32  	%r142, %r139, %r141;
	setp.ge.s32 	%p18, %r142, %r340;
	setp.ge.s32 	%p19, %r409, %r334;
	mov.f32 	%f927, 0f00000000;
	or.pred  	%p20, %p19, %p18;
	@%p20 bra 	$L__BB5_17;
	ld.param.u64 	%rd101, [_Z14float4GEMMnoBCILi128ELi128ELi8ELi256ELi8ELi32ELi16ELi8ELi4EEvPfS0_S0_iii_param_1];
	cvta.to.global.u64 	%rd26, %rd101;
	mul.wide.s32 	%rd27, %r410, 4;
	add.s64 	%rd28, %rd26, %rd27;
	ld.global.f32 	%f927, [%rd28];
$L__BB5_17:
	ld.param.u32 	%r341, [_Z14float4GEMMnoBCILi128ELi128ELi8ELi256ELi8ELi32ELi16ELi8ELi4EEvPfS0_S0_iii_param_5];
	ld.param.u32 	%r335, [_Z14float4GEMMnoBCILi128ELi128ELi8ELi256ELi8ELi32ELi16ELi8ELi4EEvPfS0_S0_iii_param_4];
	setp.ge.s32 	%p21, %r409, %r335;
	and.b32  	%r145, %r67, 31;
	mov.u32 	%r146, %ctaid.x;
	shl.b32 	%r147, %r146, 7;
	or.b32  	%r148, %r145, %r147;
	add.s32 	%r150, %r148, 32;
	setp.ge.s32 	%p22, %r150, %r341;
	shl.b32 	%r151, %r67, 4;
	and.b32  	%r152, %r151, 15872;
	mov.u32 	%r153, _ZZ14float4GEMMnoBCILi128ELi128ELi8ELi256ELi8ELi32ELi16ELi8ELi4EEvPfS0_S0_iiiE2Bs;
	add.s32 	%r154, %r153, %r152;
	shl.b32 	%r155, %r67, 2;
	and.b32  	%r156, %r155, 124;
	add.s32 	%r157, %r154, %r156;
	st.shared.f32 	[%r157], %f927;
	mov.f32 	%f928, 0f00000000;
	or.pred  	%p23, %p21, %p22;
	@%p23 bra 	$L__BB5_19;
	ld.param.u64 	%rd102, [_Z14float4GEMMnoBCILi128ELi128ELi8ELi256ELi8ELi32ELi16ELi8ELi4EEvPfS0_S0_iii_param_1];
	cvta.to.global.u64 	%rd29, %rd102;
	mov.u32 	%r158, %tid.x;
	and.b32  	%r159, %r158, 31;
	cvt.u64.u32 	%rd30, %r159;
	mov.u32 	%r160, %ctaid.x;
	shl.b32 	%r161, %r160, 7;
	cvt.s64.s32 	%rd31, %r161;
	or.b64  	%rd32, %rd30, %rd31;
	cvt.s64.s32 	%rd33, %r411;
	add.s64 	%rd34, %rd32, %rd33;
	shl.b64 	%rd35, %rd34, 2;
	add.s64 	%rd36, %rd29, %rd35;
	ld.global.f32 	%f928, [%rd36+128];
$L__BB5_19:
	ld.param.u32 	%r342, [_Z14float4GEMMnoBCILi128ELi128ELi8ELi256ELi8ELi32ELi16ELi8ELi4EEvPfS0_S0_iii_param_5];
	ld.param.u32 	%r336, [_Z14float4GEMMnoBCILi128ELi128ELi8ELi256ELi8ELi32ELi16ELi8ELi4EEvPfS0_S0_iii_param_4];
	setp.ge.s32 	%p24, %r409, %r336;
	mov.u32 	%r162, %tid.x;
	and.b32  	%r163, %r162, 31;
	mov.u32 	%r164, %ctaid.x;
	shl.b32 	%r165, %r164, 7;
	or.b32  	%r166, %r163, %r165;
	add.s32 	%r168, %r166, 64;
	setp.ge.s32 	%p25, %r168, %r342;
	shl.b32 	%r169, %r162, 4;
	and.b32  	%r170, %r169, 15872;
	mov.u32 	%r171, _ZZ14float4GEMMnoBCILi128ELi128ELi8ELi256ELi8ELi32ELi16ELi8ELi4EEvPfS0_S0_iiiE2Bs;
	add.s32 	%r172, %r171, %r170;
	shl.b32 	%r173, %r162, 2;
	and.b32  	%r174, %r173, 124;
	add.s32 	%r175, %r172, %r174;
	st.shared.f32 	[%r175+128], %f928;
	mov.f32 	%f929, 0f00000000;
	or.pred  	%p26, %p24, %p25;
	@%p26 bra 	$L__BB5_21;
	ld.param.u64 	%rd103, [_Z14float4GEMMnoBCILi128ELi128ELi8ELi256ELi8ELi32ELi16ELi8ELi4EEvPfS0_S0_iii_param_1];
	cvta.to.global.u64 	%rd37, %rd103;
	mov.u32 	%r176, %tid.x;
	and.b32  	%r177, %r176, 31;
	cvt.u64.u32 	%rd38, %r177;
	mov.u32 	%r178, %ctaid.x;
	shl.b32 	%r179, %r178, 7;
	cvt.s64.s32 	%rd39, %r179;
	or.b64  	%rd40, %rd38, %rd39;
	cvt.s64.s32 	%rd41, %r411;
	add.s64 	%rd42, %rd40, %rd41;
	shl.b64 	%rd43, %rd42, 2;
	add.s64 	%rd44, %rd37, %rd43;
	ld.global.f32 	%f929, [%rd44+256];
$L__BB5_21:
	ld.param.u32 	%r343, [_Z14float4GEMMnoBCILi128ELi128ELi8ELi256ELi8ELi32ELi16ELi8ELi4EEvPfS0_S0_iii_param_5];
	ld.param.u32 	%r337, [_Z14float4GEMMnoBCILi128ELi128ELi8ELi256ELi8ELi32ELi16ELi8ELi4EEvPfS0_S0_iii_param_4];
	setp.ge.s32 	%p27, %r409, %r337;
	mov.u32 	%r180, %tid.x;
	and.b32  	%r181, %r180, 31;
	mov.u32 	%r182, %ctaid.x;
	shl.b32 	%r183, %r182, 7;
	or.b32  	%r184, %r181, %r183;
	add.s32 	%r186, %r184, 96;
	setp.ge.s32 	%p28, %r186, %r343;
	shl.b32 	%r187, %r180, 4;
	and.b32  	%r188, %r187, 15872;
	mov.u32 	%r189, _ZZ14float4GEMMnoBCILi128ELi128ELi8ELi256ELi8ELi32ELi16ELi8ELi4EEvPfS0_S0_iiiE2Bs;
	add.s32 	%r190, %r189, %r188;
	shl.b32 	%r191, %r180, 2;
	and.b32  	%r192, %r191, 124;
	add.s32 	%r193, %r190, %r192;
	st.shared.f32 	[%r193+256], %f929;
	mov.f32 	%f930, 0f00000000;
	or.pred  	%p29, %p27, %p28;
	@%p29 bra 	$L__BB5_23;
	ld.param.u64 	%rd104, [_Z14float4GEMMnoBCILi128ELi128ELi8ELi256ELi8ELi32ELi16ELi8ELi4EEvPfS0_S0_iii_param_1];
	cvta.to.global.u64 	%rd45, %rd104;
	mov.u32 	%r194, %tid.x;
	and.b32  	%r195, %r194, 31;
	cvt.u64.u32 	%rd46, %r195;
	mov.u32 	%r196, %ctaid.x;
	shl.b32 	%r197, %r196, 7;
	cvt.s64.s32 	%rd47, %r197;
	or.b64  	%rd48, %rd46, %rd47;
	cvt.s64.s32 	%rd49, %r411;
	add.s64 	%rd50, %rd48, %rd49;
	shl.b64 	%rd51, %rd50, 2;
	add.s64 	%rd52, %rd45, %rd51;
	ld.global.f32 	%f930, [%rd52+384];
$L__BB5_23:
	mov.u32 	%r198, %tid.x;
	shl.b32 	%r199, %r198, 4;
	and.b32  	%r200, %r199, 15872;
	mov.u32 	%r201, _ZZ14float4GEMMnoBCILi128ELi128ELi8ELi256ELi8ELi32ELi16ELi8ELi4EEvPfS0_S0_iiiE2Bs;
	add.s32 	%r202, %r201, %r200;
	shl.b32 	%r203, %r198, 2;
	and.b32  	%r204, %r203, 124;
	add.s32 	%r205, %r202, %r204;
	st.shared.f32 	[%r205+384], %f930;
$L__BB5_24:
	ld.param.u32 	%r344, [_Z14float4GEMMnoBCILi128ELi128ELi8ELi256ELi8ELi32ELi16ELi8ELi4EEvPfS0_S0_iii_param_5];
	ld.param.u32 	%r338, [_Z14float4GEMMnoBCILi128ELi128ELi8ELi256ELi8ELi32ELi16ELi8ELi4EEvPfS0_S0_iii_param_4];
	bar.sync 	0;
	mov.u32 	%r206, %tid.x;
	shr.u32 	%r207, %r206, 4;
	and.b32  	%r208, %r207, 60;
	shr.u32 	%r209, %r206, 3;
	and.b32  	%r210, %r209, 3;
	or.b32  	%r211, %r208, %r210;
	shl.b32 	%r212, %r211, 4;
	mov.u32 	%r213, _ZZ14float4GEMMnoBCILi128ELi128ELi8ELi256ELi8ELi32ELi16ELi8ELi4EEvPfS0_S0_iiiE2As;
	add.s32 	%r214, %r213, %r212;
	ld.shared.v4.f32 	{%f219, %f220, %f221, %f222}, [%r214];
	ld.shared.v4.f32 	{%f223, %f224, %f225, %f226}, [%r214+256];
	shl.b32 	%r215, %r206, 4;
	and.b32  	%r216, %r215, 112;
	shl.b32 	%r217, %r206, 2;
	and.b32  	%r218, %r217, 128;
	or.b32  	%r219, %r218, %r216;
	mov.u32 	%r220, _ZZ14float4GEMMnoBCILi128ELi128ELi8ELi256ELi8ELi32ELi16ELi8ELi4EEvPfS0_S0_iiiE2Bs;
	add.s32 	%r221, %r220, %r219;
	ld.shared.v4.f32 	{%f227, %f228, %f229, %f230}, [%r221];
	ld.shared.v4.f32 	{%f231, %f232, %f233, %f234}, [%r221+256];
	fma.rn.f32 	%f235, %f219, %f227, %f922;
	fma.rn.f32 	%f236, %f219, %f228, %f921;
	fma.rn.f32 	%f237, %f219, %f229, %f920;
	fma.rn.f32 	%f238, %f219, %f230, %f919;
	fma.rn.f32 	%f239, %f219, %f231, %f918;
	fma.rn.f32 	%f240, %f219, %f232, %f917;
	fma.rn.f32 	%f241, %f219, %f233, %f916;
	fma.rn.f32 	%f242, %f219, %f234, %f915;
	fma.rn.f32 	%f243, %f220, %f227, %f914;
	fma.rn.f32 	%f244, %f220, %f228, %f913;
	fma.rn.f32 	%f245, %f220, %f229, %f912;
	fma.rn.f32 	%f246, %f220, %f230, %f911;
	fma.rn.f32 	%f247, %f220, %f231, %f910;
	fma.rn.f32 	%f248, %f220, %f232, %f909;
	fma.rn.f32 	%f249, %f220, %f233, %f908;
	fma.rn.f32 	%f250, %f220, %f234, %f907;
	fma.rn.f32 	%f251, %f221, %f227, %f906;
	fma.rn.f32 	%f252, %f221, %f228, %f905;
	fma.rn.f32 	%f253, %f221, %f229, %f904;
	fma.rn.f32 	%f254, %f221, %f230, %f903;
	fma.rn.f32 	%f255, %f221, %f231, %f902;
	fma.rn.f32 	%f256, %f221, %f232, %f901;
	fma.rn.f32 	%f257, %f221, %f233, %f900;
	fma.rn.f32 	%f258, %f221, %f234, %f899;
	fma.rn.f32 	%f259, %f222, %f227, %f898;
	fma.rn.f32 	%f260, %f222, %f228, %f897;
	fma.rn.f32 	%f261, %f222, %f229, %f896;
	fma.rn.f32 	%f262, %f222, %f230, %f895;
	fma.rn.f32 	%f263, %f222, %f231, %f894;
	fma.rn.f32 	%f264, %f222, %f232, %f893;
	fma.rn.f32 	%f265, %f222, %f233, %f892;
	fma.rn.f32 	%f266, %f222, %f234, %f891;
	fma.rn.f32 	%f267, %f223, %f227, %f890;
	fma.rn.f32 	%f268, %f223, %f228, %f889;
	fma.rn.f32 	%f269, %f223, %f229, %f888;
	fma.rn.f32 	%f270, %f223, %f230, %f887;
	fma.rn.f32 	%f271, %f223, %f231, %f886;
	fma.rn.f32 	%f272, %f223, %f232, %f885;
	fma.rn.f32 	%f273, %f223, %f233, %f884;
	fma.rn.f32 	%f274, %f223, %f234, %f883;
	fma.rn.f32 	%f275, %f224, %f227, %f882;
	fma.rn.f32 	%f276, %f224, %f228, %f881;
	fma.rn.f32 	%f277, %f224, %f229, %f880;
	fma.rn.f32 	%f278, %f224, %f230, %f879;
	fma.rn.f32 	%f279, %f224, %f231, %f878;
	fma.rn.f32 	%f280, %f224, %f232, %f877;
	fma.rn.f32 	%f281, %f224, %f233, %f876;
	fma.rn.f32 	%f282, %f224, %f234, %f875;
	fma.rn.f32 	%f283, %f225, %f227, %f874;
	fma.rn.f32 	%f284, %f225, %f228, %f873;
	fma.rn.f32 	%f285, %f225, %f229, %f872;
	fma.rn.f32 	%f286, %f225, %f230, %f871;
	fma.rn.f32 	%f287, %f225, %f231, %f870;
	fma.rn.f32 	%f288, %f225, %f232, %f869;
	fma.rn.f32 	%f289, %f225, %f233, %f868;
	fma.rn.f32 	%f290, %f225, %f234, %f867;
	fma.rn.f32 	%f291, %f226, %f227, %f866;
	fma.rn.f32 	%f292, %f226, %f228, %f865;
	fma.rn.f32 	%f293, %f226, %f229, %f864;
	fma.rn.f32 	%f294, %f226, %f230, %f863;
	fma.rn.f32 	%f295, %f226, %f231, %f862;
	fma.rn.f32 	%f296, %f226, %f232, %f861;
	fma.rn.f32 	%f297, %f226, %f233, %f860;
	fma.rn.f32 	%f298, %f226, %f234, %f859;
	xor.b32  	%r222, %r212, 16;
	add.s32 	%r223, %r213, %r222;
	ld.shared.v4.f32 	{%f299, %f300, %f301, %f302}, [%r223+512];
	ld.shared.v4.f32 	{%f303, %f304, %f305, %f306}, [%r223+768];
	ld.shared.v4.f32 	{%f307, %f308, %f309, %f310}, [%r221+512];
	ld.shared.v4.f32 	{%f311, %f312, %f313, %f314}, [%r221+768];
	fma.rn.f32 	%f315, %f299, %f307, %f235;
	fma.rn.f32 	%f316, %f299, %f308, %f236;
	fma.rn.f32 	%f317, %f299, %f309, %f237;
	fma.rn.f32 	%f318, %f299, %f310, %f238;
	fma.rn.f32 	%f319, %f299, %f311, %f239;
	fma.rn.f32 	%f320, %f299, %f312, %f240;
	fma.rn.f32 	%f321, %f299, %f313, %f241;
	fma.rn.f32 	%f322, %f299, %f314, %f242;
	fma.rn.f32 	%f323, %f300, %f307, %f243;
	fma.rn.f32 	%f324, %f300, %f308, %f244;
	fma.rn.f32 	%f325, %f300, %f309, %f245;
	fma.rn.f32 	%f326, %f300, %f310, %f246;
	fma.rn.f32 	%f327, %f300, %f311, %f247;
	fma.rn.f32 	%f328, %f300, %f312, %f248;
	fma.rn.f32 	%f329, %f300, %f313, %f249;
	fma.rn.f32 	%f330, %f300, %f314, %f250;
	fma.rn.f32 	%f331, %f301, %f307, %f251;
	fma.rn.f32 	%f332, %f301, %f308, %f252;
	fma.rn.f32 	%f333, %f301, %f309, %f253;
	fma.rn.f32 	%f334, %f301, %f310, %f254;
	fma.rn.f32 	%f335, %f301, %f311, %f255;
	fma.rn.f32 	%f336, %f301, %f312, %f256;
	fma.rn.f32 	%f337, %f301, %f313, %f257;
	fma.rn.f32 	%f338, %f301, %f314, %f258;
	fma.rn.f32 	%f339, %f302, %f307, %f259;
	fma.rn.f32 	%f340, %f302, %f308, %f260;
	fma.rn.f32 	%f341, %f302, %f309, %f261;
	fma.rn.f32 	%f342, %f302, %f310, %f262;
	fma.rn.f32 	%f343, %f302, %f311, %f263;
	fma.rn.f32 	%f344, %f302, %f312, %f264;
	fma.rn.f32 	%f345, %f302, %f313, %f265;
	fma.rn.f32 	%f346, %f302, %f314, %f266;
	fma.rn.f32 	%f347, %f303, %f307, %f267;
	fma.rn.f32 	%f348, %f303, %f308, %f268;
	fma.rn.f32 	%f349, %f303, %f309, %f269;
	fma.rn.f32 	%f350, %f303, %f310, %f270;
	fma.rn.f32 	%f351, %f303, %f311, %f271;
	fma.rn.f32 	%f352, %f303, %f312, %f272;
	fma.rn.f32 	%f353, %f303, %f313, %f273;
	fma.rn.f32 	%f354, %f303, %f314, %f274;
	fma.rn.f32 	%f355, %f304, %f307, %f275;
	fma.rn.f32 	%f356, %f304, %f308, %f276;
	fma.rn.f32 	%f357, %f304, %f309, %f277;
	fma.rn.f32 	%f358, %f304, %f310, %f278;
	fma.rn.f32 	%f359, %f304, %f311, %f279;
	fma.rn.f32 	%f360, %f304, %f312, %f280;
	fma.rn.f32 	%f361, %f304, %f313, %f281;
	fma.rn.f32 	%f362, %f304, %f314, %f282;
	fma.rn.f32 	%f363, %f305, %f307, %f283;
	fma.rn.f32 	%f364, %f305, %f308, %f284;
	fma.rn.f32 	%f365, %f305, %f309, %f285;
	fma.rn.f32 	%f366, %f305, %f310, %f286;
	fma.rn.f32 	%f367, %f305, %f311, %f287;
	fma.rn.f32 	%f368, %f305, %f312, %f288;
	fma.rn.f32 	%f369, %f305, %f313, %f289;
	fma.rn.f32 	%f370, %f305, %f314, %f290;
	fma.rn.f32 	%f371, %f306, %f307, %f291;
	fma.rn.f32 	%f372, %f306, %f308, %f292;
	fma.rn.f32 	%f373, %f306, %f309, %f293;
	fma.rn.f32 	%f374, %f306, %f310, %f294;
	fma.rn.f32 	%f375, %f306, %f311, %f295;
	fma.rn.f32 	%f376, %f306, %f312, %f296;
	fma.rn.f32 	%f377, %f306, %f313, %f297;
	fma.rn.f32 	%f378, %f306, %f314, %f298;
	xor.b32  	%r224, %r212, 32;
	add.s32 	%r225, %r213, %r224;
	ld.shared.v4.f32 	{%f379, %f380, %f381, %f382}, [%r225+1024];
	ld.shared.v4.f32 	{%f383, %f384, %f385, %f386}, [%r225+1280];
	ld.shared.v4.f32 	{%f387, %f388, %f389, %f390}, [%r221+1024];
	ld.shared.v4.f32 	{%f391, %f392, %f393, %f394}, [%r221+1280];
	fma.rn.f32 	%f395, %f379, %f387, %f315;
	fma.rn.f32 	%f396, %f379, %f388, %f316;
	fma.rn.f32 	%f397, %f379, %f389, %f317;
	fma.rn.f32 	%f398, %f379, %f390, %f318;
	fma.rn.f32 	%f399, %f379, %f391, %f319;
	fma.rn.f32 	%f400, %f379, %f392, %f320;
	fma.rn.f32 	%f401, %f379, %f393, %f321;
	fma.rn.f32 	%f402, %f379, %f394, %f322;
	fma.rn.f32 	%f403, %f380, %f387, %f323;
	fma.rn.f32 	%f404, %f380, %f388, %f324;
	fma.rn.f32 	%f405, %f380, %f389, %f325;
	fma.rn.f32 	%f406, %f380, %f390, %f326;
	fma.rn.f32 	%f407, %f380, %f391, %f327;
	fma.rn.f32 	%f408, %f380, %f392, %f328;
	fma.rn.f32 	%f409, %f380, %f393, %f329;
	fma.rn.f32 	%f410, %f380, %f394, %f330;
	fma.rn.f32 	%f411, %f381, %f387, %f331;
	fma.rn.f32 	%f412, %f381, %f388, %f332;
	fma.rn.f32 	%f413, %f381, %f389, %f333;
	fma.rn.f32 	%f414, %f381, %f390, %f334;
	fma.rn.f32 	%f415, %f381, %f391, %f335;
	fma.rn.f32 	%f416, %f381, %f392, %f336;
	fma.rn.f32 	%f417, %f381, %f393, %f337;
	fma.rn.f32 	%f418, %f381, %f394, %f338;
	fma.rn.f32 	%f419, %f382, %f387, %f339;
	fma.rn.f32 	%f420, %f382, %f388, %f340;
	fma.rn.f32 	%f421, %f382, %f389, %f341;
	fma.rn.f32 	%f422, %f382, %f390, %f342;
	fma.rn.f32 	%f423, %f382, %f391, %f343;
	fma.rn.f32 	%f424, %f382, %f392, %f344;
	fma.rn.f32 	%f425, %f382, %f393, %f345;
	fma.rn.f32 	%f426, %f382, %f394, %f346;
	fma.rn.f32 	%f427, %f383, %f387, %f347;
	fma.rn.f32 	%f428, %f383, %f388, %f348;
	fma.rn.f32 	%f429, %f383, %f389, %f349;
	fma.rn.f32 	%f430, %f383, %f390, %f350;
	fma.rn.f32 	%f431, %f383, %f391, %f351;
	fma.rn.f32 	%f432, %f383, %f392, %f352;
	fma.rn.f32 	%f433, %f383, %f393, %f353;
	fma.rn.f32 	%f434, %f383, %f394, %f354;
	fma.rn.f32 	%f435, %f384, %f387, %f355;
	fma.rn.f32 	%f436, %f384, %f388, %f356;
	fma.rn.f32 	%f437, %f384, %f389, %f357;
	fma.rn.f32 	%f438, %f384, %f390, %f358;
	fma.rn.f32 	%f439, %f384, %f391, %f359;
	fma.rn.f32 	%f440, %f384, %f392, %f360;
	fma.rn.f32 	%f441, %f384, %f393, %f361;
	fma.rn.f32 	%f442, %f384, %f394, %f362;
	fma.rn.f32 	%f443, %f385, %f387, %f363;
	fma.rn.f32 	%f444, %f385, %f388, %f364;
	fma.rn.f32 	%f445, %f385, %f389, %f365;
	fma.rn.f32 	%f446, %f385, %f390, %f366;
	fma.rn.f32 	%f447, %f385, %f391, %f367;
	fma.rn.f32 	%f448, %f385, %f392, %f368;
	fma.rn.f32 	%f449, %f385, %f393, %f369;
	fma.rn.f32 	%f450, %f385, %f394, %f370;
	fma.rn.f32 	%f451, %f386, %f387, %f371;
	fma.rn.f32 	%f452, %f386, %f388, %f372;
	fma.rn.f32 	%f453, %f386, %f389, %f373;
	fma.rn.f32 	%f454, %f386, %f390, %f374;
	fma.rn.f32 	%f455, %f386, %f391, %f375;
	fma.rn.f32 	%f456, %f386, %f392, %f376;
	fma.rn.f32 	%f457, %f386, %f393, %f377;
	fma.rn.f32 	%f458, %f386, %f394, %f378;
	xor.b32  	%r226, %r212, 48;
	add.s32 	%r227, %r213, %r226;
	ld.shared.v4.f32 	{%f459, %f460, %f461, %f462}, [%r227+1536];
	ld.shared.v4.f32 	{%f463, %f464, %f465, %f466}, [%r227+1792];
	ld.shared.v4.f32 	{%f467, %f468, %f469, %f470}, [%r221+1536];
	ld.shared.v4.f32 	{%f471, %f472, %f473, %f474}, [%r221+1792];
	fma.rn.f32 	%f475, %f459, %f467, %f395;
	fma.rn.f32 	%f476, %f459, %f468, %f396;
	fma.rn.f32 	%f477, %f459, %f469, %f397;
	fma.rn.f32 	%f478, %f459, %f470, %f398;
	fma.rn.f32 	%f479, %f459, %f471, %f399;
	fma.rn.f32 	%f480, %f459, %f472, %f400;
	fma.rn.f32 	%f481, %f459, %f473, %f401;
	fma.rn.f32 	%f482, %f459, %f474, %f402;
	fma.rn.f32 	%f483, %f460, %f467, %f403;
	fma.rn.f32 	%f484, %f460, %f468, %f404;
	fma.rn.f32 	%f485, %f460, %f469, %f405;
	fma.rn.f32 	%f486, %f460, %f470, %f406;
	fma.rn.f32 	%f487, %f460, %f471, %f407;
	fma.rn.f32 	%f488, %f460, %f472, %f408;
	fma.rn.f32 	%f489, %f460, %f473, %f409;
	fma.rn.f32 	%f490, %f460, %f474, %f410;
	fma.rn.f32 	%f491, %f461, %f467, %f411;
	fma.rn.f32 	%f492, %f461, %f468, %f412;
	fma.rn.f32 	%f493, %f461, %f469, %f413;
	fma.rn.f32 	%f494, %f461, %f470, %f414;
	fma.rn.f32 	%f495, %f461, %f471, %f415;
	fma.rn.f32 	%f496, %f461, %f472, %f416;
	fma.rn.f32 	%f497, %f461, %f473, %f417;
	fma.rn.f32 	%f498, %f461, %f474, %f418;
	fma.rn.f32 	%f499, %f462, %f467, %f419;
	fma.rn.f32 	%f500, %f462, %f468, %f420;
	fma.rn.f32 	%f501, %f462, %f469, %f421;
	fma.rn.f32 	%f502, %f462, %f470, %f422;
	fma.rn.f32 	%f503, %f462, %f471, %f423;
	fma.rn.f32 	%f504, %f462, %f472, %f424;
	fma.rn.f32 	%f505, %f462, %f473, %f425;
	fma.rn.f32 	%f506, %f462, %f474, %f426;
	fma.rn.f32 	%f507, %f463, %f467, %f427;
	fma.rn.f32 	%f508, %f463, %f468, %f428;
	fma.rn.f32 	%f509, %f463, %f469, %f429;
	fma.rn.f32 	%f510, %f463, %f470, %f430;
	fma.rn.f32 	%f511, %f463, %f471, %f431;
	fma.rn.f32 	%f512, %f463, %f472, %f432;
	fma.rn.f32 	%f513, %f463, %f473, %f433;
	fma.rn.f32 	%f514, %f463, %f474, %f434;
	fma.rn.f32 	%f515, %f464, %f467, %f435;
	fma.rn.f32 	%f516, %f464, %f468, %f436;
	fma.rn.f32 	%f517, %f464, %f469, %f437;
	fma.rn.f32 	%f518, %f464, %f470, %f438;
	fma.rn.f32 	%f519, %f464, %f471, %f439;
	fma.rn.f32 	%f520, %f464, %f472, %f440;
	fma.rn.f32 	%f521, %f464, %f473, %f441;
	fma.rn.f32 	%f522, %f464, %f474, %f442;
	fma.rn.f32 	%f523, %f465, %f467, %f443;
	fma.rn.f32 	%f524, %f465, %f468, %f444;
	fma.rn.f32 	%f525, %f465, %f469, %f445;
	fma.rn.f32 	%f526, %f465, %f470, %f446;
	fma.rn.f32 	%f527, %f465, %f471, %f447;
	fma.rn.f32 	%f528, %f465, %f472, %f448;
	fma.rn.f32 	%f529, %f465, %f473, %f449;
	fma.rn.f32 	%f530, %f465, %f474, %f450;
	fma.rn.f32 	%f531, %f466, %f467, %f451;
	fma.rn.f32 	%f532, %f466, %f468, %f452;
	fma.rn.f32 	%f533, %f466, %f469, %f453;
	fma.rn.f32 	%f534, %f466, %f470, %f454;
	fma.rn.f32 	%f535, %f466, %f471, %f455;
	fma.rn.f32 	%f536, %f466, %f472, %f456;
	fma.rn.f32 	%f537, %f466, %f473, %f457;
	fma.rn.f32 	%f538, %f466, %f474, %f458;
	xor.b32  	%r228, %r212, 64;
	add.s32 	%r229, %r213, %r228;
	ld.shared.v4.f32 	{%f539, %f540, %f541, %f542}, [%r229+2048];
	ld.shared.v4.f32 	{%f543, %f544, %f545, %f546}, [%r229+2304];
	ld.shared.v4.f32 	{%f547, %f548, %f549, %f550}, [%r221+2048];
	ld.shared.v4.f32 	{%f551, %f552, %f553, %f554}, [%r221+2304];
	fma.rn.f32 	%f555, %f539, %f547, %f475;
	fma.rn.f32 	%f556, %f539, %f548, %f476;
	fma.rn.f32 	%f557, %f539, %f549, %f477;
	fma.rn.f32 	%f558, %f539, %f550, %f478;
	fma.rn.f32 	%f559, %f539, %f551, %f479;
	fma.rn.f32 	%f560, %f539, %f552, %f480;
	fma.rn.f32 	%f561, %f539, %f553, %f481;
	fma.rn.f32 	%f562, %f539, %f554, %f482;
	fma.rn.f32 	%f563, %f540, %f547, %f483;
	fma.rn.f32 	%f564, %f540, %f548, %f484;
	fma.rn.f32 	%f565, %f540, %f549, %f485;
	fma.rn.f32 	%f566, %f540, %f550, %f486;
	fma.rn.f32 	%f567, %f540, %f551, %f487;
	fma.rn.f32 	%f568, %f540, %f552, %f488;
	fma.rn.f32 	%f569, %f540, %f553, %f489;
	fma.rn.f32 	%f570, %f540, %f554, %f490;
	fma.rn.f32 	%f571, %f541, %f547, %f491;
	fma.rn.f32 	%f572, %f541, %f548, %f492;
	fma.rn.f32 	%f573, %f541, %f549, %f493;
	fma.rn.f32 	%f574, %f541, %f550, %f494;
	fma.rn.f32 	%f575, %f541, %f551, %f495;
	fma.rn.f32 	%f576, %f541, %f552, %f496;
	fma.rn.f32 	%f577, %f541, %f553, %f497;
	fma.rn.f32 	%f578, %f541, %f554, %f498;
	fma.rn.f32 	%f579, %f542, %f547, %f499;
	fma.rn.f32 	%f580, %f542, %f548, %f500;
	fma.rn.f32 	%f581, %f542, %f549, %f501;
	fma.rn.f32 	%f582, %f542, %f550, %f502;
	fma.rn.f32 	%f583, %f542, %f551, %f503;
	fma.rn.f32 	%f584, %f542, %f552, %f504;
	fma.rn.f32 	%f585, %f542, %f553, %f505;
	fma.rn.f32 	%f586, %f542, %f554, %f506;
	fma.rn.f32 	%f587, %f543, %f547, %f507;
	fma.rn.f32 	%f588, %f543, %f548, %f508;
	fma.rn.f32 	%f589, %f543, %f549, %f509;
	fma.rn.f32 	%f590, %f543, %f550, %f510;
	fma.rn.f32 	%f591, %f543, %f551, %f511;
	fma.rn.f32 	%f592, %f543, %f552, %f512;
	fma.rn.f32 	%f593, %f543, %f553, %f513;
	fma.rn.f32 	%f594, %f543, %f554, %f514;
	fma.rn.f32 	%f595, %f544, %f547, %f515;
	fma.rn.f32 	%f596, %f544, %f548, %f516;
	fma.rn.f32 	%f597, %f544, %f549, %f517;
	fma.rn.f32 	%f598, %f544, %f550, %f518;
	fma.rn.f32 	%f599, %f544, %f551, %f519;
	fma.rn.f32 	%f600, %f544, %f552, %f520;
	fma.rn.f32 	%f601, %f544, %f553, %f521;
	fma.rn.f32 	%f602, %f544, %f554, %f522;
	fma.rn.f32 	%f603, %f545, %f547, %f523;
	fma.rn.f32 	%f604, %f545, %f548, %f524;
	fma.rn.f32 	%f605, %f545, %f549, %f525;
	fma.rn.f32 	%f606, %f545, %f550, %f526;
	fma.rn.f32 	%f607, %f545, %f551, %f527;
	fma.rn.f32 	%f608, %f545, %f552, %f528;
	fma.rn.f32 	%f609, %f545, %f553, %f529;
	fma.rn.f32 	%f610, %f545, %f554, %f530;
	fma.rn.f32 	%f611, %f546, %f547, %f531;
	fma.rn.f32 	%f612, %f546, %f548, %f532;
	fma.rn.f32 	%f613, %f546, %f549, %f533;
	fma.rn.f32 	%f614, %f546, %f550, %f534;
	fma.rn.f32 	%f615, %f546, %f551, %f535;
	fma.rn.f32 	%f616, %f546, %f552, %f536;
	fma.rn.f32 	%f617, %f546, %f553, %f537;
	fma.rn.f32 	%f618, %f546, %f554, %f538;
	xor.b32  	%r230, %r212, 80;
	add.s32 	%r231, %r213, %r230;
	ld.shared.v4.f32 	{%f619, %f620, %f621, %f622}, [%r231+2560];
	ld.shared.v4.f32 	{%f623, %f624, %f625, %f626}, [%r231+2816];
	ld.shared.v4.f32 	{%f627, %f628, %f629, %f630}, [%r221+2560];
	ld.shared.v4.f32 	{%f631, %f632, %f633, %f634}, [%r221+2816];
	fma.rn.f32 	%f635, %f619, %f627, %f555;
	fma.rn.f32 	%f636, %f619, %f628, %f556;
	fma.rn.f32 	%f637, %f619, %f629, %f557;
	fma.rn.f32 	%f638, %f619, %f630, %f558;
	fma.rn.f32 	%f639, %f619, %f631, %f559;
	fma.rn.f32 	%f640, %f619, %f632, %f560;
	fma.rn.f32 	%f641, %f619, %f633, %f561;
	fma.rn.f32 	%f642, %f619, %f634, %f562;
	fma.rn.f32 	%f643, %f620, %f627, %f563;
	fma.rn.f32 	%f644, %f620, %f628, %f564;
	fma.rn.f32 	%f645, %f620, %f629, %f565;
	fma.rn.f32 	%f646, %f620, %f630, %f566;
	fma.rn.f32 	%f647, %f620, %f631, %f567;
	fma.rn.f32 	%f648, %f620, %f632, %f568;
	fma.rn.f32 	%f649, %f620, %f633, %f569;
	fma.rn.f32 	%f650, %f620, %f634, %f570;
	fma.rn.f32 	%f651, %f621, %f627, %f571;
	fma.rn.f32 	%f652, %f621, %f628, %f572;
	fma.rn.f32 	%f653, %f621, %f629, %f573;
	fma.rn.f32 	%f654, %f621, %f630, %f574;
	fma.rn.f32 	%f655, %f621, %f631, %f575;
	fma.rn.f32 	%f656, %f621, %f632, %f576;
	fma.rn.f32 	%f657, %f621, %f633, %f577;
	fma.rn.f32 	%f658, %f621, %f634, %f578;
	fma.rn.f32 	%f659, %f622, %f627, %f579;
	fma.rn.f32 	%f660, %f622, %f628, %f580;
	fma.rn.f32 	%f661, %f622, %f629, %f581;
	fma.rn.f32 	%f662, %f622, %f630, %f582;
	fma.rn.f32 	%f663, %f622, %f631, %f583;
	fma.rn.f32 	%f664, %f622, %f632, %f584;
	fma.rn.f32 	%f665, %f622, %f633, %f585;
	fma.rn.f32 	%f666, %f622, %f634, %f586;
	fma.rn.f32 	%f667, %f623, %f627, %f587;
	fma.rn.f32 	%f668, %f623, %f628, %f588;
	fma.rn.f32 	%f669, %f623, %f629, %f589;
	fma.rn.f32 	%f670, %f623, %f630, %f590;
	fma.rn.f32 	%f671, %f623, %f631, %f591;
	fma.rn.f32 	%f672, %f623, %f632, %f592;
	fma.rn.f32 	%f673, %f623, %f633, %f593;
	fma.rn.f32 	%f674, %f623, %f634, %f594;
	fma.rn.f32 	%f675, %f624, %f627, %f595;
	fma.rn.f32 	%f676, %f624, %f628, %f596;
	fma.rn.f32 	%f677, %f624, %f629, %f597;
	fma.rn.f32 	%f678, %f624, %f630, %f598;
	fma.rn.f32 	%f679, %f624, %f631, %f599;
	fma.rn.f32 	%f680, %f624, %f632, %f600;
	fma.rn.f32 	%f681, %f624, %f633, %f601;
	fma.rn.f32 	%f682, %f624, %f634, %f602;
	fma.rn.f32 	%f683, %f625, %f627, %f603;
	fma.rn.f32 	%f684, %f625, %f628, %f604;
	fma.rn.f32 	%f685, %f625, %f629, %f605;
	fma.rn.f32 	%f686, %f625, %f630, %f606;
	fma.rn.f32 	%f687, %f625, %f631, %f607;
	fma.rn.f32 	%f688, %f625, %f632, %f608;
	fma.rn.f32 	%f689, %f625, %f633, %f609;
	fma.rn.f32 	%f690, %f625, %f634, %f610;
	fma.rn.f32 	%f691, %f626, %f627, %f611;
	fma.rn.f32 	%f692, %f626, %f628, %f612;
	fma.rn.f32 	%f693, %f626, %f629, %f613;
	fma.rn.f32 	%f694, %f626, %f630, %f614;
	fma.rn.f32 	%f695, %f626, %f631, %f615;
	fma.rn.f32 	%f696, %f626, %f632, %f616;
	fma.rn.f32 	%f697, %f626, %f633, %f617;
	fma.rn.f32 	%f698, %f626, %f634, %f618;
	xor.b32  	%r232, %r212, 96;
	add.s32 	%r233, %r213, %r232;
	ld.shared.v4.f32 	{%f699, %f700, %f701, %f702}, [%r233+3072];
	ld.shared.v4.f32 	{%f703, %f704, %f705, %f706}, [%r233+3328];
	ld.shared.v4.f32 	{%f707, %f708, %f709, %f710}, [%r221+3072];
	ld.shared.v4.f32 	{%f711, %f712, %f713, %f714}, [%r221+3328];
	fma.rn.f32 	%f715, %f699, %f707, %f635;
	fma.rn.f32 	%f716, %f699, %f708, %f636;
	fma.rn.f32 	%f717, %f699, %f709, %f637;
	fma.rn.f32 	%f718, %f699, %f710, %f638;
	fma.rn.f32 	%f719, %f699, %f711, %f639;
	fma.rn.f32 	%f720, %f699, %f712, %f640;
	fma.rn.f32 	%f721, %f699, %f713, %f641;
	fma.rn.f32 	%f722, %f699, %f714, %f642;
	fma.rn.f32 	%f723, %f700, %f707, %f643;
	fma.rn.f32 	%f724, %f700, %f708, %f644;
	fma.rn.f32 	%f725, %f700, %f709, %f645;
	fma.rn.f32 	%f726, %f700, %f710, %f646;
	fma.rn.f32 	%f727, %f700, %f711, %f647;
	fma.rn.f32 	%f728, %f700, %f712, %f648;
	fma.rn.f32 	%f729, %f700, %f713, %f649;
	fma.rn.f32 	%f730, %f700, %f714, %f650;
	fma.rn.f32 	%f731, %f701, %f707, %f651;
	fma.rn.f32 	%f732, %f701, %f708, %f652;
	fma.rn.f32 	%f733, %f701, %f709, %f653;
	fma.rn.f32 	%f734, %f701, %f710, %f654;
	fma.rn.f32 	%f735, %f701, %f711, %f655;
	fma.rn.f32 	%f736, %f701, %f712, %f656;
	fma.rn.f32 	%f737, %f701, %f713, %f657;
	fma.rn.f32 	%f738, %f701, %f714, %f658;
	fma.rn.f32 	%f739, %f702, %f707, %f659;
	fma.rn.f32 	%f740, %f702, %f708, %f660;
	fma.rn.f32 	%f741, %f702, %f709, %f661;
	fma.rn.f32 	%f742, %f702, %f710, %f662;
	fma.rn.f32 	%f743, %f702, %f711, %f663;
	fma.rn.f32 	%f744, %f702, %f712, %f664;
	fma.rn.f32 	%f745, %f702, %f713, %f665;
	fma.rn.f32 	%f746, %f702, %f714, %f666;
	fma.rn.f32 	%f747, %f703, %f707, %f667;
	fma.rn.f32 	%f748, %f703, %f708, %f668;
	fma.rn.f32 	%f749, %f703, %f709, %f669;
	fma.rn.f32 	%f750, %f703, %f710, %f670;
	fma.rn.f32 	%f751, %f703, %f711, %f671;
	fma.rn.f32 	%f752, %f703, %f712, %f672;
	fma.rn.f32 	%f753, %f703, %f713, %f673;
	fma.rn.f32 	%f754, %f703, %f714, %f674;
	fma.rn.f32 	%f755, %f704, %f707, %f675;
	fma.rn.f32 	%f756, %f704, %f708, %f676;
	fma.rn.f32 	%f757, %f704, %f709, %f677;
	fma.rn.f32 	%f758, %f704, %f710, %f678;
	fma.rn.f32 	%f759, %f704, %f711, %f679;
	fma.rn.f32 	%f760, %f704, %f712, %f680;
	fma.rn.f32 	%f761, %f704, %f713, %f681;
	fma.rn.f32 	%f762, %f704, %f714, %f682;
	fma.rn.f32 	%f763, %f705, %f707, %f683;
	fma.rn.f32 	%f764, %f705, %f708, %f684;
	fma.rn.f32 	%f765, %f705, %f709, %f685;
	fma.rn.f32 	%f766, %f705, %f710, %f686;
	fma.rn.f32 	%f767, %f705, %f711, %f687;
	fma.rn.f32 	%f768, %f705, %f712, %f688;
	fma.rn.f32 	%f769, %f705, %f713, %f689;
	fma.rn.f32 	%f770, %f705, %f714, %f690;
	fma.rn.f32 	%f771, %f706, %f707, %f691;
	fma.rn.f32 	%f772, %f706, %f708, %f692;
	fma.rn.f32 	%f773, %f706, %f709, %f693;
	fma.rn.f32 	%f774, %f706, %f710, %f694;
	fma.rn.f32 	%f775, %f706, %f711, %f695;
	fma.rn.f32 	%f776, %f706, %f712, %f696;
	fma.rn.f32 	%f777, %f706, %f713, %f697;
	fma.rn.f32 	%f778, %f706, %f714, %f698;
	xor.b32  	%r234, %r212, 112;
	add.s32 	%r235, %r213, %r234;
	ld.shared.v4.f32 	{%f779, %f780, %f781, %f782}, [%r235+3584];
	ld.shared.v4.f32 	{%f783, %f784, %f785, %f786}, [%r235+3840];
	ld.shared.v4.f32 	{%f787, %f788, %f789, %f790}, [%r221+3584];
	ld.shared.v4.f32 	{%f791, %f792, %f793, %f794}, [%r221+3840];
	fma.rn.f32 	%f922, %f779, %f787, %f715;
	fma.rn.f32 	%f921, %f779, %f788, %f716;
	fma.rn.f32 	%f920, %f779, %f789, %f717;
	fma.rn.f32 	%f919, %f779, %f790, %f718;
	fma.rn.f32 	%f918, %f779, %f791, %f719;
	fma.rn.f32 	%f917, %f779, %f792, %f720;
	fma.rn.f32 	%f916, %f779, %f793, %f721;
	fma.rn.f32 	%f915, %f779, %f794, %f722;
	fma.rn.f32 	%f914, %f780, %f787, %f723;
	fma.rn.f32 	%f913, %f780, %f788, %f724;
	fma.rn.f32 	%f912, %f780, %f789, %f725;
	fma.rn.f32 	%f911, %f780, %f790, %f726;
	fma.rn.f32 	%f910, %f780, %f791, %f727;
	fma.rn.f32 	%f909, %f780, %f792, %f728;
	fma.rn.f32 	%f908, %f780, %f793, %f729;
	fma.rn.f32 	%f907, %f780, %f794, %f730;
	fma.rn.f32 	%f906, %f781, %f787, %f731;
	fma.rn.f32 	%f905, %f781, %f788, %f732;
	fma.rn.f32 	%f904, %f781, %f789, %f733;
	fma.rn.f32 	%f903, %f781, %f790, %f734;
	fma.rn.f32 	%f902, %f781, %f791, %f735;
	fma.rn.f32 	%f901, %f781, %f792, %f736;
	fma.rn.f32 	%f900, %f781, %f793, %f737;
	fma.rn.f32 	%f899, %f781, %f794, %f738;
	fma.rn.f32 	%f898, %f782, %f787, %f739;
	fma.rn.f32 	%f897, %f782, %f788, %f740;
	fma.rn.f32 	%f896, %f782, %f789, %f741;
	fma.rn.f32 	%f895, %f782, %f790, %f742;
	fma.rn.f32 	%f894, %f782, %f791, %f743;
	fma.rn.f32 	%f893, %f782, %f792, %f744;
	fma.rn.f32 	%f892, %f782, %f793, %f745;
	fma.rn.f32 	%f891, %f782, %f794, %f746;
	fma.rn.f32 	%f890, %f783, %f787, %f747;
	fma.rn.f32 	%f889, %f783, %f788, %f748;
	fma.rn.f32 	%f888, %f783, %f789, %f749;
	fma.rn.f32 	%f887, %f783, %f790, %f750;
	fma.rn.f32 	%f886, %f783, %f791, %f751;
	fma.rn.f32 	%f885, %f783, %f792, %f752;
	fma.rn.f32 	%f884, %f783, %f793, %f753;
	fma.rn.f32 	%f883, %f783, %f794, %f754;
	fma.rn.f32 	%f882, %f784, %f787, %f755;
	fma.rn.f32 	%f881, %f784, %f788, %f756;
	fma.rn.f32 	%f880, %f784, %f789, %f757;
	fma.rn.f32 	%f879, %f784, %f790, %f758;
	fma.rn.f32 	%f878, %f784, %f791, %f759;
	fma.rn.f32 	%f877, %f784, %f792, %f760;
	fma.rn.f32 	%f876, %f784, %f793, %f761;
	fma.rn.f32 	%f875, %f784, %f794, %f762;
	fma.rn.f32 	%f874, %f785, %f787, %f763;
	fma.rn.f32 	%f873, %f785, %f788, %f764;
	fma.rn.f32 	%f872, %f785, %f789, %f765;
	fma.rn.f32 	%f871, %f785, %f790, %f766;
	fma.rn.f32 	%f870, %f785, %f791, %f767;
	fma.rn.f32 	%f869, %f785, %f792, %f768;
	fma.rn.f32 	%f868, %f785, %f793, %f769;
	fma.rn.f32 	%f867, %f785, %f794, %f770;
	fma.rn.f32 	%f866, %f786, %f787, %f771;
	fma.rn.f32 	%f865, %f786, %f788, %f772;
	fma.rn.f32 	%f864, %f786, %f789, %f773;
	fma.rn.f32 	%f863, %f786, %f790, %f774;
	fma.rn.f32 	%f862, %f786, %f791, %f775;
	fma.rn.f32 	%f861, %f786, %f792, %f776;
	fma.rn.f32 	%f860, %f786, %f793, %f777;
	fma.rn.f32 	%f859, %f786, %f794, %f778;
	bar.sync 	0;
	add.s32 	%r417, %r417, 8;
	add.s32 	%r416, %r416, 8;
	add.s32 	%r415, %r415, 8;
	add.s32 	%r414, %r414, 8;
	add.s32 	%r413, %r413, 8;
	add.s32 	%r412, %r412, 8;
	shl.b32 	%r236, %r344, 3;
	add.s32 	%r411, %r411, %r236;
	add.s32 	%r410, %r410, %r236;
	add.s32 	%r409, %r409, 8;
	setp.lt.s32 	%p30, %r417, %r338;
	@%p30 bra 	$L__BB5_2;
$L__BB5_25:
	ld.param.u32 	%r345, [_Z14float4GEMMnoBCILi128ELi128ELi8ELi256ELi8ELi32ELi16ELi8ELi4EEvPfS0_S0_iii_param_5];
	ld.param.u32 	%r265, [_Z14float4GEMMnoBCILi128ELi128ELi8ELi256ELi8ELi32ELi16ELi8ELi4EEvPfS0_S0_iii_param_3];
	mov.u32 	%r237, %tid.x;
	shr.u32 	%r238, %r237, 4;
	and.b32  	%r239, %r238, 60;
	shr.u32 	%r240, %r237, 3;
	and.b32  	%r241, %r240, 3;
	or.b32  	%r242, %r239, %r241;
	shl.b32 	%r243, %r242, 2;
	mov.u32 	%r244, %ctaid.y;
	shl.b32 	%r245, %r244, 7;
	add.s32 	%r22, %r243, %r245;
	and.b32  	%r246, %r237, 32;
	shl.b32 	%r247, %r237, 2;
	and.b32  	%r248, %r247, 28;
	or.b32  	%r249, %r246, %r248;
	mov.u32 	%r250, %ctaid.x;
	shl.b32 	%r251, %r250, 7;
	or.b32  	%r252, %r249, %r251;
	setp.lt.s32 	%p31, %r22, %r265;
	mul.lo.s32 	%r24, %r22, %r345;
	setp.lt.s32 	%p32, %r252, %r345;
	and.pred  	%p33, %p31, %p32;
	@%p33 bra 	$L__BB5_26;
	bra.uni 	$L__BB5_27;
$L__BB5_26:
	ld.param.u64 	%rd105, [_Z14float4GEMMnoBCILi128ELi128ELi8ELi256ELi8ELi32ELi16ELi8ELi4EEvPfS0_S0_iii_param_2];
	add.s32 	%r253, %r252, %r24;
	cvta.to.global.u64 	%rd53, %rd105;
	mul.wide.s32 	%rd54, %r253, 4;
	add.s64 	%rd55, %rd53, %rd54;
	st.global.f32 	[%rd55], %f922;
$L__BB5_27:
	ld.param.u32 	%r346, [_Z14float4GEMMnoBCILi128ELi128ELi8ELi256ELi8ELi32ELi16ELi8ELi4EEvPfS0_S0_iii_param_5];
	ld.param.u32 	%r266, [_Z14float4GEMMnoBCILi128ELi128ELi8ELi256ELi8ELi32ELi16ELi8ELi4EEvPfS0_S0_iii_param_3];
	ld.param.u64 	%rd106, [_Z14float4GEMMnoBCILi128ELi128ELi8ELi256ELi8ELi32ELi16ELi8ELi4EEvPfS0_S0_iii_param_2];
	setp.ge.s32 	%p34, %r22, %r266;
	add.s32 	%r34, %r252, 1;
	setp.ge.s32 	%p35, %r34, %r346;
	cvt.s64.s32 	%rd56, %r24;
	cvt.s64.s32 	%rd1, %r252;
	add.s64 	%rd57, %rd1, %rd56;
	cvta.to.global.u64 	%rd58, %rd106;
	shl.b64 	%rd59, %rd57, 2;
	add.s64 	%rd2, %rd58, %rd59;
	or.pred  	%p36, %p34, %p35;
	@%p36 bra 	$L__BB5_29;
	st.global.f32 	[%rd2+4], %f921;
$L__BB5_29:
	ld.param.u32 	%r347, [_Z14float4GEMMnoBCILi128ELi128ELi8ELi256ELi8ELi32ELi16ELi8ELi4EEvPfS0_S0_iii_param_5];
	ld.param.u32 	%r267, [_Z14float4GEMMnoBCILi128ELi128ELi8ELi256ELi8ELi32ELi16ELi8ELi4EEvPfS0_S0_iii_param_3];
	setp.ge.s32 	%p37, %r22, %r267;
	add.s32 	%r35, %r252, 2;
	setp.ge.s32 	%p38, %r35, %r347;
	or.pred  	%p39, %p37, %p38;
	@%p39 bra 	$L__BB5_31;
	st.global.f32 	[%rd2+8], %f920;
$L__BB5_31:
	ld.param.u32 	%r348, [_Z14float4GEMMnoBCILi128ELi128ELi8ELi256ELi8ELi32ELi16ELi8ELi4EEvPfS0_S0_iii_param_5];
	ld.param.u32 	%r268, [_Z14float4GEMMnoBCILi128ELi128ELi8ELi256ELi8ELi32ELi16ELi8ELi4EEvPfS0_S0_iii_param_3];
	setp.ge.s32 	%p40, %r22, %r268;
	add.s32 	%r36, %r252, 3;
	setp.ge.s32 	%p41, %r36, %r348;
	or.pred  	%p42, %p40, %p41;
	@%p42 bra 	$L__BB5_33;
	st.global.f32 	[%rd2+12], %f919;
$L__BB5_33:
	ld.param.u32 	%r349, [_Z14float4GEMMnoBCILi128ELi128ELi8ELi256ELi8ELi32ELi16ELi8ELi4EEvPfS0_S0_iii_param_5];
	ld.param.u32 	%r269, [_Z14float4GEMMnoBCILi128ELi128ELi8ELi256ELi8ELi32ELi16ELi8ELi4EEvPfS0_S0_iii_param_3];
	setp.ge.s32 	%p43, %r22, %r269;
	add.s32 	%r37, %r252, 64;
	setp.ge.s32 	%p44, %r37, %r349;
	or.pred  	%p45, %p43, %p44;
	@%p45 bra 	$L__BB5_35;
	st.global.f32 	[%rd2+256], %f918;
$L__BB5_35:
	ld.param.u32 	%r350, [_Z14float4GEMMnoBCILi128ELi128ELi8ELi256ELi8ELi32ELi16ELi8ELi4EEvPfS0_S0_iii_param_5];
	ld.param.u32 	%r270, [_Z14float4GEMMnoBCILi128ELi128ELi8ELi256ELi8ELi32ELi16ELi8ELi4EEvPfS0_S0_iii_param_3];
	setp.ge.s32 	%p46, %r22, %r270;
	add.s32 	%r38, %r252, 65;
	setp.ge.s32 	%p47, %r38, %r350;
	or.pred  	%p48, %p46, %p47;
	@%p48 bra 	$L__BB5_37;
	st.global.f32 	[%rd2+260], %f917;
$L__BB5_37:
	ld.param.u32 	%r351, [_Z14float4GEMMnoBCILi128ELi128ELi8ELi256ELi8ELi32ELi16ELi8ELi4EEvPfS0_S0_iii_param_5];
	ld.param.u32 	%r271, [_Z14float4GEMMnoBCILi128ELi128ELi8ELi256ELi8ELi32ELi16ELi8ELi4EEvPfS0_S0_iii_param_3];
	setp.ge.s32 	%p49, %r22, %r271;
	add.s32 	%r39, %r252, 66;
	setp.ge.s32 	%p50, %r39, %r351;
	or.pred  	%p51, %p49, %p50;
	@%p51 bra 	$L__BB5_39;
	st.global.f32 	[%rd2+264], %f916;
$L__BB5_39:
	ld.param.u32 	%r352, [_Z14float4GEMMnoBCILi128ELi128ELi8ELi256ELi8ELi32ELi16ELi8ELi4EEvPfS0_S0_iii_param_5];
	ld.param.u32 	%r272, [_Z14float4GEMMnoBCILi128ELi128ELi8ELi256ELi8ELi32ELi16ELi8ELi4EEvPfS0_S0_iii_param_3];
	setp.ge.s32 	%p52, %r22, %r272;
	add.s32 	%r40, %r252, 67;
	setp.ge.s32 	%p53, %r40, %r352;
	or.pred  	%p54, %p52, %p53;
	@%p54 bra 	$L__BB5_41;
	st.global.f32 	[%rd2+268], %f915;
$L__BB5_41:
	ld.param.u32 	%r353, [_Z14float4GEMMnoBCILi128ELi128ELi8ELi256ELi8ELi32ELi16ELi8ELi4EEvPfS0_S0_iii_param_5];
	ld.param.u32 	%r273, [_Z14float4GEMMnoBCILi128ELi128ELi8ELi256ELi8ELi32ELi16ELi8ELi4EEvPfS0_S0_iii_param_3];
	setp.ge.s32 	%p55, %r252, %r353;
	add.s32 	%r41, %r22, 1;
	setp.ge.s32 	%p56, %r41, %r273;
	add.s32 	%r42, %r24, %r353;
	or.pred  	%p57, %p56, %p55;
	@%p57 bra 	$L__BB5_43;
	ld.param.u64 	%rd107, [_Z14float4GEMMnoBCILi128ELi128ELi8ELi256ELi8ELi32ELi16ELi8ELi4EEvPfS0_S0_iii_param_2];
	add.s32 	%r254, %r252, %r42;
	cvta.to.global.u64 	%rd60, %rd107;
	mul.wide.s32 	%rd61, %r254, 4;
	add.s64 	%rd62, %rd60, %rd61;
	st.global.f32 	[%rd62], %f914;
$L__BB5_43:
	ld.param.u32 	%r354, [_Z14float4GEMMnoBCILi128ELi128ELi8ELi256ELi8ELi32ELi16ELi8ELi4EEvPfS0_S0_iii_param_5];
	ld.param.u32 	%r274, [_Z14float4GEMMnoBCILi128ELi128ELi8ELi256ELi8ELi32ELi16ELi8ELi4EEvPfS0_S0_iii_param_3];
	ld.param.u64 	%rd108, [_Z14float4GEMMnoBCILi128ELi128ELi8ELi256ELi8ELi32ELi16ELi8ELi4EEvPfS0_S0_iii_param_2];
	setp.ge.s32 	%p58, %r41, %r274;
	setp.ge.s32 	%p59, %r34, %r354;
	cvt.s64.s32 	%rd63, %r42;
	add.s64 	%rd64, %rd1, %rd63;
	cvta.to.global.u64 	%rd65, %rd108;
	shl.b64 	%rd66, %rd64, 2;
	add.s64 	%rd3, %rd65, %rd66;
	or.pred  	%p60, %p58, %p59;
	@%p60 bra 	$L__BB5_45;
	st.global.f32 	[%rd3+4], %f913;
$L__BB5_45:
	ld.param.u32 	%r355, [_Z14float4GEMMnoBCILi128ELi128ELi8ELi256ELi8ELi32ELi16ELi8ELi4EEvPfS0_S0_iii_param_5];
	ld.param.u32 	%r275, [_Z14float4GEMMnoBCILi128ELi128ELi8ELi256ELi8ELi32ELi16ELi8ELi4EEvPfS0_S0_iii_param_3];
	setp.ge.s32 	%p61, %r41, %r275;
	setp.ge.s32 	%p62, %r35, %r355;
	or.pred  	%p63, %p61, %p62;
	@%p63 bra 	$L__BB5_47;
	st.global.f32 	[%rd3+8], %f912;
$L__BB5_47:
	ld.param.u32 	%r356, [_Z14float4GEMMnoBCILi128ELi128ELi8ELi256ELi8ELi32ELi16ELi8ELi4EEvPfS0_S0_iii_param_5];
	ld.param.u32 	%r276, [_Z14float4GEMMnoBCILi128ELi128ELi8ELi256ELi8ELi32ELi16ELi8ELi4EEvPfS0_S0_iii_param_3];
	setp.ge.s32 	%p64, %r41, %r276;
	setp.ge.s32 	%p65, %r36, %r356;
	or.pred  	%p66, %p64, %p65;
	@%p66 bra 	$L__BB5_49;
	st.global.f32 	[%rd3+12], %f911;
$L__BB5_49:
	ld.param.u32 	%r357, [_Z14float4GEMMnoBCILi128ELi128ELi8ELi256ELi8ELi32ELi16ELi8ELi4EEvPfS0_S0_iii_param_5];
	ld.param.u32 	%r277, [_Z14float4GEMMnoBCILi128ELi128ELi8ELi256ELi8ELi32ELi16ELi8ELi4EEvPfS0_S0_iii_param_3];
	setp.ge.s32 	%p67, %r41, %r277;
	setp.ge.s32 	%p68, %r37, %r357;
	or.pred  	%p69, %p67, %p68;
	@%p69 bra 	$L__BB5_51;
	st.global.f32 	[%rd3+256], %f910;
$L__BB5_51:
	ld.param.u32 	%r358, [_Z14float4GEMMnoBCILi128ELi128ELi8ELi256ELi8ELi32ELi16ELi8ELi4EEvPfS0_S0_iii_param_5];
	ld.param.u32 	%r278, [_Z14float4GEMMnoBCILi128ELi128ELi8ELi256ELi8ELi32ELi16ELi8ELi4EEvPfS0_S0_iii_param_3];
	setp.ge.s32 	%p70, %r41, %r278;
	setp.ge.s32 	%p71, %r38, %r358;
	or.pred  	%p72, %p70, %p71;
	@%p72 bra 	$L__BB5_53;
	st.global.f32 	[%rd3+260], %f909;
$L__BB5_53:
	ld.param.u32 	%r359, [_Z14float4GEMMnoBCILi128ELi128ELi8ELi256ELi8ELi32ELi16ELi8ELi4EEvPfS0_S0_iii_param_5];
	ld.param.u32 	%r279, [_Z14float4GEMMnoBCILi128ELi128ELi8ELi256ELi8ELi32ELi16ELi8ELi4EEvPfS0_S0_iii_param_3];
	setp.ge.s32 	%p73, %r41, %r279;
	setp.ge.s32 	%p74, %r39, %r359;
	or.pred  	%p75, %p73, %p74;
	@%p75 bra 	$L__BB5_55;
	st.global.f32 	[%rd3+264], %f908;
$L__BB5_55:
	ld.param.u32 	%r360, [_Z14float4GEMMnoBCILi128ELi128ELi8ELi256ELi8ELi32ELi16ELi8ELi4EEvPfS0_S0_iii_param_5];
	ld.param.u32 	%r280, [_Z14float4GEMMnoBCILi128ELi128ELi8ELi256ELi8ELi32ELi16ELi8ELi4EEvPfS0_S0_iii_param_3];
	setp.ge.s32 	%p76, %r41, %r280;
	setp.ge.s32 	%p77, %r40, %r360;
	or.pred  	%p78, %p76, %p77;
	@%p78 bra 	$L__BB5_57;
	st.global.f32 	[%rd3+268], %f907;
$L__BB5_57:
	ld.param.u32 	%r361, [_Z14float4GEMMnoBCILi128ELi128ELi8ELi256ELi8ELi32ELi16ELi8ELi4EEvPfS0_S0_iii_param_5];
	ld.param.u32 	%r281, [_Z14float4GEMMnoBCILi128ELi128ELi8ELi256ELi8ELi32ELi16ELi8ELi4EEvPfS0_S0_iii_param_3];
	ld.param.u64 	%rd109, [_Z14float4GEMMnoBCILi128ELi128ELi8ELi256ELi8ELi32ELi16ELi8ELi4EEvPfS0_S0_iii_param_2];
	cvta.to.global.u64 	%rd4, %rd109;
	setp.ge.s32 	%p79, %r252, %r361;
	add.s32 	%r43, %r22, 2;
	setp.ge.s32 	%p80, %r43, %r281;
	add.s32 	%r44, %r42, %r361;
	or.pred  	%p81, %p80, %p79;
	@%p81 bra 	$L__BB5_59;
	add.s32 	%r255, %r252, %r44;
	mul.wide.s32 	%rd67, %r255, 4;
	add.s64 	%rd68, %rd4, %rd67;
	st.global.f32 	[%rd68], %f906;
$L__BB5_59:
	ld.param.u32 	%r362, [_Z14float4GEMMnoBCILi128ELi128ELi8ELi256ELi8ELi32ELi16ELi8ELi4EEvPfS0_S0_iii_param_5];
	ld.param.u32 	%r282, [_Z14float4GEMMnoBCILi128ELi128ELi8ELi256ELi8ELi32ELi16ELi8ELi4EEvPfS0_S0_iii_param_3];
	setp.ge.s32 	%p82, %r43, %r282;
	setp.ge.s32 	%p83, %r34, %r362;
	cvt.s64.s32 	%rd69, %r44;
	add.s64 	%rd70, %rd1, %rd69;
	shl.b64 	%rd71, %rd70, 2;
	add.s64 	%rd5, %rd4, %rd71;
	or.pred  	%p84, %p82, %p83;
	@%p84 bra 	$L__BB5_61;
	st.global.f32 	[%rd5+4], %f905;
$L__BB5_61:
	ld.param.u32 	%r363, [_Z14float4GEMMnoBCILi128ELi128ELi8ELi256ELi8ELi32ELi16ELi8ELi4EEvPfS0_S0_iii_param_5];
	ld.param.u32 	%r283, [_Z14float4GEMMnoBCILi128ELi128ELi8ELi256ELi8ELi32ELi16ELi8ELi4EEvPfS0_S0_iii_param_3];
	setp.ge.s32 	%p85, %r43, %r283;
	setp.ge.s32 	%p86, %r35, %r363;
	or.pred  	%p87, %p85, %p86;
	@%p87 bra 	$L__BB5_63;
	st.global.f32 	[%rd5+8], %f904;
$L__BB5_63:
	ld.param.u32 	%r364, [_Z14float4GEMMnoBCILi128ELi128ELi8ELi256ELi8ELi32ELi16ELi8ELi4EEvPfS0_S0_iii_param_5];
	ld.param.u32 	%r284, [_Z14float4GEMMnoBCILi128ELi128ELi8ELi256ELi8ELi32ELi16ELi8ELi4EEvPfS0_S0_iii_param_3];
	setp.ge.s32 	%p88, %r43, %r284;
	setp.ge.s32 	%p89, %r36, %r364;
	or.pred  	%p90, %p88, %p89;
	@%p90 bra 	$L__BB5_65;
	st.global.f32 	[%rd5+12], %f903;
$L__BB5_65:
	ld.param.u32 	%r365, [_Z14float4GEMMnoBCILi128ELi128ELi8ELi256ELi8ELi32ELi16ELi8ELi4EEvPfS0_S0_iii_param_5];
	ld.param.u32 	%r285, [_Z14float4GEMMnoBCILi128ELi128ELi8ELi256ELi8ELi32ELi16ELi8ELi4EEvPfS0_S0_iii_param_3];
	setp.ge.s32 	%p91, %r43, %r285;
	setp.ge.s32 	%p92, %r37, %r365;
	or.pred  	%p93, %p91, %p92;
	@%p93 bra 	$L__BB5_67;
	st.global.f32 	[%rd5+256], %f902;
$L__BB5_67:
	ld.param.u32 	%r366, [_Z14float4GEMMnoBCILi128ELi128ELi8ELi256ELi8ELi32ELi16ELi8ELi4EEvPfS0_S0_iii_param_5];
	ld.param.u32 	%r286, [_Z14float4GEMMnoBCILi128ELi128ELi8ELi256ELi8ELi32ELi16ELi8ELi4EEvPfS0_S0_iii_param_3];
	setp.ge.s32 	%p94, %r43, %r286;
	setp.ge.s32 	%p95, %r38, %r366;
	or.pred  	%p96, %p94, %p95;
	@%p96 bra 	$L__BB5_69;
	st.global.f32 	[%rd5+260], %f901;
$L__BB5_69:
	ld.param.u32 	%r367, [_Z14float4GEMMnoBCILi128ELi128ELi8ELi256ELi8ELi32ELi16ELi8ELi4EEvPfS0_S0_iii_param_5];
	ld.param.u32 	%r287, [_Z14float4GEMMnoBCILi128ELi128ELi8ELi256ELi8ELi32ELi16ELi8ELi4EEvPfS0_S0_iii_param_3];
	setp.ge.s32 	%p97, %r43, %r287;
	setp.ge.s32 	%p98, %r39, %r367;
	or.pred  	%p99, %p97, %p98;
	@%p99 bra 	$L__BB5_71;
	st.global.f32 	[%rd5+264], %f900;
$L__BB5_71:
	ld.param.u32 	%r368, [_Z14float4GEMMnoBCILi128ELi128ELi8ELi256ELi8ELi32ELi16ELi8ELi4EEvPfS0_S0_iii_param_5];
	ld.param.u32 	%r288, [_Z14float4GEMMnoBCILi128ELi128ELi8ELi256ELi8ELi32ELi16ELi8ELi4EEvPfS0_S0_iii_param_3];
	setp.ge.s32 	%p100, %r43, %r288;
	setp.ge.s32 	%p101, %r40, %r368;
	or.pred  	%p102, %p100, %p101;
	@%p102 bra 	$L__BB5_73;
	st.global.f32 	[%rd5+268], %f899;
$L__BB5_73:
	ld.param.u32 	%r369, [_Z14float4GEMMnoBCILi128ELi128ELi8ELi256ELi8ELi32ELi16ELi8ELi4EEvPfS0_S0_iii_param_5];
	ld.param.u32 	%r289, [_Z14float4GEMMnoBCILi128ELi128ELi8ELi256ELi8ELi32ELi16ELi8ELi4EEvPfS0_S0_iii_param_3];
	setp.ge.s32 	%p103, %r252, %r369;
	add.s32 	%r45, %r22, 3;
	setp.ge.s32 	%p104, %r45, %r289;
	add.s32 	%r46, %r44, %r369;
	or.pred  	%p105, %p104, %p103;
	@%p105 bra 	$L__BB5_75;
	add.s32 	%r256, %r252, %r46;
	mul.wide.s32 	%rd72, %r256, 4;
	add.s64 	%rd73, %rd4, %rd72;
	st.global.f32 	[%rd73], %f898;
$L__BB5_75:
	ld.param.u32 	%r370, [_Z14float4GEMMnoBCILi128ELi128ELi8ELi256ELi8ELi32ELi16ELi8ELi4EEvPfS0_S0_iii_param_5];
	ld.param.u32 	%r290, [_Z14float4GEMMnoBCILi128ELi128ELi8ELi256ELi8ELi32ELi16ELi8ELi4EEvPfS0_S0_iii_param_3];
	setp.ge.s32 	%p106, %r45, %r290;
	setp.ge.s32 	%p107, %r34, %r370;
	cvt.s64.s32 	%rd74, %r46;
	add.s64 	%rd75, %rd1, %rd74;
	shl.b64 	%rd76, %rd75, 2;
	add.s64 	%rd6, %rd4, %rd76;
	or.pred  	%p108, %p106, %p107;
	@%p108 bra 	$L__BB5_77;
	st.global.f32 	[%rd6+4], %f897;
$L__BB5_77:
	ld.param.u32 	%r371, [_Z14float4GEMMnoBCILi128ELi128ELi8ELi256ELi8ELi32ELi16ELi8ELi4EEvPfS0_S0_iii_param_5];
	ld.param.u32 	%r291, [_Z14float4GEMMnoBCILi128ELi128ELi8ELi256ELi8ELi32ELi16ELi8ELi4EEvPfS0_S0_iii_param_3];
	setp.ge.s32 	%p109, %r45, %r291;
	setp.ge.s32 	%p110, %r35, %r371;
	or.pred  	%p111, %p109, %p110;
	@%p111 bra 	$L__BB5_79;
	st.global.f32 	[%rd6+8], %f896;
$L__BB5_79:
	ld.param.u32 	%r372, [_Z14float4GEMMnoBCILi128ELi128ELi8ELi256ELi8ELi32ELi16ELi8ELi4EEvPfS0_S0_iii_param_5];
	ld.param.u32 	%r292, [_Z14float4GEMMnoBCILi128ELi128ELi8ELi256ELi8ELi32ELi16ELi8ELi4EEvPfS0_S0_iii_param_3];
	setp.ge.s32 	%p112, %r45, %r292;
	setp.ge.s32 	%p113, %r36, %r372;
	or.pred  	%p114, %p112, %p113;
	@%p114 bra 	$L__BB5_81;
	st.global.f32 	[%rd6+12], %f895;
$L__BB5_81:
	ld.param.u32 	%r373, [_Z14float4GEMMnoBCILi128ELi128ELi8ELi256ELi8ELi32ELi16ELi8ELi4EEvPfS0_S0_iii_param_5];
	ld.param.u32 	%r293, [_Z14float4GEMMnoBCILi128ELi128ELi8ELi256ELi8ELi32ELi16ELi8ELi4EEvPfS0_S0_iii_param_3];
	setp.ge.s32 	%p115, %r45, %r293;
	setp.ge.s32 	%p116, %r37, %r373;
	or.pred  	%p117, %p115, %p116;
	@%p117 bra 	$L__BB5_83;
	st.global.f32 	[%rd6+256], %f894;
$L__BB5_83:
	ld.param.u32 	%r374, [_Z14float4GEMMnoBCILi128ELi128ELi8ELi256ELi8ELi32ELi16ELi8ELi4EEvPfS0_S0_iii_param_5];
	ld.param.u32 	%r294, [_Z14float4GEMMnoBCILi128ELi128ELi8ELi256ELi8ELi32ELi16ELi8ELi4EEvPfS0_S0_iii_param_3];
	setp.ge.s32 	%p118, %r45, %r294;
	setp.ge.s32 	%p119, %r38, %r374;
	or.pred  	%p120, %p118, %p119;
	@%p120 bra 	$L__BB5_85;
	st.global.f32 	[%rd6+260], %f893;
$L__BB5_85:
	ld.param.u32 	%r375, [_Z14float4GEMMnoBCILi128ELi128ELi8ELi256ELi8ELi32ELi16ELi8ELi4EEvPfS0_S0_iii_param_5];
	ld.param.u32 	%r295, [_Z14float4GEMMnoBCILi128ELi128ELi8ELi256ELi8ELi32ELi16ELi8ELi4EEvPfS0_S0_iii_param_3];
	setp.ge.s32 	%p121, %r45, %r295;
	setp.ge.s32 	%p122, %r39, %r375;
	or.pred  	%p123, %p121, %p122;
	@%p123 bra 	$L__BB5_87;
	st.global.f32 	[%rd6+264], %f892;
$L__BB5_87:
	ld.param.u32 	%r376, [_Z14float4GEMMnoBCILi128ELi128ELi8ELi256ELi8ELi32ELi16ELi8ELi4EEvPfS0_S0_iii_param_5];
	ld.param.u32 	%r296, [_Z14float4GEMMnoBCILi128ELi128ELi8ELi256ELi8ELi32ELi16ELi8ELi4EEvPfS0_S0_iii_param_3];
	setp.ge.s32 	%p124, %r45, %r296;
	setp.ge.s32 	%p125, %r40, %r376;
	or.pred  	%p126, %p124, %p125;
	@%p126 bra 	$L__BB5_89;
	st.global.f32 	[%rd6+268], %f891;
$L__BB5_89:
	ld.param.u32 	%r377, [_Z14float4GEMMnoBCILi128ELi128ELi8ELi256ELi8ELi32ELi16ELi8ELi4EEvPfS0_S0_iii_param_5];
	ld.param.u32 	%r297, [_Z14float4GEMMnoBCILi128ELi128ELi8ELi256ELi8ELi32ELi16ELi8ELi4EEvPfS0_S0_iii_param_3];
	setp.ge.s32 	%p127, %r252, %r377;
	add.s32 	%r47, %r22, 64;
	setp.ge.s32 	%p128, %r47, %r297;
	mad.lo.s32 	%r48, %r377, 61, %r46;
	or.pred  	%p129, %p128, %p127;
	@%p129 bra 	$L__BB5_91;
	add.s32 	%r257, %r252, %r48;
	mul.wide.s32 	%rd77, %r257, 4;
	add.s64 	%rd78, %rd4, %rd77;
	st.global.f32 	[%rd78], %f890;
$L__BB5_91:
	ld.param.u32 	%r378, [_Z14float4GEMMnoBCILi128ELi128ELi8ELi256ELi8ELi32ELi16ELi8ELi4EEvPfS0_S0_iii_param_5];
	ld.param.u32 	%r298, [_Z14float4GEMMnoBCILi128ELi128ELi8ELi256ELi8ELi32ELi16ELi8ELi4EEvPfS0_S0_iii_param_3];
	setp.ge.s32 	%p130, %r47, %r298;
	setp.ge.s32 	%p131, %r34, %r378;
	cvt.s64.s32 	%rd79, %r48;
	add.s64 	%rd80, %rd1, %rd79;
	shl.b64 	%rd81, %rd80, 2;
	add.s64 	%rd7, %rd4, %rd81;
	or.pred  	%p132, %p130, %p131;
	@%p132 bra 	$L__BB5_93;
	st.global.f32 	[%rd7+4], %f889;
$L__BB5_93:
	ld.param.u32 	%r379, [_Z14float4GEMMnoBCILi128ELi128ELi8ELi256ELi8ELi32ELi16ELi8ELi4EEvPfS0_S0_iii_param_5];
	ld.param.u32 	%r299, [_Z14float4GEMMnoBCILi128ELi128ELi8ELi256ELi8ELi32ELi16ELi8ELi4EEvPfS0_S0_iii_param_3];
	setp.ge.s32 	%p133, %r47, %r299;
	setp.ge.s32 	%p134, %r35, %r379;
	or.pred  	%p135, %p133, %p134;
	@%p135 bra 	$L__BB5_95;
	st.global.f32 	[%rd7+8], %f888;
$L__BB5_95:
	ld.param.u32 	%r380, [_Z14float4GEMMnoBCILi128ELi128ELi8ELi256ELi8ELi32ELi16ELi8ELi4EEvPfS0_S0_iii_param_5];
	ld.param.u32 	%r300, [_Z14float4GEMMnoBCILi128ELi128ELi8ELi256ELi8ELi32ELi16ELi8ELi4EEvPfS0_S0_iii_param_3];
	setp.ge.s32 	%p136, %r47, %r300;
	setp.ge.s32 	%p137, %r36, %r380;
	or.pred  	%p138, %p136, %p137;
	@%p138 bra 	$L__BB5_97;
	st.global.f32 	[%rd7+12], %f887;
$L__BB5_97:
	ld.param.u32 	%r381, [_Z14float4GEMMnoBCILi128ELi128ELi8ELi256ELi8ELi32ELi16ELi8ELi4EEvPfS0_S0_iii_param_5];
	ld.param.u32 	%r301, [_Z14float4GEMMnoBCILi128ELi128ELi8ELi256ELi8ELi32ELi16ELi8ELi4EEvPfS0_S0_iii_param_3];
	setp.ge.s32 	%p139, %r47, %r301;
	setp.ge.s32 	%p140, %r37, %r381;
	or.pred  	%p141, %p139, %p140;
	@%p141 bra 	$L__BB5_99;
	st.global.f32 	[%rd7+256], %f886;
$L__BB5_99:
	ld.param.u32 	%r382, [_Z14float4GEMMnoBCILi128ELi128ELi8ELi256ELi8ELi32ELi16ELi8ELi4EEvPfS0_S0_iii_param_5];
	ld.param.u32 	%r302, [_Z14float4GEMMnoBCILi128ELi128ELi8ELi256ELi8ELi32ELi16ELi8ELi4EEvPfS0_S0_iii_param_3];
	setp.ge.s32 	%p142, %r47, %r302;
	setp.ge.s32 	%p143, %r38, %r382;
	or.pred  	%p144, %p142, %p143;
	@%p144 bra 	$L__BB5_101;
	st.global.f32 	[%rd7+260], %f885;
$L__BB5_101:
	ld.param.u32 	%r383, [_Z14float4GEMMnoBCILi128ELi128ELi8ELi256ELi8ELi32ELi16ELi8ELi4EEvPfS0_S0_iii_param_5];
	ld.param.u32 	%r303, [_Z14float4GEMMnoBCILi128ELi128ELi8ELi256ELi8ELi32ELi16ELi8ELi4EEvPfS0_S0_iii_param_3];
	setp.ge.s32 	%p145, %r47, %r303;
	setp.ge.s32 	%p146, %r39, %r383;
	or.pred  	%p147, %p145, %p146;
	@%p147 bra 	$L__BB5_103;
	st.global.f32 	[%rd7+264], %f884;
$L__BB5_103:
	ld.param.u32 	%r384, [_Z14float4GEMMnoBCILi128ELi128ELi8ELi256ELi8ELi32ELi16ELi8ELi4EEvPfS0_S0_iii_param_5];
	ld.param.u32 	%r304, [_Z14float4GEMMnoBCILi128ELi128ELi8ELi256ELi8ELi32ELi16ELi8ELi4EEvPfS0_S0_iii_param_3];
	setp.ge.s32 	%p148, %r47, %r304;
	setp.ge.s32 	%p149, %r40, %r384;
	or.pred  	%p150, %p148, %p149;
	@%p150 bra 	$L__BB5_105;
	st.global.f32 	[%rd7+268], %f883;
$L__BB5_105:
	ld.param.u32 	%r385, [_Z14float4GEMMnoBCILi128ELi128ELi8ELi256ELi8ELi32ELi16ELi8ELi4EEvPfS0_S0_iii_param_5];
	ld.param.u32 	%r305, [_Z14float4GEMMnoBCILi128ELi128ELi8ELi256ELi8ELi32ELi16ELi8ELi4EEvPfS0_S0_iii_param_3];
	setp.ge.s32 	%p151, %r252, %r385;
	add.s32 	%r49, %r22, 65;
	setp.ge.s32 	%p152, %r49, %r305;
	add.s32 	%r50, %r48, %r385;
	or.pred  	%p153, %p152, %p151;
	@%p153 bra 	$L__BB5_107;
	add.s32 	%r258, %r252, %r50;
	mul.wide.s32 	%rd82, %r258, 4;
	add.s64 	%rd83, %rd4, %rd82;
	st.global.f32 	[%rd83], %f882;
$L__BB5_107:
	ld.param.u32 	%r386, [_Z14float4GEMMnoBCILi128ELi128ELi8ELi256ELi8ELi32ELi16ELi8ELi4EEvPfS0_S0_iii_param_5];
	ld.param.u32 	%r306, [_Z14float4GEMMnoBCILi128ELi128ELi8ELi256ELi8ELi32ELi16ELi8ELi4EEvPfS0_S0_iii_param_3];
	setp.ge.s32 	%p154, %r49, %r306;
	setp.ge.s32 	%p155, %r34, %r386;
	cvt.s64.s32 	%rd84, %r50;
	add.s64 	%rd85, %rd1, %rd84;
	shl.b64 	%rd86, %rd85, 2;
	add.s64 	%rd8, %rd4, %rd86;
	or.pred  	%p156, %p154, %p155;
	@%p156 bra 	$L__BB5_109;
	st.global.f32 	[%rd8+4], %f881;
$L__BB5_109:
	ld.param.u32 	%r387, [_Z14float4GEMMnoBCILi128ELi128ELi8ELi256ELi8ELi32ELi16ELi8ELi4EEvPfS0_S0_iii_param_5];
	ld.param.u32 	%r307, [_Z14float4GEMMnoBCILi128ELi128ELi8ELi256ELi8ELi32ELi16ELi8ELi4EEvPfS0_S0_iii_param_3];
	setp.ge.s32 	%p157, %r49, %r307;
	setp.ge.s32 	%p158, %r35, %r387;
	or.pred  	%p159, %p157, %p158;
	@%p159 bra 	$L__BB5_111;
	st.global.f32 	[%rd8+8], %f880;
$L__BB5_111:
	ld.param.u32 	%r388, [_Z14float4GEMMnoBCILi128ELi128ELi8ELi256ELi8ELi32ELi16ELi8ELi4EEvPfS0_S0_iii_param_5];
	ld.param.u32 	%r308, [_Z14float4GEMMnoBCILi128ELi128ELi8ELi256ELi8ELi32ELi16ELi8ELi4EEvPfS0_S0_iii_param_3];
	setp.ge.s32 	%p160, %r49, %r308;
	setp.ge.s32 	%p161, %r36, %r388;
	or.pred  	%p162, %p160, %p161;
	@%p162 bra 	$L__BB5_113;
	st.global.f32 	[%rd8+12], %f879;
$L__BB5_113:
	ld.param.u32 	%r389, [_Z14float4GEMMnoBCILi128ELi128ELi8ELi256ELi8ELi32ELi16ELi8ELi4EEvPfS0_S0_iii_param_5];
	ld.param.u32 	%r309, [_Z14float4GEMMnoBCILi128ELi128ELi8ELi256ELi8ELi32ELi16ELi8ELi4EEvPfS0_S0_iii_param_3];
	setp.ge.s32 	%p163, %r49, %r309;
	setp.ge.s32 	%p164, %r37, %r389;
	or.pred  	%p165, %p163, %p164;
	@%p165 bra 	$L__BB5_115;
	st.global.f32 	[%rd8+256], %f878;
$L__BB5_115:
	ld.param.u32 	%r390, [_Z14float4GEMMnoBCILi128ELi128ELi8ELi256ELi8ELi32ELi16ELi8ELi4EEvPfS0_S0_iii_param_5];
	ld.param.u32 	%r310, [_Z14float4GEMMnoBCILi128ELi128ELi8ELi256ELi8ELi32ELi16ELi8ELi4EEvPfS0_S0_iii_param_3];
	setp.ge.s32 	%p166, %r49, %r310;
	setp.ge.s32 	%p167, %r38, %r390;
	or.pred  	%p168, %p166, %p167;
	@%p168 bra 	$L__BB5_117;
	st.global.f32 	[%rd8+260], %f877;
$L__BB5_117:
	ld.param.u32 	%r391, [_Z14float4GEMMnoBCILi128ELi128ELi8ELi256ELi8ELi32ELi16ELi8ELi4EEvPfS0_S0_iii_param_5];
	ld.param.u32 	%r311, [_Z14float4GEMMnoBCILi128ELi128ELi8ELi256ELi8ELi32ELi16ELi8ELi4EEvPfS0_S0_iii_param_3];
	setp.ge.s32 	%p169, %r49, %r311;
	setp.ge.s32 	%p170, %r39, %r391;
	or.pred  	%p171, %p169, %p170;
	@%p171 bra 	$L__BB5_119;
	st.global.f32 	[%rd8+264], %f876;
$L__BB5_119:
	ld.param.u32 	%r392, [_Z14float4GEMMnoBCILi128ELi128ELi8ELi256ELi8ELi32ELi16ELi8ELi4EEvPfS0_S0_iii_param_5];
	ld.param.u32 	%r312, [_Z14float4GEMMnoBCILi128ELi128ELi8ELi256ELi8ELi32ELi16ELi8ELi4EEvPfS0_S0_iii_param_3];
	setp.ge.s32 	%p172, %r49, %r312;
	setp.ge.s32 	%p173, %r40, %r392;
	or.pred  	%p174, %p172, %p173;
	@%p174 bra 	$L__BB5_121;
	st.global.f32 	[%rd8+268], %f875;
$L__BB5_121:
	ld.param.u32 	%r393, [_Z14float4GEMMnoBCILi128ELi128ELi8ELi256ELi8ELi32ELi16ELi8ELi4EEvPfS0_S0_iii_param_5];
	ld.param.u32 	%r313, [_Z14float4GEMMnoBCILi128ELi128ELi8ELi256ELi8ELi32ELi16ELi8ELi4EEvPfS0_S0_iii_param_3];
	setp.ge.s32 	%p175, %r252, %r393;
	add.s32 	%r51, %r22, 66;
	setp.ge.s32 	%p176, %r51, %r313;
	add.s32 	%r52, %r50, %r393;
	or.pred  	%p177, %p176, %p175;
	@%p177 bra 	$L__BB5_123;
	add.s32 	%r259, %r252, %r52;
	mul.wide.s32 	%rd87, %r259, 4;
	add.s64 	%rd88, %rd4, %rd87;
	st.global.f32 	[%rd88], %f874;
$L__BB5_123:
	ld.param.u32 	%r394, [_Z14float4GEMMnoBCILi128ELi128ELi8ELi256ELi8ELi32ELi16ELi8ELi4EEvPfS0_S0_iii_param_5];
	ld.param.u32 	%r314, [_Z14float4GEMMnoBCILi128ELi128ELi8ELi256ELi8ELi32ELi16ELi8ELi4EEvPfS0_S0_iii_param_3];
	setp.ge.s32 	%p178, %r51, %r314;
	setp.ge.s32 	%p179, %r34, %r394;
	cvt.s64.s32 	%rd89, %r52;
	add.s64 	%rd90, %rd1, %rd89;
	shl.b64 	%rd91, %rd90, 2;
	add.s64 	%rd9, %rd4, %rd91;
	or.pred  	%p180, %p178, %p179;
	@%p180 bra 	$L__BB5_125;
	st.global.f32 	[%rd9+4], %f873;
$L__BB5_125:
	ld.param.u32 	%r395, [_Z14float4GEMMnoBCILi128ELi128ELi8ELi256ELi8ELi32ELi16ELi8ELi4EEvPfS0_S0_iii_param_5];
	ld.param.u32 	%r315, [_Z14float4GEMMnoBCILi128ELi128ELi8ELi256ELi8ELi32ELi16ELi8ELi4EEvPfS0_S0_iii_param_3];
	setp.ge.s32 	%p181, %r51, %r315;
	setp.ge.s32 	%p182, %r35, %r395;
	or.pred  	%p183, %p181, %p182;
	@%p183 bra 	$L__BB5_127;
	st.global.f32 	[%rd9+8], %f872;
$L__BB5_127:
	ld.param.u32 	%r396, [_Z14float4GEMMnoBCILi128ELi128ELi8ELi256ELi8ELi32ELi16ELi8ELi4EEvPfS0_S0_iii_param_5];
	ld.param.u32 	%r316, [_Z14float4GEMMnoBCILi128ELi128ELi8ELi256ELi8ELi32ELi16ELi8ELi4EEvPfS0_S0_iii_param_3];
	setp.ge.s32 	%p184, %r51, %r316;
	setp.ge.s32 	%p185, %r36, %r396;
	or.pred  	%p186, %p184, %p185;
	@%p186 bra 	$L__BB5_129;
	st.global.f32 	[%rd9+12], %f871;
$L__BB5_129:
	ld.param.u32 	%r397, [_Z14float4GEMMnoBCILi128ELi128ELi8ELi256ELi8ELi32ELi16ELi8ELi4EEvPfS0_S0_iii_param_5];
	ld.param.u32 	%r317, [_Z14float4GEMMnoBCILi128ELi128ELi8ELi256ELi8ELi32ELi16ELi8ELi4EEvPfS0_S0_iii_param_3];
	setp.ge.s32 	%p187, %r51, %r317;
	setp.ge.s32 	%p188, %r37, %r397;
	or.pred  	%p189, %p187, %p188;
	@%p189 bra 	$L__BB5_131;
	st.global.f32 	[%rd9+256], %f870;
$L__BB5_131:
	ld.param.u32 	%r398, [_Z14float4GEMMnoBCILi128ELi128ELi8ELi256ELi8ELi32ELi16ELi8ELi4EEvPfS0_S0_iii_param_5];
	ld.param.u32 	%r318, [_Z14float4GEMMnoBCILi128ELi128ELi8ELi256ELi8ELi32ELi16ELi8ELi4EEvPfS0_S0_iii_param_3];
	setp.ge.s32 	%p190, %r51, %r318;
	setp.ge.s32 	%p191, %r38, %r398;
	or.pred  	%p192, %p190, %p191;
	@%p192 bra 	$L__BB5_133;
	st.global.f32 	[%rd9+260], %f869;
$L__BB5_133:
	ld.param.u32 	%r399, [_Z14float4GEMMnoBCILi128ELi128ELi8ELi256ELi8ELi32ELi16ELi8ELi4EEvPfS0_S0_iii_param_5];
	ld.param.u32 	%r319, [_Z14float4GEMMnoBCILi128ELi128ELi8ELi256ELi8ELi32ELi16ELi8ELi4EEvPfS0_S0_iii_param_3];
	setp.ge.s32 	%p193, %r51, %r319;
	setp.ge.s32 	%p194, %r39, %r399;
	or.pred  	%p195, %p193, %p194;
	@%p195 bra 	$L__BB5_135;
	st.global.f32 	[%rd9+264], %f868;
$L__BB5_135:
	ld.param.u32 	%r400, [_Z14float4GEMMnoBCILi128ELi128ELi8ELi256ELi8ELi32ELi16ELi8ELi4EEvPfS0_S0_iii_param_5];
	ld.param.u32 	%r320, [_Z14float4GEMMnoBCILi128ELi128ELi8ELi256ELi8ELi32ELi16ELi8ELi4EEvPfS0_S0_iii_param_3];
	setp.ge.s32 	%p196, %r51, %r320;
	setp.ge.s32 	%p197, %r40, %r400;
	or.pred  	%p198, %p196, %p197;
	@%p198 bra 	$L__BB5_137;
	st.global.f32 	[%rd9+268], %f867;
$L__BB5_137:
	ld.param.u32 	%r401, [_Z14float4GEMMnoBCILi128ELi128ELi8ELi256ELi8ELi32ELi16ELi8ELi4EEvPfS0_S0_iii_param_5];
	ld.param.u32 	%r321, [_Z14float4GEMMnoBCILi128ELi128ELi8ELi256ELi8ELi32ELi16ELi8ELi4EEvPfS0_S0_iii_param_3];
	setp.ge.s32 	%p199, %r252, %r401;
	add.s32 	%r53, %r22, 67;
	setp.ge.s32 	%p200, %r53, %r321;
	add.s32 	%r54, %r52, %r401;
	or.pred  	%p201, %p200, %p199;
	@%p201 bra 	$L__BB5_139;
	add.s32 	%r260, %r252, %r54;
	mul.wide.s32 	%rd92, %r260, 4;
	add.s64 	%rd93, %rd4, %rd92;
	st.global.f32 	[%rd93], %f866;
$L__BB5_139:
	ld.param.u32 	%r402, [_Z14float4GEMMnoBCILi128ELi128ELi8ELi256ELi8ELi32ELi16ELi8ELi4EEvPfS0_S0_iii_param_5];
	ld.param.u32 	%r322, [_Z14float4GEMMnoBCILi128ELi128ELi8ELi256ELi8ELi32ELi16ELi8ELi4EEvPfS0_S0_iii_param_3];
	setp.ge.s32 	%p202, %r53, %r322;
	setp.ge.s32 	%p203, %r34, %r402;
	cvt.s64.s32 	%rd94, %r54;
	add.s64 	%rd95, %rd1, %rd94;
	shl.b64 	%rd96, %rd95, 2;
	add.s64 	%rd10, %rd4, %rd96;
	or.pred  	%p204, %p202, %p203;
	@%p204 bra 	$L__BB5_141;
	st.global.f32 	[%rd10+4], %f865;
$L__BB5_141:
	ld.param.u32 	%r403, [_Z14float4GEMMnoBCILi128ELi128ELi8ELi256ELi8ELi32ELi16ELi8ELi4EEvPfS0_S0_iii_param_5];
	ld.param.u32 	%r323, [_Z14float4GEMMnoBCILi128ELi128ELi8ELi256ELi8ELi32ELi16ELi8ELi4EEvPfS0_S0_iii_param_3];
	setp.ge.s32 	%p205, %r53, %r323;
	setp.ge.s32 	%p206, %r35, %r403;
	or.pred  	%p207, %p205, %p206;
	@%p207 bra 	$L__BB5_143;
	st.global.f32 	[%rd10+8], %f864;
$L__BB5_143:
	ld.param.u32 	%r404, [_Z14float4GEMMnoBCILi128ELi128ELi8ELi256ELi8ELi32ELi16ELi8ELi4EEvPfS0_S0_iii_param_5];
	ld.param.u32 	%r324, [_Z14float4GEMMnoBCILi128ELi128ELi8ELi256ELi8ELi32ELi16ELi8ELi4EEvPfS0_S0_iii_param_3];
	setp.ge.s32 	%p208, %r53, %r324;
	setp.ge.s32 	%p209, %r36, %r404;
	or.pred  	%p210, %p208, %p209;
	@%p210 bra 	$L__BB5_145;
	st.global.f32 	[%rd10+12], %f863;
$L__BB5_145:
	ld.param.u32 	%r405, [_Z14float4GEMMnoBCILi128ELi128ELi8ELi256ELi8ELi32ELi16ELi8ELi4EEvPfS0_S0_iii_param_5];
	ld.param.u32 	%r325, [_Z14float4GEMMnoBCILi128ELi128ELi8ELi256ELi8ELi32ELi16ELi8ELi4EEvPfS0_S0_iii_param_3];
	setp.ge.s32 	%p211, %r53, %r325;
	setp.ge.s32 	%p212, %r37, %r405;
	or.pred  	%p213, %p211, %p212;
	@%p213 bra 	$L__BB5_147;
	st.global.f32 	[%rd10+256], %f862;
$L__BB5_147:
	ld.param.u32 	%r406, [_Z14float4GEMMnoBCILi128ELi128ELi8ELi256ELi8ELi32ELi16ELi8ELi4EEvPfS0_S0_iii_param_5];
	ld.param.u32 	%r326, [_Z14float4GEMMnoBCILi128ELi128ELi8ELi256ELi8ELi32ELi16ELi8ELi4EEvPfS0_S0_iii_param_3];
	setp.ge.s32 	%p214, %r53, %r326;
	setp.ge.s32 	%p215, %r38, %r406;
	or.pred  	%p216, %p214, %p215;
	@%p216 bra 	$L__BB5_149;
	st.global.f32 	[%rd10+260], %f861;
$L__BB5_149:
	ld.param.u32 	%r407, [_Z14float4GEMMnoBCILi128ELi128ELi8ELi256ELi8ELi32ELi16ELi8ELi4EEvPfS0_S0_iii_param_5];
	ld.param.u32 	%r327, [_Z14float4GEMMnoBCILi128ELi128ELi8ELi256ELi8ELi32ELi16ELi8ELi4EEvPfS0_S0_iii_param_3];
	setp.ge.s32 	%p217, %r53, %r327;
	setp.ge.s32 	%p218, %r39, %r407;
	or.pred  	%p219, %p217, %p218;
	@%p219 bra 	$L__BB5_151;
	st.global.f32 	[%rd10+264], %f860;
$L__BB5_151:
	ld.param.u32 	%r408, [_Z14float4GEMMnoBCILi128ELi128ELi8ELi256ELi8ELi32ELi16ELi8ELi4EEvPfS0_S0_iii_param_5];
	ld.param.u32 	%r328, [_Z14float4GEMMnoBCILi128ELi128ELi8ELi256ELi8ELi32ELi16ELi8ELi4EEvPfS0_S0_iii_param_3];
	setp.ge.s32 	%p220, %r53, %r328;
	setp.ge.s32 	%p221, %r40, %r408;
	or.pred  	%p222, %p220, %p221;
	@%p222 bra 	$L__BB5_153;
	st.global.f32 	[%rd10+268], %f859;
$L__BB5_153:
	ret;

}
	// .globl	_Z10zorderGEMMILi128ELi128ELi8ELi256ELi8ELi32ELi16ELi8ELi4EEvPfS0_S0_iii
.visible .entry _Z10zorderGEMMILi128ELi128ELi8ELi256ELi8ELi32ELi16ELi8ELi4EEvPfS0_S0_iii(
	.param .u64 .ptr .align 1 _Z10zorderGEMMILi128ELi128ELi8ELi256ELi8ELi32ELi16ELi8ELi4EEvPfS0_S0_iii_param_0,
	.param .u64 .ptr .align 1 _Z10zorderGEMMILi128ELi128ELi8ELi256ELi8ELi32ELi16ELi8ELi4EEvPfS0_S0_iii_param_1,
	.param .u64 .ptr .align 1 _Z10zorderGEMMILi128ELi128ELi8ELi256ELi8ELi32ELi16ELi8ELi4EEvPfS0_S0_iii_param_2,
	.param .u32 _Z10zorderGEMMILi128ELi128ELi8ELi256ELi8ELi32ELi16ELi8ELi4EEvPfS0_S0_iii_param_3,
	.param .u32 _Z10zorderGEMMILi128ELi128ELi8ELi256ELi8ELi32ELi16ELi8ELi4EEvPfS0_S0_iii_param_4,
	.param .u32 _Z10zorderGEMMILi128ELi128ELi8ELi256ELi8ELi32ELi16ELi8ELi4EEvPfS0_S0_iii_param_5
)
{
	.reg .pred 	%p<223>;
	.reg .b32 	%r<422>;
	.reg .b32 	%f<931>;
	.reg .b64 	%rd<110>;
	// demoted variable
	.shared .align 4 .b8 _ZZ10zorderGEMMILi128ELi128ELi8ELi256ELi8ELi32ELi16ELi8ELi4EEvPfS0_S0_iiiE2As[4096];
	// demoted variable
	.shared .align 4 .b8 _ZZ10zorderGEMMILi128ELi128ELi8ELi256ELi8ELi32ELi16ELi8ELi4EEvPfS0_S0_iiiE2Bs[4096];
	ld.param.u32 	%r56, [_Z10zorderGEMMILi128ELi128ELi8ELi256ELi8ELi32ELi16ELi8ELi4EEvPfS0_S0_iii_param_4];
	mov.u32 	%r58, %ctaid.y;
	shl.b32 	%r1, %r58, 7;
	mov.u32 	%r59, %ctaid.x;
	shl.b32 	%r2, %r59, 7;
	mov.u32 	%r3, %tid.x;
	shr.u32 	%r4, %r3, 3;
	and.b32  	%r416, %r3, 7;
	shr.u32 	%r413, %r3, 5;
	setp.lt.s32 	%p1, %r56, 1;
	mov.f32 	%f859, 0f00000000;
	mov.f32 	%f860, %f859;
	mov.f32 	%f861, %f859;
	mov.f32 	%f862, %f859;
	mov.f32 	%f863, %f859;
	mov.f32 	%f864, %f859;
	mov.f32 	%f865, %f859;
	mov.f32 	%f866, %f859;
	mov.f32 	%f867, %f859;
	mov.f32 	%f868, %f859;
	mov.f32 	%f869, %f859;
	mov.f32 	%f870, %f859;
	mov.f32 	%f871, %f859;
	mov.f32 	%f872, %f859;
	mov.f32 	%f873, %f859;
	mov.f32 	%f874, %f859;
	mov.f32 	%f875, %f859;
	mov.f32 	%f876, %f859;
	mov.f32 	%f877, %f859;
	mov.f32 	%f878, %f859;
	mov.f32 	%f879, %f859;
	mov.f32 	%f880, %f859;
	mov.f32 	%f881, %f859;
	mov.f32 	%f882, %f859;
	mov.f32 	%f883, %f859;
	mov.f32 	%f884, %f859;
	mov.f32 	%f885, %f859;
	mov.f32 	%f886, %f859;
	mov.f32 	%f887, %f859;
	mov.f32 	%f888, %f859;
	mov.f32 	%f889, %f859;
	mov.f32 	%f890, %f859;
	mov.f32 	%f891, %f859;
	mov.f32 	%f892, %f859;
	mov.f32 	%f893, %f859;
	mov.f32 	%f894, %f859;
	mov.f32 	%f895, %f859;
	mov.f32 	%f896, %f859;
	mov.f32 	%f897, %f859;
	mov.f32 	%f898, %f859;
	mov.f32 	%f899, %f859;
	mov.f32 	%f900, %f859;
	mov.f32 	%f901, %f859;
	mov.f32 	%f902, %f859;
	mov.f32 	%f903, %f859;
	mov.f32 	%f904, %f859;
	mov.f32 	%f905, %f859;
	mov.f32 	%f906, %f859;
	mov.f32 	%f907, %f859;
	mov.f32 	%f908, %f859;
	mov.f32 	%f909, %f859;
	mov.f32 	%f910, %f859;
	mov.f32 	%f911, %f859;
	mov.f32 	%f912, %f859;
	mov.f32 	%f913, %f859;
	mov.f32 	%f914, %f859;
	mov.f32 	%f915, %f859;
	mov.f32 	%f916, %f859;
	mov.f32 	%f917, %f859;
	mov.f32 	%f918, %f859;
	mov.f32 	%f919, %f859;
	mov.f32 	%f920, %f859;
	mov.f32 	%f921, %f859;
	mov.f32 	%f922, %f859;
	@%p1 bra 	$L__BB6_25;
	ld.param.u32 	%r343, [_Z10zorderGEMMILi128ELi128ELi8ELi256ELi8ELi32ELi16ELi8ELi4EEvPfS0_S0_iii_param_5];
	ld.param.u32 	%r333, [_Z10zorderGEMMILi128ELi128ELi8ELi256ELi8ELi32ELi16ELi8ELi4EEvPfS0_S0_iii_param_4];
	and.b32  	%r61, %r3, 31;
	add.s32 	%r62, %r4, %r1;
	add.s32 	%r63, %r62, 32;
	add.s32 	%r64, %r62, 64;
	add.s32 	%r65, %r62, 96;
	mad.lo.s32 	%r420, %r65, %r333, %r416;
	mad.lo.s32 	%r419, %r64, %r333, %r416;
	mad.lo.s32 	%r418, %r63, %r333, %r416;
	mad.lo.s32 	%r417, %r62, %r333, %r416;
	mul.lo.s32 	%r415, %r343, %r413;
	add.s32 	%r66, %r415, %r2;
	add.s32 	%r414, %r66, %r61;
	mov.b32 	%r421, 0;
	mov.f32 	%f859, 0f00000000;
$L__BB6_2:
	ld.param.u32 	%r334, [_Z10zorderGEMMILi128ELi128ELi8ELi256ELi8ELi32ELi16ELi8ELi4EEvPfS0_S0_iii_param_4];
	ld.param.u32 	%r265, [_Z10zorderGEMMILi128ELi128ELi8ELi256ELi8ELi32ELi16ELi8ELi4EEvPfS0_S0_iii_param_3];
	mov.u32 	%r67, %tid.x;
	shr.u32 	%r68, %r67, 3;
	mov.u32 	%r69, %ctaid.y;
	shl.b32 	%r70, %r69, 7;
	or.b32  	%r71, %r68, %r70;
	setp.lt.s32 	%p2, %r71, %r265;
	setp.lt.s32 	%p3, %r416, %r334;
	and.pred  	%p4, %p2, %p3;
	mov.f32 	%f923, 0f00000000;
	@%p4 bra 	$L__BB6_3;
	bra.uni 	$L__BB6_4;
$L__BB6_3:
	ld.param.u64 	%rd97, [_Z10zorderGEMMILi128ELi128ELi8ELi256ELi8ELi32ELi16ELi8ELi4EEvPfS0_S0_iii_param_0];
	cvta.to.global.u64 	%rd14, %rd97;
	mul.wide.u32 	%rd15, %r417, 4;
	add.s64 	%rd16, %rd14, %rd15;
	ld.global.f32 	%f923, [%rd16];
$L__BB6_4:
	setp.gt.u32 	%p5, %r67, 767;
	shl.b32 	%r73, %r67, 9;
	and.b32  	%r74, %r73, 3584;
	mov.u32 	%r75, _ZZ10zorderGEMMILi128ELi128ELi8ELi256ELi8ELi32ELi16ELi8ELi4EEvPfS0_S0_iiiE2As;
	add.s32 	%r76, %r75, %r74;
	shr.u32 	%r77, %r67, 1;
	and.b32  	%r78, %r77, 508;
	shl.b32 	%r79, %r67, 4;
	and.b32  	%r80, %r79, 112;
	xor.b32  	%r81, %r80, %r78;
	add.s32 	%r82, %r76, %r81;
	st.shared.f32 	[%r82], %f923;
	@%p5 bra 	$L__BB6_14;
	ld.param.u32 	%r335, [_Z10zorderGEMMILi128ELi128ELi8ELi256ELi8ELi32ELi16ELi8ELi4EEvPfS0_S0_iii_param_4];
	ld.param.u32 	%r266, [_Z10zorderGEMMILi128ELi128ELi8ELi256ELi8ELi32ELi16ELi8ELi4EEvPfS0_S0_iii_param_3];
	setp.ge.s32 	%p6, %r416, %r335;
	shr.u32 	%r84, %r67, 3;
	mov.u32 	%r85, %ctaid.y;
	shl.b32 	%r86, %r85, 7;
	or.b32  	%r87, %r84, %r86;
	add.s32 	%r88, %r87, 32;
	setp.ge.s32 	%p7, %r88, %r266;
	mov.f32 	%f924, 0f00000000;
	or.pred  	%p8, %p7, %p6;
	@%p8 bra 	$L__BB6_7;
	ld.param.u64 	%rd98, [_Z10zorderGEMMILi128ELi128ELi8ELi256ELi8ELi32ELi16ELi8ELi4EEvPfS0_S0_iii_param_0];
	cvta.to.global.u64 	%rd17, %rd98;
	mul.wide.u32 	%rd18, %r418, 4;
	add.s64 	%rd19, %rd17, %rd18;
	ld.global.f32 	%f924, [%rd19];
$L__BB6_7:
	setp.gt.u32 	%p9, %r67, 511;
	shl.b32 	%r90, %r67, 9;
	and.b32  	%r91, %r90, 3584;
	mov.u32 	%r92, _ZZ10zorderGEMMILi128ELi128ELi8ELi256ELi8ELi32ELi16ELi8ELi4EEvPfS0_S0_iiiE2As;
	add.s32 	%r93, %r92, %r91;
	shr.u32 	%r94, %r67, 1;
	and.b32  	%r95, %r94, 508;
	shl.b32 	%r96, %r67, 4;
	and.b32  	%r97, %r96, 112;
	add.s32 	%r98, %r95, 128;
	xor.b32  	%r99, %r97, %r98;
	add.s32 	%r100, %r93, %r99;
	st.shared.f32 	[%r100], %f924;
	@%p9 bra 	$L__BB6_14;
	ld.param.u32 	%r336, [_Z10zorderGEMMILi128ELi128ELi8ELi256ELi8ELi32ELi16ELi8ELi4EEvPfS0_S0_iii_param_4];
	ld.param.u32 	%r267, [_Z10zorderGEMMILi128ELi128ELi8ELi256ELi8ELi32ELi16ELi8ELi4EEvPfS0_S0_iii_param_3];
	setp.ge.s32 	%p10, %r416, %r336;
	shr.u32 	%r102, %r67, 3;
	mov.u32 	%r103, %ctaid.y;
	shl.b32 	%r104, %r103, 7;
	or.b32  	%r105, %r102, %r104;
	add.s32 	%r106, %r105, 64;
	setp.ge.s32 	%p11, %r106, %r267;
	mov.f32 	%f925, 0f00000000;
	or.pred  	%p12, %p11, %p10;
	@%p12 bra 	$L__BB6_10;
	ld.param.u64 	%rd99, [_Z10zorderGEMMILi128ELi128ELi8ELi256ELi8ELi32ELi16ELi8ELi4EEvPfS0_S0_iii_param_0];
	cvta.to.global.u64 	%rd20, %rd99;
	mul.wide.u32 	%rd21, %r419, 4;
	add.s64 	%rd22, %rd20, %rd21;
	ld.global.f32 	%f925, [%rd22];
$L__BB6_10:
	setp.gt.u32 	%p13, %r67, 255;
	shl.b32 	%r108, %r67, 9;
	and.b32  	%r109, %r108, 3584;
	mov.u32 	%r110, _ZZ10zorderGEMMILi128ELi128ELi8ELi256ELi8ELi32ELi16ELi8ELi4EEvPfS0_S0_iiiE2As;
	add.s32 	%r111, %r110, %r109;
	shr.u32 	%r112, %r67, 1;
	and.b32  	%r113, %r112, 508;
	shl.b32 	%r114, %r67, 4;
	and.b32  	%r115, %r114, 112;
	add.s32 	%r116, %r113, 256;
	xor.b32  	%r117, %r115, %r116;
	add.s32 	%r118, %r111, %r117;
	st.shared.f32 	[%r118], %f925;
	@%p13 bra 	$L__BB6_24;
	ld.param.u32 	%r337, [_Z10zorderGEMMILi128ELi128ELi8ELi256ELi8ELi32ELi16ELi8ELi4EEvPfS0_S0_iii_param_4];
	ld.param.u32 	%r268, [_Z10zorderGEMMILi128ELi128ELi8ELi256ELi8ELi32ELi16ELi8ELi4EEvPfS0_S0_iii_param_3];
	setp.ge.s32 	%p14, %r416, %r337;
	shr.u32 	%r120, %r67, 3;
	mov.u32 	%r121, %ctaid.y;
	shl.b32 	%r122, %r121, 7;
	or.b32  	%r123, %r120, %r122;
	add.s32 	%r124, %r123, 96;
	setp.ge.s32 	%p15, %r124, %r268;
	mov.f32 	%f926, 0f00000000;
	or.pred  	%p16, %p15, %p14;
	@%p16 bra 	$L__BB6_13;
	ld.param.u64 	%rd100, [_Z10zorderGEMMILi128ELi128ELi8ELi256ELi8ELi32ELi16ELi8ELi4EEvPfS0_S0_iii_param_0];
	cvta.to.global.u64 	%rd23, %rd100;
	mul.wide.u32 	%rd24, %r420, 4;
	add.s64 	%rd25, %rd23, %rd24;
	ld.global.f32 	%f926, [%rd25];
$L__BB6_13:
	shl.b32 	%r126, %r67, 9;
	and.b32  	%r127, %r126, 3584;
	mov.u32 	%r128, _ZZ10zorderGEMMILi128ELi128ELi8ELi256ELi8ELi32ELi16ELi8ELi4EEvPfS0_S0_iiiE2As;
	add.s32 	%r129, %r128, %r127;
	shr.u32 	%r130, %r67, 1;
	and.b32  	%r131, %r130, 508;
	shl.b32 	%r132, %r67, 4;
	and.b32  	%r133, %r132, 112;
	add.s32 	%r134, %r131, 384;
	xor.b32  	%r135, %r133, %r134;
	add.s32 	%r136, %r129, %r135;
	st.shared.f32 	[%r136], %f926;
$L__BB6_14:
	setp.lt.u32 	%p17, %r67, 256;
	@%p17 bra 	$L__BB6_15;
	bra.uni 	$L__BB6_24;
$L__BB6_15:
	ld.param.u32 	%r344, [_Z10zorderGEMMILi128ELi128ELi8ELi256ELi8ELi32ELi16ELi8ELi4EEvPfS0_S0_iii_param_5];
	ld.param.u32 	%r338, [_Z10zorderGEMMILi128ELi128ELi8ELi256ELi8ELi32ELi16ELi8ELi4EEvPfS0_S0_iii_param_4];
	and.b32  	%r139, %r67, 31;
	mov.u32 	%r140, %ctaid.x;
	shl.b32 	%r141, %r140, 7;
	or.b32  	%r142, %r139, %r141;
	setp.ge.s32 	%p18, %r142, %r344;
	setp.ge.s32 	%p19, %r413, %r338;
	mov.f32 	%f927, 0f00000000;
	or.pred  	%p20, %p19, %p18;
	@%p20 bra 	$L__BB6_17;
	ld.param.u64 	%rd101, [_Z10zorderGEMMILi128ELi128ELi8ELi256ELi8ELi32ELi16ELi8ELi4EEvPfS0_S0_iii_param_1];
	cvta.to.global.u64 	%rd26, %rd101;
	mul.wide.s32 	%rd27, %r414, 4;
	add.s64 	%rd28, %rd26, %rd27;
	ld.global.f32 	%f927, [%rd28];
$L__BB6_17:
	ld.param.u32 	%r345, [_Z10zorderGEMMILi128ELi128ELi8ELi256ELi8ELi32ELi16ELi8ELi4EEvPfS0_S0_iii_param_5];
	ld.param.u32 	%r339, [_Z10zorderGEMMILi128ELi128ELi8ELi256ELi8ELi32ELi16ELi8ELi4EEvPfS0_S0_iii_param_4];
	setp.ge.s32 	%p21, %r413, %r339;
	and.b32  	%r145, %r67, 31;
	mov.u32 	%r146, %ctaid.x;
	shl.b32 	%r147, %r146, 7;
	or.b32  	%r148, %r145, %r147;
	add.s32 	%r150, %r148, 32;
	setp.ge.s32 	%p22, %r150, %r345;
	shl.b32 	%r151, %r67, 4;
	and.b32  	%r152, %r151, 15872;
	mov.u32 	%r153, _ZZ10zorderGEMMILi128ELi128ELi8ELi256ELi8ELi32ELi16ELi8ELi4EEvPfS0_S0_iiiE2Bs;
	add.s32 	%r154, %r153, %r152;
	shl.b32 	%r155, %r67, 2;
	and.b32  	%r156, %r155, 124;
	add.s32 	%r157, %r154, %r156;
	st.shared.f32 	[%r157], %f927;
	mov.f32 	%f928, 0f00000000;
	or.pred  	%p23, %p21, %p22;
	@%p23 bra 	$L__BB6_19;
	ld.param.u64 	%rd102, [_Z10zorderGEMMILi128ELi128ELi8ELi256ELi8ELi32ELi16ELi8ELi4EEvPfS0_S0_iii_param_1];
	cvta.to.global.u64 	%rd29, %rd102;
	mov.u32 	%r158, %tid.x;
	and.b32  	%r159, %r158, 31;
	cvt.u64.u32 	%rd30, %r159;
	mov.u32 	%r160, %ctaid.x;
	shl.b32 	%r161, %r160, 7;
	cvt.s64.s32 	%rd31, %r161;
	or.b64  	%rd32, %rd30, %rd31;
	cvt.s64.s32 	%rd33, %r415;
	add.s64 	%rd34, %rd32, %rd33;
	shl.b64 	%rd35, %rd34, 2;
	add.s64 	%rd36, %rd29, %rd35;
	ld.global.f32 	%f928, [%rd36+128];
$L__BB6_19:
	ld.param.u32 	%r346, [_Z10zorderGEMMILi128ELi128ELi8ELi256ELi8ELi32ELi16ELi8ELi4EEvPfS0_S0_iii_param_5];
	ld.param.u32 	%r340, [_Z10zorderGEMMILi128ELi128ELi8ELi256ELi8ELi32ELi16ELi8ELi4EEvPfS0_S0_iii_param_4];
	setp.ge.s32 	%p24, %r413, %r340;
	mov.u32 	%r162, %tid.x;
	and.b32  	%r163, %r162, 31;
	mov.u32 	%r164, %ctaid.x;
	shl.b32 	%r165, %r164, 7;
	or.b32  	%r166, %r163, %r165;
	add.s32 	%r168, %r166, 64;
	setp.ge.s32 	%p25, %r168, %r346;
	shl.b32 	%r169, %r162, 4;
	and.b32  	%r170, %r169, 15872;
	mov.u32 	%r171, _ZZ10zorderGEMMILi128ELi128ELi8ELi256ELi8ELi32ELi16ELi8ELi4EEvPfS0_S0_iiiE2Bs;
	add.s32 	%r172, %r171, %r170;
	shl.b32 	%r173, %r162, 2;
	and.b32  	%r174, %r173, 124;
	add.s32 	%r175, %r172, %r174;
	st.shared.f32 	[%r175+128], %f928;
	mov.f32 	%f929, 0f00000000;
	or.pred  	%p26, %p24, %p25;
	@%p26 bra 	$L__BB6_21;
	ld.param.u64 	%rd103, [_Z10zorderGEMMILi128ELi128ELi8ELi256ELi8ELi32ELi16ELi8ELi4EEvPfS0_S0_iii_param_1];
	cvta.to.global.u64 	%rd37, %rd103;
	mov.u32 	%r176, %tid.x;
	and.b32  	%r177, %r176, 31;
	cvt.u64.u32 	%rd38, %r177;
	mov.u32 	%r178, %ctaid.x;
	shl.b32 	%r179, %r178, 7;
	cvt.s64.s32 	%rd39, %r179;
	or.b64  	%rd40, %rd38, %rd39;
	cvt.s64.s32 	%rd41, %r415;
	add.s64 	%rd42, %rd40, %rd41;
	shl.b64 	%rd43, %rd42, 2;
	add.s64 	%rd44, %rd37, %rd43;
	ld.global.f32 	%f929, [%rd44+256];
$L__BB6_21:
	ld.param.u32 	%r347, [_Z10zorderGEMMILi128ELi128ELi8ELi256ELi8ELi32ELi16ELi8ELi4EEvPfS0_S0_iii_param_5];
	ld.param.u32 	%r341, [_Z10zorderGEMMILi128ELi128ELi8ELi256ELi8ELi32ELi16ELi8ELi4EEvPfS0_S0_iii_param_4];
	setp.ge.s32 	%p27, %r413, %r341;
	mov.u32 	%r180, %tid.x;
	and.b32  	%r181, %r180, 31;
	mov.u32 	%r182, %ctaid.x;
	shl.b32 	%r183, %r182, 7;
	or.b32  	%r184, %r181, %r183;
	add.s32 	%r186, %r184, 96;
	setp.ge.s32 	%p28, %r186, %r347;
	shl.b32 	%r187, %r180, 4;
	and.b32  	%r188, %r187, 15872;
	mov.u32 	%r189, _ZZ10zorderGEMMILi128ELi128ELi8ELi256ELi8ELi32ELi16ELi8ELi4EEvPfS0_S0_iiiE2Bs;
	add.s32 	%r190, %r189, %r188;
	shl.b32 	%r191, %r180, 2;
	and.b32  	%r192, %r191, 124;
	add.s32 	%r193, %r190, %r192;
	st.shared.f32 	[%r193+256], %f929;
	mov.f32 	%f930, 0f00000000;
	or.pred  	%p29, %p27, %p28;
	@%p29 bra 	$L__BB6_23;
	ld.param.u64 	%rd104, [_Z10zorderGEMMILi128ELi128ELi8ELi256ELi8ELi32ELi16ELi8ELi4EEvPfS0_S0_iii_param_1];
	cvta.to.global.u64 	%rd45, %rd104;
	mov.u32 	%r194, %tid.x;
	and.b32  	%r195, %r194, 31;
	cvt.u64.u32 	%rd46, %r195;
	mov.u32 	%r196, %ctaid.x;
	shl.b32 	%r197, %r196, 7;
	cvt.s64.s32 	%rd47, %r197;
	or.b64  	%rd48, %rd46, %rd47;
	cvt.s64.s32 	%rd49, %r415;
	add.s64 	%rd50, %rd48, %rd49;
	shl.b64 	%rd51, %rd50, 2;
	add.s64 	%rd52, %rd45, %rd51;
	ld.global.f32 	%f930, [%rd52+384];
$L__BB6_23:
	mov.u32 	%r198, %tid.x;
	shl.b32 	%r199, %r198, 4;
	and.b32  	%r200, %r199, 15872;
	mov.u32 	%r201, _ZZ10zorderGEMMILi128ELi128ELi8ELi256ELi8ELi32ELi16ELi8ELi4EEvPfS0_S0_iiiE2Bs;
	add.s32 	%r202, %r201, %r200;
	shl.b32 	%r203, %r198, 2;
	and.b32  	%r204, %r203, 124;
	add.s32 	%r205, %r202, %r204;
	st.shared.f32 	[%r205+384], %f930;
$L__BB6_24:
	ld.param.u32 	%r348, [_Z10zorderGEMMILi128ELi128ELi8ELi256ELi8ELi32ELi16ELi8ELi4EEvPfS0_S0_iii_param_5];
	ld.param.u32 	%r342, [_Z10zorderGEMMILi128ELi128ELi8ELi256ELi8ELi32ELi16ELi8ELi4EEvPfS0_S0_iii_param_4];
	bar.sync 	0;
	mov.u32 	%r206, %tid.x;
	shr.u32 	%r207, %r206, 3;
	and.b32  	%r208, %r207, 2;
	and.b32  	%r209, %r206, 1;
	or.b32  	%r210, %r208, %r209;
	shr.u32 	%r211, %r206, 4;
	and.b32  	%r212, %r211, 60;
	or.b32  	%r213, %r210, %r212;
	shl.b32 	%r214, %r213, 4;
	mov.u32 	%r215, _ZZ10zorderGEMMILi128ELi128ELi8ELi256ELi8ELi32ELi16ELi8ELi4EEvPfS0_S0_iiiE2As;
	add.s32 	%r216, %r215, %r214;
	ld.shared.v4.f32 	{%f219, %f220, %f221, %f222}, [%r216];
	ld.shared.v4.f32 	{%f223, %f224, %f225, %f226}, [%r216+256];
	shl.b32 	%r217, %r206, 3;
	and.b32  	%r218, %r217, 112;
	shl.b32 	%r219, %r206, 2;
	and.b32  	%r220, %r219, 128;
	or.b32  	%r221, %r220, %r218;
	mov.u32 	%r222, _ZZ10zorderGEMMILi128ELi128ELi8ELi256ELi8ELi32ELi16ELi8ELi4EEvPfS0_S0_iiiE2Bs;
	add.s32 	%r223, %r222, %r221;
	ld.shared.v4.f32 	{%f227, %f228, %f229, %f230}, [%r223];
	ld.shared.v4.f32 	{%f231, %f232, %f233, %f234}, [%r223+256];
	fma.rn.f32 	%f235, %f219, %f227, %f922;
	fma.rn.f32 	%f236, %f219, %f228, %f921;
	fma.rn.f32 	%f237, %f219, %f229, %f920;
	fma.rn.f32 	%f238, %f219, %f230, %f919;
	fma.rn.f32 	%f239, %f219, %f231, %f918;
	fma.rn.f32 	%f240, %f219, %f232, %f917;
	fma.rn.f32 	%f241, %f219, %f233, %f916;
	fma.rn.f32 	%f242, %f219, %f234, %f915;
	fma.rn.f32 	%f243, %f220, %f227, %f914;
	fma.rn.f32 	%f244, %f220, %f228, %f913;
	fma.rn.f32 	%f245, %f220, %f229, %f912;
	fma.rn.f32 	%f246, %f220, %f230, %f911;
	fma.rn.f32 	%f247, %f220, %f231, %f910;
	fma.rn.f32 	%f248, %f220, %f232, %f909;
	fma.rn.f32 	%f249, %f220, %f233, %f908;
	fma.rn.f32 	%f250, %f220, %f234, %f907;
	fma.rn.f32 	%f251, %f221, %f227, %f906;
	fma.rn.f32 	%f252, %f221, %f228, %f905;
	fma.rn.f32 	%f253, %f221, %f229, %f904;
	fma.rn.f32 	%f254, %f221, %f230, %f903;
	fma.rn.f32 	%f255, %f221, %f231, %f902;
	fma.rn.f32 	%f256, %f221, %f232, %f901;
	fma.rn.f32 	%f257, %f221, %f233, %f900;
	fma.rn.f32 	%f258, %f221, %f234, %f899;
	fma.rn.f32 	%f259, %f222, %f227, %f898;
	fma.rn.f32 	%f260, %f222, %f228, %f897;
	fma.rn.f32 	%f261, %f222, %f229, %f896;
	fma.rn.f32 	%f262, %f222, %f230, %f895;
	fma.rn.f32 	%f263, %f222, %f231, %f894;
	fma.rn.f32 	%f264, %f222, %f232, %f893;
	fma.rn.f32 	%f265, %f222, %f233, %f892;
	fma.rn.f32 	%f266, %f222, %f234, %f891;
	fma.rn.f32 	%f267, %f223, %f227, %f890;
	fma.rn.f32 	%f268, %f223, %f228, %f889;
	fma.rn.f32 	%f269, %f223, %f229, %f888;
	fma.rn.f32 	%f270, %f223, %f230, %f887;
	fma.rn.f32 	%f271, %f223, %f231, %f886;
	fma.rn.f32 	%f272, %f223, %f232, %f885;
	fma.rn.f32 	%f273, %f223, %f233, %f884;
	fma.rn.f32 	%f274, %f223, %f234, %f883;
	fma.rn.f32 	%f275, %f224, %f227, %f882;
	fma.rn.f32 	%f276, %f224, %f228, %f881;
	fma.rn.f32 	%f277, %f224, %f229, %f880;
	fma.rn.f32 	%f278, %f224, %f230, %f879;
	fma.rn.f32 	%f279, %f224, %f231, %f878;
	fma.rn.f32 	%f280, %f224, %f232, %f877;
	fma.rn.f32 	%f281, %f224, %f233, %f876;
	fma.rn.f32 	%f282, %f224, %f234, %f875;
	fma.rn.f32 	%f283, %f225, %f227, %f874;
	fma.rn.f32 	%f284, %f225, %f228, %f873;
	fma.rn.f32 	%f285, %f225, %f229, %f872;
	fma.rn.f32 	%f286, %f225, %f230, %f871;
	fma.rn.f32 	%f287, %f225, %f231, %f870;
	fma.rn.f32 	%f288, %f225, %f232, %f869;
	fma.rn.f32 	%f289, %f225, %f233, %f868;
	fma.rn.f32 	%f290, %f225, %f234, %f867;
	fma.rn.f32 	%f291, %f226, %f227, %f866;
	fma.rn.f32 	%f292, %f226, %f228, %f865;
	fma.rn.f32 	%f293, %f226, %f229, %f864;
	fma.rn.f32 	%f294, %f226, %f230, %f863;
	fma.rn.f32 	%f295, %f226, %f231, %f862;
	fma.rn.f32 	%f296, %f226, %f232, %f861;
	fma.rn.f32 	%f297, %f226, %f233, %f860;
	fma.rn.f32 	%f298, %f226, %f234, %f859;
	xor.b32  	%r224, %r214, 16;
	add.s32 	%r225, %r215, %r224;
	ld.shared.v4.f32 	{%f299, %f300, %f301, %f302}, [%r225+512];
	ld.shared.v4.f32 	{%f303, %f304, %f305, %f306}, [%r225+768];
	ld.shared.v4.f32 	{%f307, %f308, %f309, %f310}, [%r223+512];
	ld.shared.v4.f32 	{%f311, %f312, %f313, %f314}, [%r223+768];
	fma.rn.f32 	%f315, %f299, %f307, %f235;
	fma.rn.f32 	%f316, %f299, %f308, %f236;
	fma.rn.f32 	%f317, %f299, %f309, %f237;
	fma.rn.f32 	%f318, %f299, %f310, %f238;
	fma.rn.f32 	%f319, %f299, %f311, %f239;
	fma.rn.f32 	%f320, %f299, %f312, %f240;
	fma.rn.f32 	%f321, %f299, %f313, %f241;
	fma.rn.f32 	%f322, %f299, %f314, %f242;
	fma.rn.f32 	%f323, %f300, %f307, %f243;
	fma.rn.f32 	%f324, %f300, %f308, %f244;
	fma.rn.f32 	%f325, %f300, %f309, %f245;
	fma.rn.f32 	%f326, %f300, %f310, %f246;
	fma.rn.f32 	%f327, %f300, %f311, %f247;
	fma.rn.f32 	%f328, %f300, %f312, %f248;
	fma.rn.f32 	%f329, %f300, %f313, %f249;
	fma.rn.f32 	%f330, %f300, %f314, %f250;
	fma.rn.f32 	%f331, %f301, %f307, %f251;
	fma.rn.f32 	%f332, %f301, %f308, %f252;
	fma.rn.f32 	%f333, %f301, %f309, %f253;
	fma.rn.f32 	%f334, %f301, %f310, %f254;
	fma.rn.f32 	%f335, %f301, %f311, %f255;
	fma.rn.f32 	%f336, %f301, %f312, %f256;
	fma.rn.f32 	%f337, %f301, %f313, %f257;
	fma.rn.f32 	%f338, %f301, %f314, %f258;
	fma.rn.f32 	%f339, %f302, %f307, %f259;
	fma.rn.f32 	%f340, %f302, %f308, %f260;
	fma.rn.f32 	%f341, %f302, %f309, %f261;
	fma.rn.f32 	%f342, %f302, %f310, %f262;
	fma.rn.f32 	%f343, %f302, %f311, %f263;
	fma.rn.f32 	%f344, %f302, %f312, %f264;
	fma.rn.f32 	%f345, %f302, %f313, %f265;
	fma.rn.f32 	%f346, %f302, %f314, %f266;
	fma.rn.f32 	%f347, %f303, %f307, %f267;
	fma.rn.f32 	%f348, %f303, %f308, %f268;
	fma.rn.f32 	%f349, %f303, %f309, %f269;
	fma.rn.f32 	%f350, %f303, %f310, %f270;
	fma.rn.f32 	%f351, %f303, %f311, %f271;
	fma.rn.f32 	%f352, %f303, %f312, %f272;
	fma.rn.f32 	%f353, %f303, %f313, %f273;
	fma.rn.f32 	%f354, %f303, %f314, %f274;
	fma.rn.f32 	%f355, %f304, %f307, %f275;
	fma.rn.f32 	%f356, %f304, %f308, %f276;
	fma.rn.f32 	%f357, %f304, %f309, %f277;
	fma.rn.f32 	%f358, %f304, %f310, %f278;
	fma.rn.f32 	%f359, %f304, %f311, %f279;
	fma.rn.f32 	%f360, %f304, %f312, %f280;
	fma.rn.f32 	%f361, %f304, %f313, %f281;
	fma.rn.f32 	%f362, %f304, %f314, %f282;
	fma.rn.f32 	%f363, %f305, %f307, %f283;
	fma.rn.f32 	%f364, %f305, %f308, %f284;
	fma.rn.f32 	%f365, %f305, %f309, %f285;
	fma.rn.f32 	%f366, %f305, %f310, %f286;
	fma.rn.f32 	%f367, %f305, %f311, %f287;
	fma.rn.f32 	%f368, %f305, %f312, %f288;
	fma.rn.f32 	%f369, %f305, %f313, %f289;
	fma.rn.f32 	%f370, %f305, %f314, %f290;
	fma.rn.f32 	%f371, %f306, %f307, %f291;
	fma.rn.f32 	%f372, %f306, %f308, %f292;
	fma.rn.f32 	%f373, %f306, %f309, %f293;
	fma.rn.f32 	%f374, %f306, %f310, %f294;
	fma.rn.f32 	%f375, %f306, %f311, %f295;
	fma.rn.f32 	%f376, %f306, %f312, %f296;
	fma.rn.f32 	%f377, %f306, %f313, %f297;
	fma.rn.f32 	%f378, %f306, %f314, %f298;
	xor.b32  	%r226, %r214, 32;
	add.s32 	%r227, %r215, %r226;
	ld.shared.v4.f32 	{%f379, %f380, %f381, %f382}, [%r227+1024];
	ld.shared.v4.f32 	{%f383, %f384, %f385, %f386}, [%r227+1280];
	ld.shared.v4.f32 	{%f387, %f388, %f389, %f390}, [%r223+1024];
	ld.shared.v4.f32 	{%f391, %f392, %f393, %f394}, [%r223+1280];
	fma.rn.f32 	%f395, %f379, %f387, %f315;
	fma.rn.f32 	%f396, %f379, %f388, %f316;
	fma.rn.f32 	%f397, %f379, %f389, %f317;
	fma.rn.f32 	%f398, %f379, %f390, %f318;
	fma.rn.f32 	%f399, %f379, %f391, %f319;
	fma.rn.f32 	%f400, %f379, %f392, %f320;
	fma.rn.f32 	%f401, %f379, %f393, %f321;
	fma.rn.f32 	%f402, %f379, %f394, %f322;
	fma.rn.f32 	%f403, %f380, %f387, %f323;
	fma.rn.f32 	%f404, %f380, %f388, %f324;
	fma.rn.f32 	%f405, %f380, %f389, %f325;
	fma.rn.f32 	%f406, %f380, %f390, %f326;
	fma.rn.f32 	%f407, %f380, %f391, %f327;
	fma.rn.f32 	%f408, %f380, %f392, %f328;
	fma.rn.f32 	%f409, %f380, %f393, %f329;
	fma.rn.f32 	%f410, %f380, %f394, %f330;
	fma.rn.f32 	%f411, %f381, %f387, %f331;
	fma.rn.f32 	%f412, %f381, %f388, %f332;
	fma.rn.f32 	%f413, %f381, %f389, %f333;
	fma.rn.f32 	%f414, %f381, %f390, %f334;
	fma.rn.f32 	%f415, %f381, %f391, %f335;
	fma.rn.f32 	%f416, %f381, %f392, %f336;
	fma.rn.f32 	%f417, %f381, %f393, %f337;
	fma.rn.f32 	%f418, %f381, %f394, %f338;
	fma.rn.f32 	%f419, %f382, %f387, %f339;
	fma.rn.f32 	%f420, %f382, %f388, %f340;
	fma.rn.f32 	%f421, %f382, %f389, %f341;
	fma.rn.f32 	%f422, %f382, %f390, %f342;
	fma.rn.f32 	%f423, %f382, %f391, %f343;
	fma.rn.f32 	%f424, %f382, %f392, %f344;
	fma.rn.f32 	%f425, %f382, %f393, %f345;
	fma.rn.f32 	%f426, %f382, %f394, %f346;
	fma.rn.f32 	%f427, %f383, %f387, %f347;
	fma.rn.f32 	%f428, %f383, %f388, %f348;
	fma.rn.f32 	%f429, %f383, %f389, %f349;
	fma.rn.f32 	%f430, %f383, %f390, %f350;
	fma.rn.f32 	%f431, %f383, %f391, %f351;
	fma.rn.f32 	%f432, %f383, %f392, %f352;
	fma.rn.f32 	%f433, %f383, %f393, %f353;
	fma.rn.f32 	%f434, %f383, %f394, %f354;
	fma.rn.f32 	%f435, %f384, %f387, %f355;
	fma.rn.f32 	%f436, %f384, %f388, %f356;
	fma.rn.f32 	%f437, %f384, %f389, %f357;
	fma.rn.f32 	%f438, %f384, %f390, %f358;
	fma.rn.f32 	%f439, %f384, %f391, %f359;
	fma.rn.f32 	%f440, %f384, %f392, %f360;
	fma.rn.f32 	%f441, %f384, %f393, %f361;
	fma.rn.f32 	%f442, %f384, %f394, %f362;
	fma.rn.f32 	%f443, %f385, %f387, %f363;
	fma.rn.f32 	%f444, %f385, %f388, %f364;
	fma.rn.f32 	%f445, %f385, %f389, %f365;
	fma.rn.f32 	%f446, %f385, %f390, %f366;
	fma.rn.f32 	%f447, %f385, %f391, %f367;
	fma.rn.f32 	%f448, %f385, %f392, %f368;
	fma.rn.f32 	%f449, %f385, %f393, %f369;
	fma.rn.f32 	%f450, %f385, %f394, %f370;
	fma.rn.f32 	%f451, %f386, %f387, %f371;
	fma.rn.f32 	%f452, %f386, %f388, %f372;
	fma.rn.f32 	%f453, %f386, %f389, %f373;
	fma.rn.f32 	%f454, %f386, %f390, %f374;
	fma.rn.f32 	%f455, %f386, %f391, %f375;
	fma.rn.f32 	%f456, %f386, %f392, %f376;
	fma.rn.f32 	%f457, %f386, %f393, %f377;
	fma.rn.f32 	%f458, %f386, %f394, %f378;
	xor.b32  	%r228, %r214, 48;
	add.s32 	%r229, %r215, %r228;
	ld.shared.v4.f32 	{%f459, %f460, %f461, %f462}, [%r229+1536];
	ld.shared.v4.f32 	{%f463, %f464, %f465, %f466}, [%r229+1792];
	ld.shared.v4.f32 	{%f467, %f468, %f469, %f470}, [%r223+1536];
	ld.shared.v4.f32 	{%f471, %f472, %f473, %f474}, [%r223+1792];
	fma.rn.f32 	%f475, %f459, %f467, %f395;
	fma.rn.f32 	%f476, %f459, %f468, %f396;
	fma.rn.f32 	%f477, %f459, %f469, %f397;
	fma.rn.f32 	%f478, %f459, %f470, %f398;
	fma.rn.f32 	%f479, %f459, %f471, %f399;
	fma.rn.f32 	%f480, %f459, %f472, %f400;
	fma.rn.f32 	%f481, %f459, %f473, %f401;
	fma.rn.f32 	%f482, %f459, %f474, %f402;
	fma.rn.f32 	%f483, %f460, %f467, %f403;
	fma.rn.f32 	%f484, %f460, %f468, %f404;
	fma.rn.f32 	%f485, %f460, %f469, %f405;
	fma.rn.f32 	%f486, %f460, %f470, %f406;
	fma.rn.f32 	%f487, %f460, %f471, %f407;
	fma.rn.f32 	%f488, %f460, %f472, %f408;
	fma.rn.f32 	%f489, %f460, %f473, %f409;
	fma.rn.f32 	%f490, %f460, %f474, %f410;
	fma.rn.f32 	%f491, %f461, %f467, %f411;
	fma.rn.f32 	%f492, %f461, %f468, %f412;
	fma.rn.f32 	%f493, %f461, %f469, %f413;
	fma.rn.f32 	%f494, %f461, %f470, %f414;
	fma.rn.f32 	%f495, %f461, %f471, %f415;
	fma.rn.f32 	%f496, %f461, %f472, %f416;
	fma.rn.f32 	%f497, %f461, %f473, %f417;
	fma.rn.f32 	%f498, %f461, %f474, %f418;
	fma.rn.f32 	%f499, %f462, %f467, %f419;
	fma.rn.f32 	%f500, %f462, %f468, %f420;
	fma.rn.f32 	%f501, %f462, %f469, %f421;
	fma.rn.f32 	%f502, %f462, %f470, %f422;
	fma.rn.f32 	%f503, %f462, %f471, %f423;
	fma.rn.f32 	%f504, %f462, %f472, %f424;
	fma.rn.f32 	%f505, %f462, %f473, %f425;
	fma.rn.f32 	%f506, %f462, %f474, %f426;
	fma.rn.f32 	%f507, %f463, %f467, %f427;
	fma.rn.f32 	%f508, %f463, %f468, %f428;
	fma.rn.f32 	%f509, %f463, %f469, %f429;
	fma.rn.f32 	%f510, %f463, %f470, %f430;
	fma.rn.f32 	%f511, %f463, %f471, %f431;
	fma.rn.f32 	%f512, %f463, %f472, %f432;
	fma.rn.f32 	%f513, %f463, %f473, %f433;
	fma.rn.f32 	%f514, %f463, %f474, %f434;
	fma.rn.f32 	%f515, %f464, %f467, %f435;
	fma.rn.f32 	%f516, %f464, %f468, %f436;
	fma.rn.f32 	%f517, %f464, %f469, %f437;
	fma.rn.f32 	%f518, %f464, %f470, %f438;
	fma.rn.f32 	%f519, %f464, %f471, %f439;
	fma.rn.f32 	%f520, %f464, %f472, %f440;
	fma.rn.f32 	%f521, %f464, %f473, %f441;
	fma.rn.f32 	%f522, %f464, %f474, %f442;
	fma.rn.f32 	%f523, %f465, %f467, %f443;
	fma.rn.f32 	%f524, %f465, %f468, %f444;
	fma.rn.f32 	%f525, %f465, %f469, %f445;
	fma.rn.f32 	%f526, %f465, %f470, %f446;
	fma.rn.f32 	%f527, %f465, %f471, %f447;
	fma.rn.f32 	%f528, %f465, %f472, %f448;
	fma.rn.f32 	%f529, %f465, %f473, %f449;
	fma.rn.f32 	%f530, %f465, %f474, %f450;
	fma.rn.f32 	%f531, %f466, %f467, %f451;
	fma.rn.f32 	%f532, %f466, %f468, %f452;
	fma.rn.f32 	%f533, %f466, %f469, %f453;
	fma.rn.f32 	%f534, %f466, %f470, %f454;
	fma.rn.f32 	%f535, %f466, %f471, %f455;
	fma.rn.f32 	%f536, %f466, %f472, %f456;
	fma.rn.f32 	%f537, %f466, %f473, %f457;
	fma.rn.f32 	%f538, %f466, %f474, %f458;
	xor.b32  	%r230, %r214, 64;
	add.s32 	%r231, %r215, %r230;
	ld.shared.v4.f32 	{%f539, %f540, %f541, %f542}, [%r231+2048];
	ld.shared.v4.f32 	{%f543, %f544, %f545, %f546}, [%r231+2304];
	ld.shared.v4.f32 	{%f547, %f548, %f549, %f550}, [%r223+2048];
	ld.shared.v4.f32 	{%f551, %f552, %f553, %f554}, [%r223+2304];
	fma.rn.f32 	%f555, %f539, %f547, %f475;
	fma.rn.f32 	%f556, %f539, %f548, %f476;
	fma.rn.f32 	%f557, %f539, %f549, %f477;
	fma.rn.f32 	%f558, %f539, %f550, %f478;
	fma.rn.f32 	%f559, %f539, %f551, %f479;
	fma.rn.f32 	%f560, %f539, %f552, %f480;
	fma.rn.f32 	%f561, %f539, %f553, %f481;
	fma.rn.f32 	%f562, %f539, %f554, %f482;
	fma.rn.f32 	%f563, %f540, %f547, %f483;
	fma.rn.f32 	%f564, %f540, %f548, %f484;
	fma.rn.f32 	%f565, %f540, %f549, %f485;
	fma.rn.f32 	%f566, %f540, %f550, %f486;
	fma.rn.f32 	%f567, %f540, %f551, %f487;
	fma.rn.f32 	%f568, %f540, %f552, %f488;
	fma.rn.f32 	%f569, %f540, %f553, %f489;
	fma.rn.f32 	%f570, %f540, %f554, %f490;
	fma.rn.f32 	%f571, %f541, %f547, %f491;
	fma.rn.f32 	%f572, %f541, %f548, %f492;
	fma.rn.f32 	%f573, %f541, %f549, %f493;
	fma.rn.f32 	%f574, %f541, %f550, %f494;
	fma.rn.f32 	%f575, %f541, %f551, %f495;
	fma.rn.f32 	%f576, %f541, %f552, %f496;
	fma.rn.f32 	%f577, %f541, %f553, %f497;
	fma.rn.f32 	%f578, %f541, %f554, %f498;
	fma.rn.f32 	%f579, %f542, %f547, %f499;
	fma.rn.f32 	%f580, %f542, %f548, %f500;
	fma.rn.f32 	%f581, %f542, %f549, %f501;
	fma.rn.f32 	%f582, %f542, %f550, %f502;
	fma.rn.f32 	%f583, %f542, %f551, %f503;
	fma.rn.f32 	%f584, %f542, %f552, %f504;
	fma.rn.f32 	%f585, %f542, %f553, %f505;
	fma.rn.f32 	%f586, %f542, %f554, %f506;
	fma.rn.f32 	%f587, %f543, %f547, %f507;
	fma.rn.f32 	%f588, %f543, %f548, %f508;
	fma.rn.f32 	%f589, %f543, %f549, %f509;
	fma.rn.f32 	%f590, %f543, %f550, %f510;
	fma.rn.f32 	%f591, %f543, %f551, %f511;
	fma.rn.f32 	%f592, %f543, %f552, %f512;
	fma.rn.f32 	%f593, %f543, %f553, %f513;
	fma.rn.f32 	%f594, %f543, %f554, %f514;
	fma.rn.f32 	%f595, %f544, %f547, %f515;
	fma.rn.f32 	%f596, %f544, %f548, %f516;
	fma.rn.f32 	%f597, %f544, %f549, %f517;
	fma.rn.f32 	%f598, %f544, %f550, %f518;
	fma.rn.f32 	%f599, %f544, %f551, %f519;
	fma.rn.f32 	%f600, %f544, %f552, %f520;
	fma.rn.f32 	%f601, %f544, %f553, %f521;
	fma.rn.f32 	%f602, %f544, %f554, %f522;
	fma.rn.f32 	%f603, %f545, %f547, %f523;
	fma.rn.f32 	%f604, %f545, %f548, %f524;
	fma.rn.f32 	%f605, %f545, %f549, %f525;
	fma.rn.f32 	%f606, %f545, %f550, %f526;
	fma.rn.f32 	%f607, %f545, %f551, %f527;
	fma.rn.f32 	%f608, %f545, %f552, %f528;
	fma.rn.f32 	%f609, %f545, %f553, %f529;
	fma.rn.f32 	%f610, %f545, %f554, %f530;
	fma.rn.f32 	%f611, %f546, %f547, %f531;
	fma.rn.f32 	%f612, %f546, %f548, %f532;
	fma.rn.f32 	%f613, %f546, %f549, %f533;
	fma.rn.f32 	%f614, %f546, %f550, %f534;
	fma.rn.f32 	%f615, %f546, %f551, %f535;
	fma.rn.f32 	%f616, %f546, %f552, %f536;
	fma.rn.f32 	%f617, %f546, %f553, %f537;
	fma.rn.f32 	%f618, %f546, %f554, %f538;
	xor.b32  	%r232, %r214, 80;
	add.s32 	%r233, %r215, %r232;
	ld.shared.v4.f32 	{%f619, %f620, %f621, %f622}, [%r233+2560];
	ld.shared.v4.f32 	{%f623, %f624, %f625, %f626}, [%r233+2816];
	ld.shared.v4.f32 	{%f627, %f628, %f629, %f630}, [%r223+2560];
	ld.shared.v4.f32 	{%f631, %f632, %f633, %f634}, [%r223+2816];
	fma.rn.f32 	%f635, %f619, %f627, %f555;
	fma.rn.f32 	%f636, %f619, %f628, %f556;
	fma.rn.f32 	%f637, %f619, %f629, %f557;
	fma.rn.f32 	%f638, %f619, %f630, %f558;
	fma.rn.f32 	%f639, %f619, %f631, %f559;
	fma.rn.f32 	%f640, %f619, %f632, %f560;
	fma.rn.f32 	%f641, %f619, %f633, %f561;
	fma.rn.f32 	%f642, %f619, %f634, %f562;
	fma.rn.f32 	%f643, %f620, %f627, %f563;
	fma.rn.f32 	%f644, %f620, %f628, %f564;
	fma.rn.f32 	%f645, %f620, %f629, %f565;
	fma.rn.f32 	%f646, %f620, %f630, %f566;
	fma.rn.f32 	%f647, %f620, %f631, %f567;
	fma.rn.f32 	%f648, %f620, %f632, %f568;
	fma.rn.f32 	%f649, %f620, %f633, %f569;
	fma.rn.f32 	%f650, %f620, %f634, %f570;
	fma.rn.f32 	%f651, %f621, %f627, %f571;
	fma.rn.f32 	%f652, %f621, %f628, %f572;
	fma.rn.f32 	%f653, %f621, %f629, %f573;
	fma.rn.f32 	%f654, %f621, %f630, %f574;
	fma.rn.f32 	%f655, %f621, %f631, %f575;
	fma.rn.f32 	%f656, %f621, %f632, %f576;
	fma.rn.f32 	%f657, %f621, %f633, %f577;
	fma.rn.f32 	%f658, %f621, %f634, %f578;
	fma.rn.f32 	%f659, %f622, %f627, %f579;
	fma.rn.f32 	%f660, %f622, %f628, %f580;
	fma.rn.f32 	%f661, %f622, %f629, %f581;
	fma.rn.f32 	%f662, %f622, %f630, %f582;
	fma.rn.f32 	%f663, %f622, %f631, %f583;
	fma.rn.f32 	%f664, %f622, %f632, %f584;
	fma.rn.f32 	%f665, %f622, %f633, %f585;
	fma.rn.f32 	%f666, %f622, %f634, %f586;
	fma.rn.f32 	%f667, %f623, %f627, %f587;
	fma.rn.f32 	%f668, %f623, %f628, %f588;
	fma.rn.f32 	%f669, %f623, %f629, %f589;
	fma.rn.f32 	%f670, %f623, %f630, %f590;
	fma.rn.f32 	%f671, %f623, %f631, %f591;
	fma.rn.f32 	%f672, %f623, %f632, %f592;
	fma.rn.f32 	%f673, %f623, %f633, %f593;
	fma.rn.f32 	%f674, %f623, %f634, %f594;
	fma.rn.f32 	%f675, %f624, %f627, %f595;
	fma.rn.f32 	%f676, %f624, %f628, %f596;
	fma.rn.f32 	%f677, %f624, %f629, %f597;
	fma.rn.f32 	%f678, %f624, %f630, %f598;
	fma.rn.f32 	%f679, %f624, %f631, %f599;
	fma.rn.f32 	%f680, %f624, %f632, %f600;
	fma.rn.f32 	%f681, %f624, %f633, %f601;
	fma.rn.f32 	%f682, %f624, %f634, %f602;
	fma.rn.f32 	%f683, %f625, %f627, %f603;
	fma.rn.f32 	%f684, %f625, %f628, %f604;
	fma.rn.f32 	%f685, %f625, %f629, %f605;
	fma.rn.f32 	%f686, %f625, %f630, %f606;
	fma.rn.f32 	%f687, %f625, %f631, %f607;
	fma.rn.f32 	%f688, %f625, %f632, %f608;
	fma.rn.f32 	%f689, %f625, %f633, %f609;
	fma.rn.f32 	%f690, %f625, %f634, %f610;
	fma.rn.f32 	%f691, %f626, %f627, %f611;
	fma.rn.f32 	%f692, %f626, %f628, %f612;
	fma.rn.f32 	%f693, %f626, %f629, %f613;
	fma.rn.f32 	%f694, %f626, %f630, %f614;
	fma.rn.f32 	%f695, %f626, %f631, %f615;
	fma.rn.f32 	%f696, %f626, %f632, %f616;
	fma.rn.f32 	%f697, %f626, %f633, %f617;
	fma.rn.f32 	%f698, %f626, %f634, %f618;
	xor.b32  	%r234, %r214, 96;
	add.s32 	%r235, %r215, %r234;
	ld.shared.v4.f32 	{%f699, %f700, %f701, %f702}, [%r235+3072];
	ld.shared.v4.f32 	{%f703, %f704, %f705, %f706}, [%r235+3328];
	ld.shared.v4.f32 	{%f707, %f708, %f709, %f710}, [%r223+3072];
	ld.shared.v4.f32 	{%f711, %f712, %f713, %f714}, [%r223+3328];
	fma.rn.f32 	%f715, %f699, %f707, %f635;
	fma.rn.f32 	%f716, %f699, %f708, %f636;
	fma.rn.f32 	%f717, %f699, %f709, %f637;
	fma.rn.f32 	%f718, %f699, %f710, %f638;
	fma.rn.f32 	%f719, %f699, %f711, %f639;
	fma.rn.f32 	%f720, %f699, %f712, %f640;
	fma.rn.f32 	%f721, %f699, %f713, %f641;
	fma.rn.f32 	%f722, %f699, %f714, %f642;
	fma.rn.f32 	%f723, %f700, %f707, %f643;
	fma.rn.f32 	%f724, %f700, %f708, %f644;
	fma.rn.f32 	%f725, %f700, %f709, %f645;
	fma.rn.f32 	%f726, %f700, %f710, %f646;
	fma.rn.f32 	%f727, %f700, %f711, %f647;
	fma.rn.f32 	%f728, %f700, %f712, %f648;
	fma.rn.f32 	%f729, %f700, %f713, %f649;
	fma.rn.f32 	%f730, %f700, %f714, %f650;
	fma.rn.f32 	%f731, %f701, %f707, %f651;
	fma.rn.f32 	%f732, %f701, %f708, %f652;
	fma.rn.f32 	%f733, %f701, %f709, %f653;
	fma.rn.f32 	%f734, %f701, %f710, %f654;
	fma.rn.f32 	%f735, %f701, %f711, %f655;
	fma.rn.f32 	%f736, %f701, %f712, %f656;
	fma.rn.f32 	%f737, %f701, %f713, %f657;
	fma.rn.f32 	%f738, %f701, %f714, %f658;
	fma.rn.f32 	%f739, %f702, %f707, %f659;
	fma.rn.f32 	%f740, %f702, %f708, %f660;
	fma.rn.f32 	%f741, %f702, %f709, %f661;
	fma.rn.f32 	%f742, %f702, %f710, %f662;
	fma.rn.f32 	%f743, %f702, %f711, %f663;
	fma.rn.f32 	%f744, %f702, %f712, %f664;
	fma.rn.f32 	%f745, %f702, %f713, %f665;
	fma.rn.f32 	%f746, %f702, %f714, %f666;
	fma.rn.f32 	%f747, %f703, %f707, %f667;
	fma.rn.f32 	%f748, %f703, %f708, %f668;
	fma.rn.f32 	%f749, %f703, %f709, %f669;
	fma.rn.f32 	%f750, %f703, %f710, %f670;
	fma.rn.f32 	%f751, %f703, %f711, %f671;
	fma.rn.f32 	%f752, %f703, %f712, %f672;
	fma.rn.f32 	%f753, %f703, %f713, %f673;
	fma.rn.f32 	%f754, %f703, %f714, %f674;
	fma.rn.f32 	%f755, %f704, %f707, %f675;
	fma.rn.f32 	%f756, %f704, %f708, %f676;
	fma.rn.f32 	%f757, %f704, %f709, %f677;
	fma.rn.f32 	%f758, %f704, %f710, %f678;
	fma.rn.f32 	%f759, %f704, %f711, %f679;
	fma.rn.f32 	%f760, %f704, %f712, %f680;
	fma.rn.f32 	%f761, %f704, %f713, %f681;
	fma.rn.f32 	%f762, %f704, %f714, %f682;
	fma.rn.f32 	%f763, %f705, %f707, %f683;
	fma.rn.f32 	%f764, %f705, %f708, %f684;
	fma.rn.f32 	%f765, %f705, %f709, %f685;
	fma.rn.f32 	%f766, %f705, %f710, %f686;
	fma.rn.f32 	%f767, %f705, %f711, %f687;
	fma.rn.f32 	%f768, %f705, %f712, %f688;
	fma.rn.f32 	%f769, %f705, %f713, %f689;
	fma.rn.f32 	%f770, %f705, %f714, %f690;
	fma.rn.f32 	%f771, %f706, %f707, %f691;
	fma.rn.f32 	%f772, %f706, %f708, %f692;
	fma.rn.f32 	%f773, %f706, %f709, %f693;
	fma.rn.f32 	%f774, %f706, %f710, %f694;
	fma.rn.f32 	%f775, %f706, %f711, %f695;
	fma.rn.f32 	%f776, %f706, %f712, %f696;
	fma.rn.f32 	%f777, %f706, %f713, %f697;
	fma.rn.f32 	%f778, %f706, %f714, %f698;
	xor.b32  	%r236, %r214, 112;
	add.s32 	%r237, %r215, %r236;
	ld.shared.v4.f32 	{%f779, %f780, %f781, %f782}, [%r237+3584];
	ld.shared.v4.f32 	{%f783, %f784, %f785, %f786}, [%r237+3840];
	ld.shared.v4.f32 	{%f787, %f788, %f789, %f790}, [%r223+3584];
	ld.shared.v4.f32 	{%f791, %f792, %f793, %f794}, [%r223+3840];
	fma.rn.f32 	%f922, %f779, %f787, %f715;
	fma.rn.f32 	%f921, %f779, %f788, %f716;
	fma.rn.f32 	%f920, %f779, %f789, %f717;
	fma.rn.f32 	%f919, %f779, %f790, %f718;
	fma.rn.f32 	%f918, %f779, %f791, %f719;
	fma.rn.f32 	%f917, %f779, %f792, %f720;
	fma.rn.f32 	%f916, %f779, %f793, %f721;
	fma.rn.f32 	%f915, %f779, %f794, %f722;
	fma.rn.f32 	%f914, %f780, %f787, %f723;
	fma.rn.f32 	%f913, %f780, %f788, %f724;
	fma.rn.f32 	%f912, %f780, %f789, %f725;
	fma.rn.f32 	%f911, %f780, %f790, %f726;
	fma.rn.f32 	%f910, %f780, %f791, %f727;
	fma.rn.f32 	%f909, %f780, %f792, %f728;
	fma.rn.f32 	%f908, %f780, %f793, %f729;
	fma.rn.f32 	%f907, %f780, %f794, %f730;
	fma.rn.f32 	%f906, %f781, %f787, %f731;
	fma.rn.f32 	%f905, %f781, %f788, %f732;
	fma.rn.f32 	%f904, %f781, %f789, %f733;
	fma.rn.f32 	%f903, %f781, %f790, %f734;
	fma.rn.f32 	%f902, %f781, %f791, %f735;
	fma.rn.f32 	%f901, %f781, %f792, %f736;
	fma.rn.f32 	%f900, %f781, %f793, %f737;
	fma.rn.f32 	%f899, %f781, %f794, %f738;
	fma.rn.f32 	%f898, %f782, %f787, %f739;
	fma.rn.f32 	%f897, %f782, %f788, %f740;
	fma.rn.f32 	%f896, %f782, %f789, %f741;
	fma.rn.f32 	%f895, %f782, %f790, %f742;
	fma.rn.f32 	%f894, %f782, %f791, %f743;
	fma.rn.f32 	%f893, %f782, %f792, %f744;
	fma.rn.f32 	%f892, %f782, %f793, %f745;
	fma.rn.f32 	%f891, %f782, %f794, %f746;
	fma.rn.f32 	%f890, %f783, %f787, %f747;
	fma.rn.f32 	%f889, %f783, %f788, %f748;
	fma.rn.f32 	%f888, %f783, %f789, %f749;
	fma.rn.f32 	%f887, %f783, %f790, %f750;
	fma.rn.f32 	%f886, %f783, %f791, %f751;
	fma.rn.f32 	%f885, %f783, %f792, %f752;
	fma.rn.f32 	%f884, %f783, %f793, %f753;
	fma.rn.f32 	%f883, %f783, %f794, %f754;
	fma.rn.f32 	%f882, %f784, %f787, %f755;
	fma.rn.f32 	%f881, %f784, %f788, %f756;
	fma.rn.f32 	%f880, %f784, %f789, %f757;
	fma.rn.f32 	%f879, %f784, %f790, %f758;
	fma.rn.f32 	%f878, %f784, %f791, %f759;
	fma.rn.f32 	%f877, %f784, %f792, %f760;
	fma.rn.f32 	%f876, %f784, %f793, %f761;
	fma.rn.f32 	%f875, %f784, %f794, %f762;
	fma.rn.f32 	%f874, %f785, %f787, %f763;
	fma.rn.f32 	%f873, %f785, %f788, %f764;
	fma.rn.f32 	%f872, %f785, %f789, %f765;
	fma.rn.f32 	%f871, %f785, %f790, %f766;
	fma.rn.f32 	%f870, %f785, %f791, %f767;
	fma.rn.f32 	%f869, %f785, %f792, %f768;
	fma.rn.f32 	%f868, %f785, %f793, %f769;
	fma.rn.f32 	%f867, %f785, %f794, %f770;
	fma.rn.f32 	%f866, %f786, %f787, %f771;
	fma.rn.f32 	%f865, %f786, %f788, %f772;
	fma.rn.f32 	%f864, %f786, %f789, %f773;
	fma.rn.f32 	%f863, %f786, %f790, %f774;
	fma.rn.f32 	%f862, %f786, %f791, %f775;
	fma.rn.f32 	%f861, %f786, %f792, %f776;
	fma.rn.f32 	%f860, %f786, %f793, %f777;
	fma.rn.f32 	%f859, %f786, %f794, %f778;
	bar.sync 	0;
	add.s32 	%r421, %r421, 8;
	add.s32 	%r420, %r420, 8;
	add.s32 	%r419, %r419, 8;
	add.s32 	%r418, %r418, 8;
	add.s32 	%r417, %r417, 8;
	add.s32 	%r416, %r416, 8;
	shl.b32 	%r238, %r348, 3;
	add.s32 	%r415, %r415, %r238;
	add.s32 	%r414, %r414, %r238;
	add.s32 	%r413, %r413, 8;
	setp.lt.s32 	%p30, %r421, %r342;
	@%p30 bra 	$L__BB6_2;
$L__BB6_25:
	ld.param.u32 	%r349, [_Z10zorderGEMMILi128ELi128ELi8ELi256ELi8ELi32ELi16ELi8ELi4EEvPfS0_S0_iii_param_5];
	ld.param.u32 	%r269, [_Z10zorderGEMMILi128ELi128ELi8ELi256ELi8ELi32ELi16ELi8ELi4EEvPfS0_S0_iii_param_3];
	mov.u32 	%r239, %tid.x;
	shr.u32 	%r240, %r239, 3;
	and.b32  	%r241, %r240, 2;
	and.b32  	%r242, %r239, 1;
	or.b32  	%r243, %r241, %r242;
	shr.u32 	%r244, %r239, 4;
	and.b32  	%r245, %r244, 60;
	or.b32  	%r246, %r243, %r245;
	shl.b32 	%r247, %r246, 2;
	mov.u32 	%r248, %ctaid.y;
	shl.b32 	%r249, %r248, 7;
	add.s32 	%r22, %r247, %r249;
	and.b32  	%r250, %r239, 32;
	shl.b32 	%r251, %r239, 1;
	and.b32  	%r252, %r251, 28;
	or.b32  	%r253, %r250, %r252;
	mov.u32 	%r254, %ctaid.x;
	shl.b32 	%r255, %r254, 7;
	or.b32  	%r256, %r253, %r255;
	setp.lt.s32 	%p31, %r22, %r269;
	mul.lo.s32 	%r24, %r22, %r349;
	setp.lt.s32 	%p32, %r256, %r349;
	and.pred  	%p33, %p31, %p32;
	@%p33 bra 	$L__BB6_26;
	bra.uni 	$L__BB6_27;
$L__BB6_26:
	ld.param.u64 	%rd105, [_Z10zorderGEMMILi128ELi128ELi8ELi256ELi8ELi32ELi16ELi8ELi4EEvPfS0_S0_iii_param_2];
	add.s32 	%r257, %r256, %r24;
	cvta.to.global.u64 	%rd53, %rd105;
	mul.wide.s32 	%rd54, %r257, 4;
	add.s64 	%rd55, %rd53, %rd54;
	st.global.f32 	[%rd55], %f922;
$L__BB6_27:
	ld.param.u32 	%r350, [_Z10zorderGEMMILi128ELi128ELi8ELi256ELi8ELi32ELi16ELi8ELi4EEvPfS0_S0_iii_param_5];
	ld.param.u32 	%r270, [_Z10zorderGEMMILi128ELi128ELi8ELi256ELi8ELi32ELi16ELi8ELi4EEvPfS0_S0_iii_param_3];
	ld.param.u64 	%rd106, [_Z10zorderGEMMILi128ELi128ELi8ELi256ELi8ELi32ELi16ELi8ELi4EEvPfS0_S0_iii_param_2];
	setp.ge.s32 	%p34, %r22, %r270;
	add.s32 	%r34, %r256, 1;
	setp.ge.s32 	%p35, %r34, %r350;
	cvt.s64.s32 	%rd56, %r24;
	cvt.s64.s32 	%rd1, %r256;
	add.s64 	%rd57, %rd1, %rd56;
	cvta.to.global.u64 	%rd58, %rd106;
	shl.b64 	%rd59, %rd57, 2;
	add.s64 	%rd2, %rd58, %rd59;
	or.pred  	%p36, %p34, %p35;
	@%p36 bra 	$L__BB6_29;
	st.global.f32 	[%rd2+4], %f921;
$L__BB6_29:
	ld.param.u32 	%r351, [_Z10zorderGEMMILi128ELi128ELi8ELi256ELi8ELi32ELi16ELi8ELi4EEvPfS0_S0_iii_param_5];
	ld.param.u32 	%r271, [_Z10zorderGEMMILi128ELi128ELi8ELi256ELi8ELi32ELi16ELi8ELi4EEvPfS0_S0_iii_param_3];
	setp.ge.s32 	%p37, %r22, %r271;
	add.s32 	%r35, %r256, 2;
	setp.ge.s32 	%p38, %r35, %r351;
	or.pred  	%p39, %p37, %p38;
	@%p39 bra 	$L__BB6_31;
	st.global.f32 	[%rd2+8], %f920;
$L__BB6_31:
	ld.param.u32 	%r352, [_Z10zorderGEMMILi128ELi128ELi8ELi256ELi8ELi32ELi16ELi8ELi4EEvPfS0_S0_iii_param_5];
	ld.param.u32 	%r272, [_Z10zorderGEMMILi128ELi128ELi8ELi256ELi8ELi32ELi16ELi8ELi4EEvPfS0_S0_iii_param_3];
	setp.ge.s32 	%p40, %r22, %r272;
	add.s32 	%r36, %r256, 3;
	setp.ge.s32 	%p41, %r36, %r352;
	or.pred  	%p42, %p40, %p41;
	@%p42 bra 	$L__BB6_33;
	st.global.f32 	[%rd2+12], %f919;
$L__BB6_33:
	ld.param.u32 	%r353, [_Z10zorderGEMMILi128ELi128ELi8ELi256ELi8ELi32ELi16ELi8ELi4EEvPfS0_S0_iii_param_5];
	ld.param.u32 	%r273, [_Z10zorderGEMMILi128ELi128ELi8ELi256ELi8ELi32ELi16ELi8ELi4EEvPfS0_S0_iii_param_3];
	setp.ge.s32 	%p43, %r22, %r273;
	add.s32 	%r37, %r256, 64;
	setp.ge.s32 	%p44, %r37, %r353;
	or.pred  	%p45, %p43, %p44;
	@%p45 bra 	$L__BB6_35;
	st.global.f32 	[%rd2+256], %f918;
$L__BB6_35:
	ld.param.u32 	%r354, [_Z10zorderGEMMILi128ELi128ELi8ELi256ELi8ELi32ELi16ELi8ELi4EEvPfS0_S0_iii_param_5];
	ld.param.u32 	%r274, [_Z10zorderGEMMILi128ELi128ELi8ELi256ELi8ELi32ELi16ELi8ELi4EEvPfS0_S0_iii_param_3];
	setp.ge.s32 	%p46, %r22, %r274;
	add.s32 	%r38, %r256, 65;
	setp.ge.s32 	%p47, %r38, %r354;
	or.pred  	%p48, %p46, %p47;
	@%p48 bra 	$L__BB6_37;
	st.global.f32 	[%rd2+260], %f917;
$L__BB6_37:
	ld.param.u32 	%r355, [_Z10zorderGEMMILi128ELi128ELi8ELi256ELi8ELi32ELi16ELi8ELi4EEvPfS0_S0_iii_param_5];
	ld.param.u32 	%r275, [_Z10zorderGEMMILi128ELi128ELi8ELi256ELi8ELi32ELi16ELi8ELi4EEvPfS0_S0_iii_param_3];
	setp.ge.s32 	%p49, %r22, %r275;
	add.s32 	%r39, %r256, 66;
	setp.ge.s32 	%p50, %r39, %r355;
	or.pred  	%p51, %p49, %p50;
	@%p51 bra 	$L__BB6_39;
	st.global.f32 	[%rd2+264], %f916;
$L__BB6_39:
	ld.param.u32 	%r356, [_Z10zorderGEMMILi128ELi128ELi8ELi256ELi8ELi32ELi16ELi8ELi4EEvPfS0_S0_iii_param_5];
	ld.param.u32 	%r276, [_Z10zorderGEMMILi128ELi128ELi8ELi256ELi8ELi32ELi16ELi8ELi4EEvPfS0_S0_iii_param_3];
	setp.ge.s32 	%p52, %r22, %r276;
	add.s32 	%r40, %r256, 67;
	setp.ge.s32 	%p53, %r40, %r356;
	or.pred  	%p54, %p52, %p53;
	@%p54 bra 	$L__BB6_41;
	st.global.f32 	[%rd2+268], %f915;
$L__BB6_41:
	ld.param.u32 	%r357, [_Z10zorderGEMMILi128ELi128ELi8ELi256ELi8ELi32ELi16ELi8ELi4EEvPfS0_S0_iii_param_5];
	ld.param.u32 	%r277, [_Z10zorderGEMMILi128ELi128ELi8ELi256ELi8ELi32ELi16ELi8ELi4EEvPfS0_S0_iii_param_3];
	setp.ge.s32 	%p55, %r256, %r357;
	add.s32 	%r41, %r22, 1;
	setp.ge.s32 	%p56, %r41, %r277;
	add.s32 	%r42, %r24, %r357;
	or.pred  	%p57, %p56, %p55;
	@%p57 bra 	$L__BB6_43;
	ld.param.u64 	%rd107, [_Z10zorderGEMMILi128ELi128ELi8ELi256ELi8ELi32ELi16ELi8ELi4EEvPfS0_S0_iii_param_2];
	add.s32 	%r258, %r256, %r42;
	cvta.to.global.u64 	%rd60, %rd107;
	mul.wide.s32 	%rd61, %r258, 4;
	add.s64 	%rd62, %rd60, %rd61;
	st.global.f32 	[%rd62], %f914;
$L__BB6_43:
	ld.param.u32 	%r358, [_Z10zorderGEMMILi128ELi128ELi8ELi256ELi8ELi32ELi16ELi8ELi4EEvPfS0_S0_iii_param_5];
	ld.param.u32 	%r278, [_Z10zorderGEMMILi128ELi128ELi8ELi256ELi8ELi32ELi16ELi8ELi4EEvPfS0_S0_iii_param_3];
	ld.param.u64 	%rd108, [_Z10zorderGEMMILi128ELi128ELi8ELi256ELi8ELi32ELi16ELi8ELi4EEvPfS0_S0_iii_param_2];
	setp.ge.s32 	%p58, %r41, %r278;
	setp.ge.s32 	%p59, %r34, %r358;
	cvt.s64.s32 	%rd63, %r42;
	add.s64 	%rd64, %rd1, %rd63;
	cvta.to.global.u64 	%rd65, %rd108;
	shl.b64 	%rd66, %rd64, 2;
	add.s64 	%rd3, %rd65, %rd66;
	or.pred  	%p60, %p58, %p59;
	@%p60 bra 	$L__BB6_45;
	st.global.f32 	[%rd3+4], %f913;
$L__BB6_45:
	ld.param.u32 	%r359, [_Z10zorderGEMMILi128ELi128ELi8ELi256ELi8ELi32ELi16ELi8ELi4EEvPfS0_S0_iii_param_5];
	ld.param.u32 	%r279, [_Z10zorderGEMMILi128ELi128ELi8ELi256ELi8ELi32ELi16ELi8ELi4EEvPfS0_S0_iii_param_3];
	setp.ge.s32 	%p61, %r41, %r279;
	setp.ge.s32 	%p62, %r35, %r359;
	or.pred  	%p63, %p61, %p62;
	@%p63 bra 	$L__BB6_47;
	st.global.f32 	[%rd3+8], %f912;
$L__BB6_47:
	ld.param.u32 	%r360, [_Z10zorderGEMMILi128ELi128ELi8ELi256ELi8ELi32ELi16ELi8ELi4EEvPfS0_S0_iii_param_5];
	ld.param.u32 	%r280, [_Z10zorderGEMMILi128ELi128ELi8ELi256ELi8ELi32ELi16ELi8ELi4EEvPfS0_S0_iii_param_3];
	setp.ge.s32 	%p64, %r41, %r280;
	setp.ge.s32 	%p65, %r36, %r360;
	or.pred  	%p66, %p64, %p65;
	@%p66 bra 	$L__BB6_49;
	st.global.f32 	[%rd3+12], %f911;
$L__BB6_49:
	ld.param.u32 	%r361, [_Z10zorderGEMMILi128ELi128ELi8ELi256ELi8ELi32ELi16ELi8ELi4EEvPfS0_S0_iii_param_5];
	ld.param.u32 	%r281, [_Z10zorderGEMMILi128ELi128ELi8ELi256ELi8ELi32ELi16ELi8ELi4EEvPfS0_S0_iii_param_3];
	setp.ge.s32 	%p67, %r41, %r281;
	setp.ge.s32 	%p68, %r37, %r361;
	or.pred  	%p69, %p67, %p68;
	@%p69 bra 	$L__BB6_51;
	st.global.f32 	[%rd3+256], %f910;
$L__BB6_51:
	ld.param.u32 	%r362, [_Z10zorderGEMMILi128ELi128ELi8ELi256ELi8ELi32ELi16ELi8ELi4EEvPfS0_S0_iii_param_5];
	ld.param.u32 	%r282, [_Z10zorderGEMMILi128ELi128ELi8ELi256ELi8ELi32ELi16ELi8ELi4EEvPfS0_S0_iii_param_3];
	setp.ge.s32 	%p70, %r41, %r282;
	setp.ge.s32 	%p71, %r38, %r362;
	or.pred  	%p72, %p70, %p71;
	@%p72 bra 	$L__BB6_53;
	st.global.f32 	[%rd3+260], %f909;
$L__BB6_53:
	ld.param.u32 	%r363, [_Z10zorderGEMMILi128ELi128ELi8ELi256ELi8ELi32ELi16ELi8ELi4EEvPfS0_S0_iii_param_5];
	ld.param.u32 	%r283, [_Z10zorderGEMMILi128ELi128ELi8ELi256ELi8ELi32ELi16ELi8ELi4EEvPfS0_S0_iii_param_3];
	setp.ge.s32 	%p73, %r41, %r283;
	setp.ge.s32 	%p74, %r39, %r363;
	or.pred  	%p75, %p73, %p74;
	@%p75 bra 	$L__BB6_55;
	st.global.f32 	[%rd3+264], %f908;
$L__BB6_55:
	ld.param.u32 	%r364, [_Z10zorderGEMMILi128ELi128ELi8ELi256ELi8ELi32ELi16ELi8ELi4EEvPfS0_S0_iii_param_5];
	ld.param.u32 	%r284, [_Z10zorderGEMMILi128ELi128ELi8ELi256ELi8ELi32ELi16ELi8ELi4EEvPfS0_S0_iii_param_3];
	setp.ge.s32 	%p76, %r41, %r284;
	setp.ge.s32 	%p77, %r40, %r364;
	or.pred  	%p78, %p76, %p77;
	@%p78 bra 	$L__BB6_57;
	st.global.f32 	[%rd3+268], %f907;
$L__BB6_57:
	ld.param.u32 	%r365, [_Z10zorderGEMMILi128ELi128ELi8ELi256ELi8ELi32ELi16ELi8ELi4EEvPfS0_S0_iii_param_5];
	ld.param.u32 	%r285, [_Z10zorderGEMMILi128ELi128ELi8ELi256ELi8ELi32ELi16ELi8ELi4EEvPfS0_S0_iii_param_3];
	ld.param.u64 	%rd109, [_Z10zorderGEMMILi128ELi128ELi8ELi256ELi8ELi32ELi16ELi8ELi4EEvPfS0_S0_iii_param_2];
	cvta.to.global.u64 	%rd4, %rd109;
	setp.ge.s32 	%p79, %r256, %r365;
	add.s32 	%r43, %r22, 2;
	setp.ge.s32 	%p80, %r43, %r285;
	add.s32 	%r44, %r42, %r365;
	or.pred  	%p81, %p80, %p79;
	@%p81 bra 	$L__BB6_59;
	add.s32 	%r259, %r256, %r44;
	mul.wide.s32 	%rd67, %r259, 4;
	add.s64 	%rd68, %rd4, %rd67;
	st.global.f32 	[%rd68], %f906;
$L__BB6_59:
	ld.param.u32 	%r366, [_Z10zorderGEMMILi128ELi128ELi8ELi256ELi8ELi32ELi16ELi8ELi4EEvPfS0_S0_iii_param_5];
	ld.param.u32 	%r286, [_Z10zorderGEMMILi128ELi128ELi8ELi256ELi8ELi32ELi16ELi8ELi4EEvPfS0_S0_iii_param_3];
	setp.ge.s32 	%p82, %r43, %r286;
	setp.ge.s32 	%p83, %r34, %r366;
	cvt.s64.s32 	%rd69, %r44;
	add.s64 	%rd70, %rd1, %rd69;
	shl.b64 	%rd71, %rd70, 2;
	add.s64 	%rd5, %rd4, %rd71;
	or.pred  	%p84, %p82, %p83;
	@%p84 bra 	$L__BB6_61;
	st.global.f32 	[%rd5+4], %f905;
$L__BB6_61:
	ld.param.u32 	%r367, [_Z10zorderGEMMILi128ELi128ELi8ELi256ELi8ELi32ELi16ELi8ELi4EEvPfS0_S0_iii_param_5];
	ld.param.u32 	%r287, [_Z10zorderGEMMILi128ELi128ELi8ELi256ELi8ELi32ELi16ELi8ELi4EEvPfS0_S0_iii_param_3];
	setp.ge.s32 	%p85, %r43, %r287;
	setp.ge.s32 	%p86, %r35, %r367;
	or.pred  	%p87, %p85, %p86;
	@%p87 bra 	$L__BB6_63;
	st.global.f32 	[%rd5+8], %f904;
$L__BB6_63:
	ld.param.u32 	%r368, [_Z10zorderGEMMILi128ELi128ELi8ELi256ELi8ELi32ELi16ELi8ELi4EEvPfS0_S0_iii_param_5];
	ld.param.u32 	%r288, [_Z10zorderGEMMILi128ELi128ELi8ELi256ELi8ELi32ELi16ELi8ELi4EEvPfS0_S0_iii_param_3];
	setp.ge.s32 	%p88, %r43, %r288;
	setp.ge.s32 	%p89, %r36, %r368;
	or.pred  	%p90, %p88, %p89;
	@%p90 bra 	$L__BB6_65;
	st.global.f32 	[%rd5+12], %f903;
$L__BB6_65:
	ld.param.u32 	%r369, [_Z10zorderGEMMILi128ELi128ELi8ELi256ELi8ELi32ELi16ELi8ELi4EEvPfS0_S0_iii_param_5];
	ld.param.u32 	%r289, [_Z10zorderGEMMILi128ELi128ELi8ELi256ELi8ELi32ELi16ELi8ELi4EEvPfS0_S0_iii_param_3];
	setp.ge.s32 	%p91, %r43, %r289;
	setp.ge.s32 	%p92, %r37, %r369;
	or.pred  	%p93, %p91, %p92;
	@%p93 bra 	$L__BB6_67;
	st.global.f32 	[%rd5+256], %f902;
$L__BB6_67:
	ld.param.u32 	%r370, [_Z10zorderGEMMILi128ELi128ELi8ELi256ELi8ELi32ELi16ELi8ELi4EEvPfS0_S0_iii_param_5];
	ld.param.u32 	%r290, [_Z10zorderGEMMILi128ELi128ELi8ELi256ELi8ELi32ELi16ELi8ELi4EEvPfS0_S0_iii_param_3];
	setp.ge.s32 	%p94, %r43, %r290;
	setp.ge.s32 	%p95, %r38, %r370;
	or.pred  	%p96, %p94, %p95;
	@%p96 bra 	$L__BB6_69;
	st.global.f32 	[%rd5+260], %f901;
$L__BB6_69:
	ld.param.u32 	%r371, [_Z10zorderGEMMILi128ELi128ELi8ELi256ELi8ELi32ELi16ELi8ELi4EEvPfS0_S0_iii_param_5];
	ld.param.u32 	%r291, [_Z10zorderGEMMILi128ELi128ELi8ELi256ELi8ELi32ELi16ELi8ELi4EEvPfS0_S0_iii_param_3];
	setp.ge.s32 	%p97, %r43, %r291;
	setp.ge.s32 	%p98, %r39, %r371;
	or.pred  	%p99, %p97, %p98;
	@%p99 bra 	$L__BB6_71;
	st.global.f32 	[%rd5+264], %f900;
$L__BB6_71:
	ld.param.u32 	%r372, [_Z10zorderGEMMILi128ELi128ELi8ELi256ELi8ELi32ELi16ELi8ELi4EEvPfS0_S0_iii_param_5];
	ld.param.u32 	%r292, [_Z10zorderGEMMILi128ELi128ELi8ELi256ELi8ELi32ELi16ELi8ELi4EEvPfS0_S0_iii_param_3];
	setp.ge.s32 	%p100, %r43, %r292;
	setp.ge.s32 	%p101, %r40, %r372;
	or.pred  	%p102, %p100, %p101;
	@%p102 bra 	$L__BB6_73;
	st.global.f32 	[%rd5+268], %f899;
$L__BB6_73:
	ld.param.u32 	%r373, [_Z10zorderGEMMILi128ELi128ELi8ELi256ELi8ELi32ELi16ELi8ELi4EEvPfS0_S0_iii_param_5];
	ld.param.u32 	%r293, [_Z10zorderGEMMILi128ELi128ELi8ELi256ELi8ELi32ELi16ELi8ELi4EEvPfS0_S0_iii_param_3];
	setp.ge.s32 	%p103, %r256, %r373;
	add.s32 	%r45, %r22, 3;
	setp.ge.s32 	%p104, %r45, %r293;
	add.s32 	%r46, %r44, %r373;
	or.pred  	%p105, %p104, %p103;
	@%p105 bra 	$L__BB6_75;
	add.s32 	%r260, %r256, %r46;
	mul.wide.s32 	%rd72, %r260, 4;
	add.s64 	%rd73, %rd4, %rd72;
	st.global.f32 	[%rd73], %f898;
$L__BB6_75:
	ld.param.u32 	%r374, [_Z10zorderGEMMILi128ELi128ELi8ELi256ELi8ELi32ELi16ELi8ELi4EEvPfS0_S0_iii_param_5];
	ld.param.u32 	%r294, [_Z10zorderGEMMILi128ELi128ELi8ELi256ELi8ELi32ELi16ELi8ELi4EEvPfS0_S0_iii_param_3];
	setp.ge.s32 	%p106, %r45, %r294;
	setp.ge.s32 	%p107, %r34, %r374;
	cvt.s64.s32 	%rd74, %r46;
	add.s64 	%rd75, %rd1, %rd74;
	shl.b64 	%rd76, %rd75, 2;
	add.s64 	%rd6, %rd4, %rd76;
	or.pred  	%p108, %p106, %p107;
	@%p108 bra 	$L__BB6_77;
	st.global.f32 	[%rd6+4], %f897;
$L__BB6_77:
	ld.param.u32 	%r375, [_Z10zorderGEMMILi128ELi128ELi8ELi256ELi8ELi32ELi16ELi8ELi4EEvPfS0_S0_iii_param_5];
	ld.param.u32 	%r295, [_Z10zorderGEMMILi128ELi128ELi8ELi256ELi8ELi32ELi16ELi8ELi4EEvPfS0_S0_iii_param_3];
	setp.ge.s32 	%p109, %r45, %r295;
	setp.ge.s32 	%p110, %r35, %r375;
	or.pred  	%p111, %p109, %p110;
	@%p111 bra 	$L__BB6_79;
	st.global.f32 	[%rd6+8], %f896;
$L__BB6_79:
	ld.param.u32 	%r376, [_Z10zorderGEMMILi128ELi128ELi8ELi256ELi8ELi32ELi16ELi8ELi4EEvPfS0_S0_iii_param_5];
	ld.param.u32 	%r296, [_Z10zorderGEMMILi128ELi128ELi8ELi256ELi8ELi32ELi16ELi8ELi4EEvPfS0_S0_iii_param_3];
	setp.ge.s32 	%p112, %r45, %r296;
	setp.ge.s32 	%p113, %r36, %r376;
	or.pred  	%p114, %p112, %p113;
	@%p114 bra 	$L__BB6_81;
	st.global.f32 	[%rd6+12], %f895;
$L__BB6_81:
	ld.param.u32 	%r377, [_Z10zorderGEMMILi128ELi128ELi8ELi256ELi8ELi32ELi16ELi8ELi4EEvPfS0_S0_iii_param_5];
	ld.param.u32 	%r297, [_Z10zorderGEMMILi128ELi128ELi8ELi256ELi8ELi32ELi16ELi8ELi4EEvPfS0_S0_iii_param_3];
	setp.ge.s32 	%p115, %r45, %r297;
	setp.ge.s32 	%p116, %r37, %r377;
	or.pred  	%p117, %p115, %p116;
	@%p117 bra 	$L__BB6_83;
	st.global.f32 	[%rd6+256], %f894;
$L__BB6_83:
	ld.param.u32 	%r378, [_Z10zorderGEMMILi128ELi128ELi8ELi256ELi8ELi32ELi16ELi8ELi4EEvPfS0_S0_iii_param_5];
	ld.param.u32 	%r298, [_Z10zorderGEMMILi128ELi128ELi8ELi256ELi8ELi32ELi16ELi8ELi4EEvPfS0_S0_iii_param_3];
	setp.ge.s32 	%p118, %r45, %r298;
	setp.ge.s32 	%p119, %r38, %r378;
	or.pred  	%p120, %p118, %p119;
	@%p120 bra 	$L__BB6_85;
	st.global.f32 	[%rd6+260], %f893;
$L__BB6_85:
	ld.param.u32 	%r379, [_Z10zorderGEMMILi128ELi128ELi8ELi256ELi8ELi32ELi16ELi8ELi4EEvPfS0_S0_iii_param_5];
	ld.param.u32 	%r299, [_Z10zorderGEMMILi128ELi128ELi8ELi256ELi8ELi32ELi16ELi8ELi4EEvPfS0_S0_iii_param_3];
	setp.ge.s32 	%p121, %r45, %r299;
	setp.ge.s32 	%p122, %r39, %r379;
	or.pred  	%p123, %p121, %p122;
	@%p123 bra 	$L__BB6_87;
	st.global.f32 	[%rd6+264], %f892;
$L__BB6_87:
	ld.param.u32 	%r380, [_Z10zorderGEMMILi128ELi128ELi8ELi256ELi8ELi32ELi16ELi8ELi4EEvPfS0_S0_iii_param_5];
	ld.param.u32 	%r300, [_Z10zorderGEMMILi128ELi128ELi8ELi256ELi8ELi32ELi16ELi8ELi4EEvPfS0_S0_iii_param_3];
	setp.ge.s32 	%p124, %r45, %r300;
	setp.ge.s32 	%p125, %r40, %r380;
	or.pred  	%p126, %p124, %p125;
	@%p126 bra 	$L__BB6_89;
	st.global.f32 	[%rd6+268], %f891;
$L__BB6_89:
	ld.param.u32 	%r381, [_Z10zorderGEMMILi128ELi128ELi8ELi256ELi8ELi32ELi16ELi8ELi4EEvPfS0_S0_iii_param_5];
	ld.param.u32 	%r301, [_Z10zorderGEMMILi128ELi128ELi8ELi256ELi8ELi32ELi16ELi8ELi4EEvPfS0_S0_iii_param_3];
	setp.ge.s32 	%p127, %r256, %r381;
	add.s32 	%r47, %r22, 64;
	setp.ge.s32 	%p128, %r47, %r301;
	mad.lo.s32 	%r48, %r381, 61, %r46;
	or.pred  	%p129, %p128, %p127;
	@%p129 bra 	$L__BB6_91;
	add.s32 	%r261, %r256, %r48;
	mul.wide.s32 	%rd77, %r261, 4;
	add.s64 	%rd78, %rd4, %rd77;
	st.global.f32 	[%rd78], %f890;
$L__BB6_91:
	ld.param.u32 	%r382, [_Z10zorderGEMMILi128ELi128ELi8ELi256ELi8ELi32ELi16ELi8ELi4EEvPfS0_S0_iii_param_5];
	ld.param.u32 	%r302, [_Z10zorderGEMMILi128ELi128ELi8ELi256ELi8ELi32ELi16ELi8ELi4EEvPfS0_S0_iii_param_3];
	setp.ge.s32 	%p130, %r47, %r302;
	setp.ge.s32 	%p131, %r34, %r382;
	cvt.s64.s32 	%rd79, %r48;
	add.s64 	%rd80, %rd1, %rd79;
	shl.b64 	%rd81, %rd80, 2;
	add.s64 	%rd7, %rd4, %rd81;
	or.pred  	%p132, %p130, %p131;
	@%p132 bra 	$L__BB6_93;
	st.global.f32 	[%rd7+4], %f889;
$L__BB6_93:
	ld.param.u32 	%r383, [_Z10zorderGEMMILi128ELi128ELi8ELi256ELi8ELi32ELi16ELi8ELi4EEvPfS0_S0_iii_param_5];
	ld.param.u32 	%r303, [_Z10zorderGEMMILi128ELi128ELi8ELi256ELi8ELi32ELi16ELi8ELi4EEvPfS0_S0_iii_param_3];
	setp.ge.s32 	%p133, %r47, %r303;
	setp.ge.s32 	%p134, %r35, %r383;
	or.pred  	%p135, %p133, %p134;
	@%p135 bra 	$L__BB6_95;
	st.global.f32 	[%rd7+8], %f888;
$L__BB6_95:
	ld.param.u32 	%r384, [_Z10zorderGEMMILi128ELi128ELi8ELi256ELi8ELi32ELi16ELi8ELi4EEvPfS0_S0_iii_param_5];
	ld.param.u32 	%r304, [_Z10zorderGEMMILi128ELi128ELi8ELi256ELi8ELi32ELi16ELi8ELi4EEvPfS0_S0_iii_param_3];
	setp.ge.s32 	%p136, %r47, %r304;
	setp.ge.s32 	%p137, %r36, %r384;
	or.pred  	%p138, %p136, %p137;
	@%p138 bra 	$L__BB6_97;
	st.global.f32 	[%rd7+12], %f887;
$L__BB6_97:
	ld.param.u32 	%r385, [_Z10zorderGEMMILi128ELi128ELi8ELi256ELi8ELi32ELi16ELi8ELi4EEvPfS0_S0_iii_param_5];
	ld.param.u32 	%r305, [_Z10zorderGEMMILi128ELi128ELi8ELi256ELi8ELi32ELi16ELi8ELi4EEvPfS0_S0_iii_param_3];
	setp.ge.s32 	%p139, %r47, %r305;
	setp.ge.s32 	%p140, %r37, %r385;
	or.pred  	%p141, %p139, %p140;
	@%p141 bra 	$L__BB6_99;
	st.global.f32 	[%rd7+256], %f886;
$L__BB6_99:
	ld.param.u32 	%r386, [_Z10zorderGEMMILi128ELi128ELi8ELi256ELi8ELi32ELi16ELi8ELi4EEvPfS0_S0_iii_param_5];
	ld.param.u32 	%r306, [_Z10zorderGEMMILi128ELi128ELi8ELi256ELi8ELi32ELi16ELi8ELi4EEvPfS0_S0_iii_param_3];
	setp.ge.s32 	%p142, %r47, %r306;
	setp.ge.s32 	%p143, %r38, %r386;
	or.pred  	%p144, %p142, %p143;
	@%p144 bra 	$L__BB6_101;
	st.global.f32 	[%rd7+260], %f885;
$L__BB6_101:
	ld.param.u32 	%r387, [_Z10zorderGEMMILi128ELi128ELi8ELi256ELi8ELi32ELi16ELi8ELi4EEvPfS0_S0_iii_param_5];
	ld.param.u32 	%r307, [_Z10zorderGEMMILi128ELi128ELi8ELi256ELi8ELi32ELi16ELi8ELi4EEvPfS0_S0_iii_param_3];
	setp.ge.s32 	%p145, %r47, %r307;
	setp.ge.s32 	%p146, %r39, %r387;
	or.pred  	%p147, %p145, %p146;
	@%p147 bra 	$L__BB6_103;
	st.global.f32 	[%rd7+264], %f884;
$L__BB6_103:
	ld.param.u32 	%r388, [_Z10zorderGEMMILi128ELi128ELi8ELi256ELi8ELi32ELi16ELi8ELi4EEvPfS0_S0_iii_param_5];
	ld.param.u32 	%r308, [_Z10zorderGEMMILi128ELi128ELi8ELi256ELi8ELi32ELi16ELi8ELi4EEvPfS0_S0_iii_param_3];
	setp.ge.s32 	%p148, %r47, %r308;
	setp.ge.s32 	%p149, %r40, %r388;
	or.pred  	%p150, %p148, %p149;
	@%p150 bra 	$L__BB6_105;
	st.global.f32 	[%rd7+268], %f883;
$L__BB6_105:
	ld.param.u32 	%r389, [_Z10zorderGEMMILi128ELi128ELi8ELi256ELi8ELi32ELi16ELi8ELi4EEvPfS0_S0_iii_param_5];
	ld.param.u32 	%r309, [_Z10zorderGEMMILi128ELi128ELi8ELi256ELi8ELi32ELi16ELi8ELi4EEvPfS0_S0_iii_param_3];
	setp.ge.s32 	%p151, %r256, %r389;
	add.s32 	%r49, %r22, 65;
	setp.ge.s32 	%p152, %r49, %r309;
	add.s32 	%r50, %r48, %r389;
	or.pred  	%p153, %p152, %p151;
	@%p153 bra 	$L__BB6_107;
	add.s32 	%r262, %r256, %r50;
	mul.wide.s32 	%rd82, %r262, 4;
	add.s64 	%rd83, %rd4, %rd82;
	st.global.f32 	[%rd83], %f882;
$L__BB6_107:
	ld.param.u32 	%r390, [_Z10zorderGEMMILi128ELi128ELi8ELi256ELi8ELi32ELi16ELi8ELi4EEvPfS0_S0_iii_param_5];
	ld.param.u32 	%r310, [_Z10zorderGEMMILi128ELi128ELi8ELi256ELi8ELi32ELi16ELi8ELi4EEvPfS0_S0_iii_param_3];
	setp.ge.s32 	%p154, %r49, %r310;
	setp.ge.s32 	%p155, %r34, %r390;
	cvt.s64.s32 	%rd84, %r50;
	add.s64 	%rd85, %rd1, %rd84;
	shl.b64 	%rd86, %rd85, 2;
	add.s64 	%rd8, %rd4, %rd86;
	or.pred  	%p156, %p154, %p155;
	@%p156 bra 	$L__BB6_109;
	st.global.f32 	[%rd8+4], %f881;
$L__BB6_109:
	ld.param.u32 	%r391, [_Z10zorderGEMMILi128ELi128ELi8ELi256ELi8ELi32ELi16ELi8ELi4EEvPfS0_S0_iii_param_5];
	ld.param.u32 	%r311, [_Z10zorderGEMMILi128ELi128ELi8ELi256ELi8ELi32ELi16ELi8ELi4EEvPfS0_S0_iii_param_3];
	setp.ge.s32 	%p157, %r49, %r311;
	setp.ge.s32 	%p158, %r35, %r391;
	or.pred  	%p159, %p157, %p158;
	@%p159 bra 	$L__BB6_111;
	st.global.f32 	[%rd8+8], %f880;
$L__BB6_111:
	ld.param.u32 	%r392, [_Z10zorderGEMMILi128ELi128ELi8ELi256ELi8ELi32ELi16ELi8ELi4EEvPfS0_S0_iii_param_5];
	ld.param.u32 	%r312, [_Z10zorderGEMMILi128ELi128ELi8ELi256ELi8ELi32ELi16ELi8ELi4EEvPfS0_S0_iii_param_3];
	setp.ge.s32 	%p160, %r49, %r312;
	setp.ge.s32 	%p161, %r36, %r392;
	or.pred  	%p162, %p160, %p161;
	@%p162 bra 	$L__BB6_113;
	st.global.f32 	[%rd8+12], %f879;
$L__BB6_113:
	ld.param.u32 	%r393, [_Z10zorderGEMMILi128ELi128ELi8ELi256ELi8ELi32ELi16ELi8ELi4EEvPfS0_S0_iii_param_5];
	ld.param.u32 	%r313, [_Z10zorderGEMMILi128ELi128ELi8ELi256ELi8ELi32ELi16ELi8ELi4EEvPfS0_S0_iii_param_3];
	setp.ge.s32 	%p163, %r49, %r313;
	setp.ge.s32 	%p164, %r37, %r393;
	or.pred  	%p165, %p163, %p164;
	@%p165 bra 	$L__BB6_115;
	st.global.f32 	[%rd8+256], %f878;
$L__BB6_115:
	ld.param.u32 	%r394, [_Z10zorderGEMMILi128ELi128ELi8ELi256ELi8ELi32ELi16ELi8ELi4EEvPfS0_S0_iii_param_5];
	ld.param.u32 	%r314, [_Z10zorderGEMMILi128ELi128ELi8ELi256ELi8ELi32ELi16ELi8ELi4EEvPfS0_S0_iii_param_3];
	setp.ge.s32 	%p166, %r49, %r314;
	setp.ge.s32 	%p167, %r38, %r394;
	or.pred  	%p168, %p166, %p167;
	@%p168 bra 	$L__BB6_117;
	st.global.f32 	[%rd8+260], %f877;
$L__BB6_117:
	ld.param.u32 	%r395, [_Z10zorderGEMMILi128ELi128ELi8ELi256ELi8ELi32ELi16ELi8ELi4EEvPfS0_S0_iii_param_5];
	ld.param.u32 	%r315, [_Z10zorderGEMMILi128ELi128ELi8ELi256ELi8ELi32ELi16ELi8ELi4EEvPfS0_S0_iii_param_3];
	setp.ge.s32 	%p169, %r49, %r315;
	setp.ge.s32 	%p170, %r39, %r395;
	or.pred  	%p171, %p169, %p170;
	@%p171 bra 	$L__BB6_119;
	st.global.f32 	[%rd8+264], %f876;
$L__BB6_119:
	ld.param.u32 	%r396, [_Z10zorderGEMMILi128ELi128ELi8ELi256ELi8ELi32ELi16ELi8ELi4EEvPfS0_S0_iii_param_5];
	ld.param.u32 	%r316, [_Z10zorderGEMMILi128ELi128ELi8ELi256ELi8ELi32ELi16ELi8ELi4EEvPfS0_S0_iii_param_3];
	setp.ge.s32 	%p172, %r49, %r316;
	setp.ge.s32 	%p173, %r40, %r396;
	or.pred  	%p174, %p172, %p173;
	@%p174 bra 	$L__BB6_121;
	st.global.f32 	[%rd8+268], %f875;
$L__BB6_121:
	ld.param.u32 	%r397, [_Z10zorderGEMMILi128ELi128ELi8ELi256ELi8ELi32ELi16ELi8ELi4EEvPfS0_S0_iii_param_5];
	ld.param.u32 	%r317, [_Z10zorderGEMMILi128ELi128ELi8ELi256ELi8ELi32ELi16ELi8ELi4EEvPfS0_S0_iii_param_3];
	setp.ge.s32 	%p175, %r256, %r397;
	add.s32 	%r51, %r22, 66;
	setp.ge.s32 	%p176, %r51, %r317;
	add.s32 	%r52, %r50, %r397;
	or.pred  	%p177, %p176, %p175;
	@%p177 bra 	$L__BB6_123;
	add.s32 	%r263, %r256, %r52;
	mul.wide.s32 	%rd87, %r263, 4;
	add.s64 	%rd88, %rd4, %rd87;
	st.global.f32 	[%rd88], %f874;
$L__BB6_123:
	ld.param.u32 	%r398, [_Z10zorderGEMMILi128ELi128ELi8ELi256ELi8ELi32ELi16ELi8ELi4EEvPfS0_S0_iii_param_5];
	ld.param.u32 	%r318, [_Z10zorderGEMMILi128ELi128ELi8ELi256ELi8ELi32ELi16ELi8ELi4EEvPfS0_S0_iii_param_3];
	setp.ge.s32 	%p178, %r51, %r318;
	setp.ge.s32 	%p179, %r34, %r398;
	cvt.s64.s32 	%rd89, %r52;
	add.s64 	%rd90, %rd1, %rd89;
	shl.b64 	%rd91, %rd90, 2;
	add.s64 	%rd9, %rd4, %rd91;
	or.pred  	%p180, %p178, %p179;
	@%p180 bra 	$L__BB6_125;
	st.global.f32 	[%rd9+4], %f873;
$L__BB6_125:
	ld.param.u32 	%r399, [_Z10zorderGEMMILi128ELi128ELi8ELi256ELi8ELi32ELi16ELi8ELi4EEvPfS0_S0_iii_param_5];
	ld.param.u32 	%r319, [_Z10zorderGEMMILi128ELi128ELi8ELi256ELi8ELi32ELi16ELi8ELi4EEvPfS0_S0_iii_param_3];
	setp.ge.s32 	%p181, %r51, %r319;
	setp.ge.s32 	%p182, %r35, %r399;
	or.pred  	%p183, %p181, %p182;
	@%p183 bra 	$L__BB6_127;
	st.global.f32 	[%rd9+8], %f872;
$L__BB6_127:
	ld.param.u32 	%r400, [_Z10zorderGEMMILi128ELi128ELi8ELi256ELi8ELi32ELi16ELi8ELi4EEvPfS0_S0_iii_param_5];
	ld.param.u32 	%r320, [_Z10zorderGEMMILi128ELi128ELi8ELi256ELi8ELi32ELi16ELi8ELi4EEvPfS0_S0_iii_param_3];
	setp.ge.s32 	%p184, %r51, %r320;
	setp.ge.s32 	%p185, %r36, %r400;
	or.pred  	%p186, %p184, %p185;
	@%p186 bra 	$L__BB6_129;
	st.global.f32 	[%rd9+12], %f871;
$L__BB6_129:
	ld.param.u32 	%r401, [_Z10zorderGEMMILi128ELi128ELi8ELi256ELi8ELi32ELi16ELi8ELi4EEvPfS0_S0_iii_param_5];
	ld.param.u32 	%r321, [_Z10zorderGEMMILi128ELi128ELi8ELi256ELi8ELi32ELi16ELi8ELi4EEvPfS0_S0_iii_param_3];
	setp.ge.s32 	%p187, %r51, %r321;
	setp.ge.s32 	%p188, %r37, %r401;
	or.pred  	%p189, %p187, %p188;
	@%p189 bra 	$L__BB6_131;
	st.global.f32 	[%rd9+256], %f870;
$L__BB6_131:
	ld.param.u32 	%r402, [_Z10zorderGEMMILi128ELi128ELi8ELi256ELi8ELi32ELi16ELi8ELi4EEvPfS0_S0_iii_param_5];
	ld.param.u32 	%r322, [_Z10zorderGEMMILi128ELi128ELi8ELi256ELi8ELi32ELi16ELi8ELi4EEvPfS0_S0_iii_param_3];
	setp.ge.s32 	%p190, %r51, %r322;
	setp.ge.s32 	%p191, %r38, %r402;
	or.pred  	%p192, %p190, %p191;
	@%p192 bra 	$L__BB6_133;
	st.global.f32 	[%rd9+260], %f869;
$L__BB6_133:
	ld.param.u32 	%r403, [_Z10zorderGEMMILi128ELi128ELi8ELi256ELi8ELi32ELi16ELi8ELi4EEvPfS0_S0_iii_param_5];
	ld.param.u32 	%r323, [_Z10zorderGEMMILi128ELi128ELi8ELi256ELi8ELi32ELi16ELi8ELi4EEvPfS0_S0_iii_param_3];
	setp.ge.s32 	%p193, %r51, %r323;
	setp.ge.s32 	%p194, %r39, %r403;
	or.pred  	%p195, %p193, %p194;
	@%p195 bra 	$L__BB6_135;
	st.global.f32 	[%rd9+264], %f868;
$L__BB6_135:
	ld.param.u32 	%r404, [_Z10zorderGEMMILi128ELi128ELi8ELi256ELi8ELi32ELi16ELi8ELi4EEvPfS0_S0_iii_param_5];
	ld.param.u32 	%r324, [_Z10zorderGEMMILi128ELi128ELi8ELi256ELi8ELi32ELi16ELi8ELi4EEvPfS0_S0_iii_param_3];
	setp.ge.s32 	%p196, %r51, %r324;
	setp.ge.s32 	%p197, %r40, %r404;
	or.pred  	%p198, %p196, %p197;
	@%p198 bra 	$L__BB6_137;
	st.global.f32 	[%rd9+268], %f867;
$L__BB6_137:
	ld.param.u32 	%r405, [_Z10zorderGEMMILi128ELi128ELi8ELi256ELi8ELi32ELi16ELi8ELi4EEvPfS0_S0_iii_param_5];
	ld.param.u32 	%r325, [_Z10zorderGEMMILi128ELi128ELi8ELi256ELi8ELi32ELi16ELi8ELi4EEvPfS0_S0_iii_param_3];
	setp.ge.s32 	%p199, %r256, %r405;
	add.s32 	%r53, %r22, 67;
	setp.ge.s32 	%p200, %r53, %r325;
	add.s32 	%r54, %r52, %r405;
	or.pred  	%p201, %p200, %p199;
	@%p201 bra 	$L__BB6_139;
	add.s32 	%r264, %r256, %r54;
	mul.wide.s32 	%rd92, %r264, 4;
	add.s64 	%rd93, %rd4, %rd92;
	st.global.f32 	[%rd93], %f866;
$L__BB6_139:
	ld.param.u32 	%r406, [_Z10zorderGEMMILi128ELi128ELi8ELi256ELi8ELi32ELi16ELi8ELi4EEvPfS0_S0_iii_param_5];
	ld.param.u32 	%r326, [_Z10zorderGEMMILi128ELi128ELi8ELi256ELi8ELi32ELi16ELi8ELi4EEvPfS0_S0_iii_param_3];
	setp.ge.s32 	%p202, %r53, %r326;
	setp.ge.s32 	%p203, %r34, %r406;
	cvt.s64.s32 	%rd94, %r54;
	add.s64 	%rd95, %rd1, %rd94;
	shl.b64 	%rd96, %rd95, 2;
	add.s64 	%rd10, %rd4, %rd96;
	or.pred  	%p204, %p202, %p203;
	@%p204 bra 	$L__BB6_141;
	st.global.f32 	[%rd10+4], %f865;
$L__BB6_141:
	ld.param.u32 	%r407, [_Z10zorderGEMMILi128ELi128ELi8ELi256ELi8ELi32ELi16ELi8ELi4EEvPfS0_S0_iii_param_5];
	ld.param.u32 	%r327, [_Z10zorderGEMMILi128ELi128ELi8ELi256ELi8ELi32ELi16ELi8ELi4EEvPfS0_S0_iii_param_3];
	setp.ge.s32 	%p205, %r53, %r327;
	setp.ge.s32 	%p206, %r35, %r407;
	or.pred  	%p207, %p205, %p206;
	@%p207 bra 	$L__BB6_143;
	st.global.f32 	[%rd10+8], %f864;
$L__BB6_143:
	ld.param.u32 	%r408, [_Z10zorderGEMMILi128ELi128ELi8ELi256ELi8ELi32ELi16ELi8ELi4EEvPfS0_S0_iii_param_5];
	ld.param.u32 	%r328, [_Z10zorderGEMMILi128ELi128ELi8ELi256ELi8ELi32ELi16ELi8ELi4EEvPfS0_S0_iii_param_3];
	setp.ge.s32 	%p208, %r53, %r328;
	setp.ge.s32 	%p209, %r36, %r408;
	or.pred  	%p210, %p208, %p209;
	@%p210 bra 	$L__BB6_145;
	st.global.f32 	[%rd10+12], %f863;
$L__BB6_145:
	ld.param.u32 	%r409, [_Z10zorderGEMMILi128ELi128ELi8ELi256ELi8ELi32ELi16ELi8ELi4EEvPfS0_S0_iii_param_5];
	ld.param.u32 	%r329, [_Z10zorderGEMMILi128ELi128ELi8ELi256ELi8ELi32ELi16ELi8ELi4EEvPfS0_S0_iii_param_3];
	setp.ge.s32 	%p211, %r53, %r329;
	setp.ge.s32 	%p212, %r37, %r409;
	or.pred  	%p213, %p211, %p212;
	@%p213 bra 	$L__BB6_147;
	st.global.f32 	[%rd10+256], %f862;
$L__BB6_147:
	ld.param.u32 	%r410, [_Z10zorderGEMMILi128ELi128ELi8ELi256ELi8ELi32ELi16ELi8ELi4EEvPfS0_S0_iii_param_5];
	ld.param.u32 	%r330, [_Z10zorderGEMMILi128ELi128ELi8ELi256ELi8ELi32ELi16ELi8ELi4EEvPfS0_S0_iii_param_3];
	setp.ge.s32 	%p214, %r53, %r330;
	setp.ge.s32 	%p215, %r38, %r410;
	or.pred  	%p216, %p214, %p215;
	@%p216 bra 	$L__BB6_149;
	st.global.f32 	[%rd10+260], %f861;
$L__BB6_149:
	ld.param.u32 	%r411, [_Z10zorderGEMMILi128ELi128ELi8ELi256ELi8ELi32ELi16ELi8ELi4EEvPfS0_S0_iii_param_5];
	ld.param.u32 	%r331, [_Z10zorderGEMMILi128ELi128ELi8ELi256ELi8ELi32ELi16ELi8ELi4EEvPfS0_S0_iii_param_3];
	setp.ge.s32 	%p217, %r53, %r331;
	setp.ge.s32 	%p218, %r39, %r411;
	or.pred  	%p219, %p217, %p218;
	@%p219 bra 	$L__BB6_151;
	st.global.f32 	[%rd10+264], %f860;
$L__BB6_151:
	ld.param.u32 	%r412, [_Z10zorderGEMMILi128ELi128ELi8ELi256ELi8ELi32ELi16ELi8ELi4EEvPfS0_S0_iii_param_5];
	ld.param.u32 	%r332, [_Z10zorderGEMMILi128ELi128ELi8ELi256ELi8ELi32ELi16ELi8ELi4EEvPfS0_S0_iii_param_3];
	setp.ge.s32 	%p220, %r53, %r332;
	setp.ge.s32 	%p221, %r40, %r412;
	or.pred  	%p222, %p220, %p221;
	@%p222 bra 	$L__BB6_153;
	st.global.f32 	[%rd10+268], %f859;
$L__BB6_153:
	ret;

}
	// .globl	_Z9optimGEMMILi128ELi128ELi8ELi256ELi8ELi32ELi32ELi16ELi16ELi8ELi4ELi2ELi8ELi8EEvPfS0_S0_iii
.visible .entry _Z9optimGEMMILi128ELi128ELi8ELi256ELi8ELi32ELi32ELi16ELi16ELi8ELi4ELi2ELi8ELi8EEvPfS0_S0_iii(
	.param .u64 .ptr .align 1 _Z9optimGEMMILi128ELi128ELi8ELi256ELi8ELi32ELi32ELi16ELi16ELi8ELi4ELi2ELi8ELi8EEvPfS0_S0_iii_param_0,
	.param .u64 .ptr .align 1 _Z9optimGEMMILi128ELi128ELi8ELi256ELi8ELi32ELi32ELi16ELi16ELi8ELi4ELi2ELi8ELi8EEvPfS0_S0_iii_param_1,
	.param .u64 .ptr .align 1 _Z9optimGEMMILi128ELi128ELi8ELi256ELi8ELi32ELi32ELi16ELi16ELi8ELi4ELi2ELi8ELi8EEvPfS0_S0_iii_param_2,
	.param .u32 _Z9optimGEMMILi128ELi128ELi8ELi256ELi8ELi32ELi32ELi16ELi16ELi8ELi4ELi2ELi8ELi8EEvPfS0_S0_iii_param_3,
	.param .u32 _Z9optimGEMMILi128ELi128ELi8ELi256ELi8ELi32ELi32ELi16ELi16ELi8ELi4ELi2ELi8ELi8EEvPfS0_S0_iii_param_4,
	.param .u32 _Z9optimGEMMILi128ELi128ELi8ELi256ELi8ELi32ELi32ELi16ELi16ELi8ELi4ELi2ELi8ELi8EEvPfS0_S0_iii_param_5
)
{
	.reg .pred 	%p<219>;
	.reg .b32 	%r<413>;
	.reg .b32 	%f<931>;
	.reg .b64 	%rd<104>;
	// demoted variable
	.shared .align 4 .b8 _ZZ9optimGEMMILi128ELi128ELi8ELi256ELi8ELi32ELi32ELi16ELi16ELi8ELi4ELi2ELi8ELi8EEvPfS0_S0_iiiE2As[4096];
	// demoted variable
	.shared .align 4 .b8 _ZZ9optimGEMMILi128ELi128ELi8ELi256ELi8ELi32ELi32ELi16ELi16ELi8ELi4ELi2ELi8ELi8EEvPfS0_S0_iiiE2Bs[4096];
	ld.param.u32 	%r56, [_Z9optimGEMMILi128ELi128ELi8ELi256ELi8ELi32ELi32ELi16ELi16ELi8ELi4ELi2ELi8ELi8EEvPfS0_S0_iii_param_4];
	mov.u32 	%r58, %ctaid.y;
	shl.b32 	%r1, %r58, 7;
	mov.u32 	%r59, %ctaid.x;
	shl.b32 	%r2, %r59, 7;
	mov.u32 	%r3, %tid.x;
	shr.u32 	%r4, %r3, 3;
	and.b32  	%r404, %r3, 7;
	shr.u32 	%r409, %r3, 5;
	setp.lt.s32 	%p1, %r56, 1;
	mov.f32 	%f859, 0f00000000;
	mov.f32 	%f860, %f859;
	mov.f32 	%f861, %f859;
	mov.f32 	%f862, %f859;
	mov.f32 	%f863, %f859;
	mov.f32 	%f864, %f859;
	mov.f32 	%f865, %f859;
	mov.f32 	%f866, %f859;
	mov.f32 	%f867, %f859;
	mov.f32 	%f868, %f859;
	mov.f32 	%f869, %f859;
	mov.f32 	%f870, %f859;
	mov.f32 	%f871, %f859;
	mov.f32 	%f872, %f859;
	mov.f32 	%f873, %f859;
	mov.f32 	%f874, %f859;
	mov.f32 	%f875, %f859;
	mov.f32 	%f876, %f859;
	mov.f32 	%f877, %f859;
	mov.f32 	%f878, %f859;
	mov.f32 	%f879, %f859;
	mov.f32 	%f880, %f859;
	mov.f32 	%f881, %f859;
	mov.f32 	%f882, %f859;
	mov.f32 	%f883, %f859;
	mov.f32 	%f884, %f859;
	mov.f32 	%f885, %f859;
	mov.f32 	%f886, %f859;
	mov.f32 	%f887, %f859;
	mov.f32 	%f888, %f859;
	mov.f32 	%f889, %f859;
	mov.f32 	%f890, %f859;
	mov.f32 	%f891, %f859;
	mov.f32 	%f892, %f859;
	mov.f32 	%f893, %f859;
	mov.f32 	%f894, %f859;
	mov.f32 	%f895, %f859;
	mov.f32 	%f896, %f859;
	mov.f32 	%f897, %f859;
	mov.f32 	%f898, %f859;
	mov.f32 	%f899, %f859;
	mov.f32 	%f900, %f859;
	mov.f32 	%f901, %f859;
	mov.f32 	%f902, %f859;
	mov.f32 	%f903, %f859;
	mov.f32 	%f904, %f859;
	mov.f32 	%f905, %f859;
	mov.f32 	%f906, %f859;
	mov.f32 	%f907, %f859;
	mov.f32 	%f908, %f859;
	mov.f32 	%f909, %f859;
	mov.f32 	%f910, %f859;
	mov.f32 	%f911, %f859;
	mov.f32 	%f912, %f859;
	mov.f32 	%f913, %f859;
	mov.f32 	%f914, %f859;
	mov.f32 	%f915, %f859;
	mov.f32 	%f916, %f859;
	mov.f32 	%f917, %f859;
	mov.f32 	%f918, %f859;
	mov.f32 	%f919, %f859;
	mov.f32 	%f920, %f859;
	mov.f32 	%f921, %f859;
	mov.f32 	%f922, %f859;
	@%p1 bra 	$L__BB7_19;
	ld.param.u32 	%r334, [_Z9optimGEMMILi128ELi128ELi8ELi256ELi8ELi32ELi32ELi16ELi16ELi8ELi4ELi2ELi8ELi8EEvPfS0_S0_iii_param_5];
	ld.param.u32 	%r324, [_Z9optimGEMMILi128ELi128ELi8ELi256ELi8ELi32ELi32ELi16ELi16ELi8ELi4ELi2ELi8ELi8EEvPfS0_S0_iii_param_4];
	and.b32  	%r61, %r3, 31;
	add.s32 	%r62, %r4, %r1;
	shl.b32 	%r63, %r324, 5;
	shl.b32 	%r64, %r324, 6;
	mul.lo.s32 	%r411, %r334, %r409;
	add.s32 	%r65, %r411, %r2;
	add.s32 	%r410, %r65, %r61;
	mad.lo.s32 	%r405, %r62, %r324, %r404;
	add.s32 	%r407, %r405, %r64;
	add.s32 	%r408, %r407, %r63;
	add.s32 	%r406, %r405, %r63;
	mov.b32 	%r412, 0;
	mov.f32 	%f859, 0f00000000;
$L__BB7_2:
	ld.param.u32 	%r325, [_Z9optimGEMMILi128ELi128ELi8ELi256ELi8ELi32ELi32ELi16ELi16ELi8ELi4ELi2ELi8ELi8EEvPfS0_S0_iii_param_4];
	ld.param.u32 	%r256, [_Z9optimGEMMILi128ELi128ELi8ELi256ELi8ELi32ELi32ELi16ELi16ELi8ELi4ELi2ELi8ELi8EEvPfS0_S0_iii_param_3];
	mov.u32 	%r66, %tid.x;
	shr.u32 	%r67, %r66, 3;
	mov.u32 	%r68, %ctaid.y;
	shl.b32 	%r69, %r68, 7;
	or.b32  	%r70, %r67, %r69;
	setp.ge.s32 	%p2, %r70, %r256;
	setp.ge.s32 	%p3, %r404, %r325;
	mov.f32 	%f923, 0f00000000;
	or.pred  	%p4, %p2, %p3;
	@%p4 bra 	$L__BB7_4;
	ld.param.u64 	%rd91, [_Z9optimGEMMILi128ELi128ELi8ELi256ELi8ELi32ELi32ELi16ELi16ELi8ELi4ELi2ELi8ELi8EEvPfS0_S0_iii_param_0];
	cvta.to.global.u64 	%rd14, %rd91;
	mul.wide.u32 	%rd15, %r405, 4;
	add.s64 	%rd16, %rd14, %rd15;
	ld.global.f32 	%f923, [%rd16];
$L__BB7_4:
	ld.param.u32 	%r326, [_Z9optimGEMMILi128ELi128ELi8ELi256ELi8ELi32ELi32ELi16ELi16ELi8ELi4ELi2ELi8ELi8EEvPfS0_S0_iii_param_4];
	ld.param.u32 	%r257, [_Z9optimGEMMILi128ELi128ELi8ELi256ELi8ELi32ELi32ELi16ELi16ELi8ELi4ELi2ELi8ELi8EEvPfS0_S0_iii_param_3];
	setp.ge.s32 	%p5, %r404, %r326;
	shr.u32 	%r72, %r66, 3;
	mov.u32 	%r73, %ctaid.y;
	shl.b32 	%r74, %r73, 7;
	or.b32  	%r75, %r72, %r74;
	add.s32 	%r76, %r75, 32;
	setp.ge.s32 	%p6, %r76, %r257;
	shl.b32 	%r77, %r66, 9;
	and.b32  	%r78, %r77, 3584;
	mov.u32 	%r79, _ZZ9optimGEMMILi128ELi128ELi8ELi256ELi8ELi32ELi32ELi16ELi16ELi8ELi4ELi2ELi8ELi8EEvPfS0_S0_iiiE2As;
	add.s32 	%r80, %r79, %r78;
	shl.b32 	%r81, %r72, 2;
	shl.b32 	%r82, %r66, 4;
	and.b32  	%r83, %r82, 112;
	xor.b32  	%r84, %r83, %r81;
	add.s32 	%r85, %r80, %r84;
	st.shared.f32 	[%r85], %f923;
	mov.f32 	%f924, 0f00000000;
	or.pred  	%p7, %p6, %p5;
	@%p7 bra 	$L__BB7_6;
	ld.param.u64 	%rd92, [_Z9optimGEMMILi128ELi128ELi8ELi256ELi8ELi32ELi32ELi16ELi16ELi8ELi4ELi2ELi8ELi8EEvPfS0_S0_iii_param_0];
	cvta.to.global.u64 	%rd17, %rd92;
	mul.wide.u32 	%rd18, %r406, 4;
	add.s64 	%rd19, %rd17, %rd18;
	ld.global.f32 	%f924, [%rd19];
$L__BB7_6:
	ld.param.u32 	%r327, [_Z9optimGEMMILi128ELi128ELi8ELi256ELi8ELi32ELi32ELi16ELi16ELi8ELi4ELi2ELi8ELi8EEvPfS0_S0_iii_param_4];
	ld.param.u32 	%r258, [_Z9optimGEMMILi128ELi128ELi8ELi256ELi8ELi32ELi32ELi16ELi16ELi8ELi4ELi2ELi8ELi8EEvPfS0_S0_iii_param_3];
	setp.ge.s32 	%p8, %r404, %r327;
	shr.u32 	%r87, %r66, 3;
	mov.u32 	%r88, %ctaid.y;
	shl.b32 	%r89, %r88, 7;
	or.b32  	%r90, %r87, %r89;
	add.s32 	%r91, %r90, 64;
	setp.ge.s32 	%p9, %r91, %r258;
	shl.b32 	%r92, %r66, 9;
	and.b32  	%r93, %r92, 3584;
	mov.u32 	%r94, _ZZ9optimGEMMILi128ELi128ELi8ELi256ELi8ELi32ELi32ELi16ELi16ELi8ELi4ELi2ELi8ELi8EEvPfS0_S0_iiiE2As;
	add.s32 	%r95, %r94, %r93;
	shl.b32 	%r96, %r87, 2;
	shl.b32 	%r97, %r66, 4;
	and.b32  	%r98, %r97, 112;
	add.s32 	%r99, %r96, 128;
	xor.b32  	%r100, %r98, %r99;
	add.s32 	%r101, %r95, %r100;
	st.shared.f32 	[%r101], %f924;
	mov.f32 	%f925, 0f00000000;
	or.pred  	%p10, %p9, %p8;
	@%p10 bra 	$L__BB7_8;
	ld.param.u64 	%rd93, [_Z9optimGEMMILi128ELi128ELi8ELi256ELi8ELi32ELi32ELi16ELi16ELi8ELi4ELi2ELi8ELi8EEvPfS0_S0_iii_param_0];
	cvta.to.global.u64 	%rd20, %rd93;
	mul.wide.u32 	%rd21, %r407, 4;
	add.s64 	%rd22, %rd20, %rd21;
	ld.global.f32 	%f925, [%rd22];
$L__BB7_8:
	ld.param.u32 	%r328, [_Z9optimGEMMILi128ELi128ELi8ELi256ELi8ELi32ELi32ELi16ELi16ELi8ELi4ELi2ELi8ELi8EEvPfS0_S0_iii_param_4];
	ld.param.u32 	%r259, [_Z9optimGEMMILi128ELi128ELi8ELi256ELi8ELi32ELi32ELi16ELi16ELi8ELi4ELi2ELi8ELi8EEvPfS0_S0_iii_param_3];
	setp.ge.s32 	%p11, %r404, %r328;
	shr.u32 	%r103, %r66, 3;
	mov.u32 	%r104, %ctaid.y;
	shl.b32 	%r105, %r104, 7;
	or.b32  	%r106, %r103, %r105;
	add.s32 	%r107, %r106, 96;
	setp.ge.s32 	%p12, %r107, %r259;
	shl.b32 	%r108, %r66, 9;
	and.b32  	%r109, %r108, 3584;
	mov.u32 	%r110, _ZZ9optimGEMMILi128ELi128ELi8ELi256ELi8ELi32ELi32ELi16ELi16ELi8ELi4ELi2ELi8ELi8EEvPfS0_S0_iiiE2As;
	add.s32 	%r111, %r110, %r109;
	shl.b32 	%r112, %r103, 2;
	shl.b32 	%r113, %r66, 4;
	and.b32  	%r114, %r113, 112;
	add.s32 	%r115, %r112, 256;
	xor.b32  	%r116, %r114, %r115;
	add.s32 	%r117, %r111, %r116;
	st.shared.f32 	[%r117], %f925;
	mov.f32 	%f926, 0f00000000;
	or.pred  	%p13, %p12, %p11;
	@%p13 bra 	$L__BB7_10;
	ld.param.u64 	%rd94, [_Z9optimGEMMILi128ELi128ELi8ELi256ELi8ELi32ELi32ELi16ELi16ELi8ELi4ELi2ELi8ELi8EEvPfS0_S0_iii_param_0];
	cvta.to.global.u64 	%rd23, %rd94;
	mul.wide.u32 	%rd24, %r408, 4;
	add.s64 	%rd25, %rd23, %rd24;
	ld.global.f32 	%f926, [%rd25];
$L__BB7_10:
	ld.param.u32 	%r335, [_Z9optimGEMMILi128ELi128ELi8ELi256ELi8ELi32ELi32ELi16ELi16ELi8ELi4ELi2ELi8ELi8EEvPfS0_S0_iii_param_5];
	ld.param.u32 	%r329, [_Z9optimGEMMILi128ELi128ELi8ELi256ELi8ELi32ELi32ELi16ELi16ELi8ELi4ELi2ELi8ELi8EEvPfS0_S0_iii_param_4];
	mov.u32 	%r118, %tid.x;
	and.b32  	%r119, %r118, 31;
	mov.u32 	%r120, %ctaid.x;
	shl.b32 	%r121, %r120, 7;
	or.b32  	%r122, %r119, %r121;
	setp.ge.s32 	%p14, %r122, %r335;
	shl.b32 	%r124, %r118, 9;
	and.b32  	%r125, %r124, 3584;
	mov.u32 	%r126, _ZZ9optimGEMMILi128ELi128ELi8ELi256ELi8ELi32ELi32ELi16ELi16ELi8ELi4ELi2ELi8ELi8EEvPfS0_S0_iiiE2As;
	add.s32 	%r127, %r126, %r125;
	shr.u32 	%r128, %r118, 1;
	and.b32  	%r129, %r128, 508;
	shl.b32 	%r130, %r118, 4;
	and.b32  	%r131, %r130, 112;
	add.s32 	%r132, %r129, 384;
	xor.b32  	%r133, %r131, %r132;
	add.s32 	%r134, %r127, %r133;
	st.shared.f32 	[%r134], %f926;
	setp.ge.s32 	%p15, %r409, %r329;
	mov.f32 	%f927, 0f00000000;
	or.pred  	%p16, %p15, %p14;
	@%p16 bra 	$L__BB7_12;
	ld.param.u64 	%rd95, [_Z9optimGEMMILi128ELi128ELi8ELi256ELi8ELi32ELi32ELi16ELi16ELi8ELi4ELi2ELi8ELi8EEvPfS0_S0_iii_param_1];
	cvta.to.global.u64 	%rd26, %rd95;
	mul.wide.s32 	%rd27, %r410, 4;
	add.s64 	%rd28, %rd26, %rd27;
	ld.global.f32 	%f927, [%rd28];
$L__BB7_12:
	ld.param.u32 	%r336, [_Z9optimGEMMILi128ELi128ELi8ELi256ELi8ELi32ELi32ELi16ELi16ELi8ELi4ELi2ELi8ELi8EEvPfS0_S0_iii_param_5];
	ld.param.u32 	%r330, [_Z9optimGEMMILi128ELi128ELi8ELi256ELi8ELi32ELi32ELi16ELi16ELi8ELi4ELi2ELi8ELi8EEvPfS0_S0_iii_param_4];
	setp.ge.s32 	%p17, %r409, %r330;
	and.b32  	%r136, %r118, 31;
	mov.u32 	%r137, %ctaid.x;
	shl.b32 	%r138, %r137, 7;
	or.b32  	%r139, %r136, %r138;
	add.s32 	%r141, %r139, 32;
	setp.ge.s32 	%p18, %r141, %r336;
	shl.b32 	%r142, %r118, 4;
	and.b32  	%r143, %r142, 15872;
	mov.u32 	%r144, _ZZ9optimGEMMILi128ELi128ELi8ELi256ELi8ELi32ELi32ELi16ELi16ELi8ELi4ELi2ELi8ELi8EEvPfS0_S0_iiiE2Bs;
	add.s32 	%r145, %r144, %r143;
	shl.b32 	%r146, %r118, 2;
	and.b32  	%r147, %r146, 124;
	add.s32 	%r148, %r145, %r147;
	st.shared.f32 	[%r148], %f927;
	mov.f32 	%f928, 0f00000000;
	or.pred  	%p19, %p17, %p18;
	@%p19 bra 	$L__BB7_14;
	ld.param.u64 	%rd96, [_Z9optimGEMMILi128ELi128ELi8ELi256ELi8ELi32ELi32ELi16ELi16ELi8ELi4ELi2ELi8ELi8EEvPfS0_S0_iii_param_1];
	cvta.to.global.u64 	%rd29, %rd96;
	mov.u32 	%r149, %tid.x;
	and.b32  	%r150, %r149, 31;
	mov.u32 	%r151, %ctaid.x;
	shl.b32 	%r152, %r151, 7;
	or.b32  	%r153, %r150, %r152;
	cvt.s64.s32 	%rd30, %r153;
	cvt.s64.s32 	%rd31, %r411;
	add.s64 	%rd32, %rd30, %rd31;
	shl.b64 	%rd33, %rd32, 2;
	add.s64 	%rd34, %rd29, %rd33;
	ld.global.f32 	%f928, [%rd34+128];
$L__BB7_14:
	ld.param.u32 	%r337, [_Z9optimGEMMILi128ELi128ELi8ELi256ELi8ELi32ELi32ELi16ELi16ELi8ELi4ELi2ELi8ELi8EEvPfS0_S0_iii_param_5];
	ld.param.u32 	%r331, [_Z9optimGEMMILi128ELi128ELi8ELi256ELi8ELi32ELi32ELi16ELi16ELi8ELi4ELi2ELi8ELi8EEvPfS0_S0_iii_param_4];
	setp.ge.s32 	%p20, %r409, %r331;
	mov.u32 	%r154, %tid.x;
	and.b32  	%r155, %r154, 31;
	mov.u32 	%r156, %ctaid.x;
	shl.b32 	%r157, %r156, 7;
	or.b32  	%r158, %r155, %r157;
	add.s32 	%r160, %r158, 64;
	setp.ge.s32 	%p21, %r160, %r337;
	shl.b32 	%r161, %r154, 4;
	and.b32  	%r162, %r161, 15872;
	mov.u32 	%r163, _ZZ9optimGEMMILi128ELi128ELi8ELi256ELi8ELi32ELi32ELi16ELi16ELi8ELi4ELi2ELi8ELi8EEvPfS0_S0_iiiE2Bs;
	add.s32 	%r164, %r163, %r162;
	shl.b32 	%r165, %r154, 2;
	and.b32  	%r166, %r165, 124;
	add.s32 	%r167, %r164, %r166;
	st.shared.f32 	[%r167+128], %f928;
	mov.f32 	%f929, 0f00000000;
	or.pred  	%p22, %p20, %p21;
	@%p22 bra 	$L__BB7_16;
	ld.param.u64 	%rd97, [_Z9optimGEMMILi128ELi128ELi8ELi256ELi8ELi32ELi32ELi16ELi16ELi8ELi4ELi2ELi8ELi8EEvPfS0_S0_iii_param_1];
	cvta.to.global.u64 	%rd35, %rd97;
	mov.u32 	%r168, %tid.x;
	and.b32  	%r169, %r168, 31;
	mov.u32 	%r170, %ctaid.x;
	shl.b32 	%r171, %r170, 7;
	or.b32  	%r172, %r169, %r171;
	cvt.s64.s32 	%rd36, %r172;
	cvt.s64.s32 	%rd37, %r411;
	add.s64 	%rd38, %rd36, %rd37;
	shl.b64 	%rd39, %rd38, 2;
	add.s64 	%rd40, %rd35, %rd39;
	ld.global.f32 	%f929, [%rd40+256];
$L__BB7_16:
	ld.param.u32 	%r338, [_Z9optimGEMMILi128ELi128ELi8ELi256ELi8ELi32ELi32ELi16ELi16ELi8ELi4ELi2ELi8ELi8EEvPfS0_S0_iii_param_5];
	ld.param.u32 	%r332, [_Z9optimGEMMILi128ELi128ELi8ELi256ELi8ELi32ELi32ELi16ELi16ELi8ELi4ELi2ELi8ELi8EEvPfS0_S0_iii_param_4];
	setp.ge.s32 	%p23, %r409, %r332;
	mov.u32 	%r173, %tid.x;
	and.b32  	%r174, %r173, 31;
	mov.u32 	%r175, %ctaid.x;
	shl.b32 	%r176, %r175, 7;
	or.b32  	%r177, %r174, %r176;
	add.s32 	%r179, %r177, 96;
	setp.ge.s32 	%p24, %r179, %r338;
	shl.b32 	%r180, %r173, 4;
	and.b32  	%r181, %r180, 15872;
	mov.u32 	%r182, _ZZ9optimGEMMILi128ELi128ELi8ELi256ELi8ELi32ELi32ELi16ELi16ELi8ELi4ELi2ELi8ELi8EEvPfS0_S0_iiiE2Bs;
	add.s32 	%r183, %r182, %r181;
	shl.b32 	%r184, %r173, 2;
	and.b32  	%r185, %r184, 124;
	add.s32 	%r186, %r183, %r185;
	st.shared.f32 	[%r186+256], %f929;
	mov.f32 	%f930, 0f00000000;
	or.pred  	%p25, %p23, %p24;
	@%p25 bra 	$L__BB7_18;
	ld.param.u64 	%rd98, [_Z9optimGEMMILi128ELi128ELi8ELi256ELi8ELi32ELi32ELi16ELi16ELi8ELi4ELi2ELi8ELi8EEvPfS0_S0_iii_param_1];
	cvta.to.global.u64 	%rd41, %rd98;
	mov.u32 	%r187, %tid.x;
	and.b32  	%r188, %r187, 31;
	mov.u32 	%r189, %ctaid.x;
	shl.b32 	%r190, %r189, 7;
	or.b32  	%r191, %r188, %r190;
	cvt.s64.s32 	%rd42, %r191;
	cvt.s64.s32 	%rd43, %r411;
	add.s64 	%rd44, %rd42, %rd43;
	shl.b64 	%rd45, %rd44, 2;
	add.s64 	%rd46, %rd41, %rd45;
	ld.global.f32 	%f930, [%rd46+384];
$L__BB7_18:
	ld.param.u32 	%r339, [_Z9optimGEMMILi128ELi128ELi8ELi256ELi8ELi32ELi32ELi16ELi16ELi8ELi4ELi2ELi8ELi8EEvPfS0_S0_iii_param_5];
	ld.param.u32 	%r333, [_Z9optimGEMMILi128ELi128ELi8ELi256ELi8ELi32ELi32ELi16ELi16ELi8ELi4ELi2ELi8ELi8EEvPfS0_S0_iii_param_4];
	mov.u32 	%r192, %tid.x;
	shl.b32 	%r193, %r192, 4;
	and.b32  	%r194, %r193, 15872;
	mov.u32 	%r195, _ZZ9optimGEMMILi128ELi128ELi8ELi256ELi8ELi32ELi32ELi16ELi16ELi8ELi4ELi2ELi8ELi8EEvPfS0_S0_iiiE2Bs;
	add.s32 	%r196, %r195, %r194;
	shl.b32 	%r197, %r192, 2;
	and.b32  	%r198, %r197, 124;
	add.s32 	%r199, %r196, %r198;
	st.shared.f32 	[%r199+384], %f930;
	bar.sync 	0;
	shr.u32 	%r200, %r192, 3;
	and.b32  	%r201, %r200, 2;
	and.b32  	%r202, %r192, 1;
	or.b32  	%r203, %r201, %r202;
	shr.u32 	%r204, %r192, 4;
	and.b32  	%r205, %r204, 60;
	or.b32  	%r206, %r203, %r205;
	shl.b32 	%r207, %r206, 4;
	mov.u32 	%r208, _ZZ9optimGEMMILi128ELi128ELi8ELi256ELi8ELi32ELi32ELi16ELi16ELi8ELi4ELi2ELi8ELi8EEvPfS0_S0_iiiE2As;
	add.s32 	%r209, %r208, %r207;
	ld.shared.v4.f32 	{%f219, %f220, %f221, %f222}, [%r209];
	ld.shared.v4.f32 	{%f223, %f224, %f225, %f226}, [%r209+256];
	shl.b32 	%r210, %r192, 3;
	and.b32  	%r211, %r210, 112;
	and.b32  	%r212, %r197, 128;
	or.b32  	%r213, %r212, %r211;
	add.s32 	%r214, %r195, %r213;
	ld.shared.v4.f32 	{%f227, %f228, %f229, %f230}, [%r214];
	ld.shared.v4.f32 	{%f231, %f232, %f233, %f234}, [%r214+256];
	fma.rn.f32 	%f235, %f219, %f227, %f922;
	fma.rn.f32 	%f236, %f219, %f228, %f921;
	fma.rn.f32 	%f237, %f219, %f229, %f920;
	fma.rn.f32 	%f238, %f219, %f230, %f919;
	fma.rn.f32 	%f239, %f219, %f231, %f918;
	fma.rn.f32 	%f240, %f219, %f232, %f917;
	fma.rn.f32 	%f241, %f219, %f233, %f916;
	fma.rn.f32 	%f242, %f219, %f234, %f915;
	fma.rn.f32 	%f243, %f220, %f227, %f914;
	fma.rn.f32 	%f244, %f220, %f228, %f913;
	fma.rn.f32 	%f245, %f220, %f229, %f912;
	fma.rn.f32 	%f246, %f220, %f230, %f911;
	fma.rn.f32 	%f247, %f220, %f231, %f910;
	fma.rn.f32 	%f248, %f220, %f232, %f909;
	fma.rn.f32 	%f249, %f220, %f233, %f908;
	fma.rn.f32 	%f250, %f220, %f234, %f907;
	fma.rn.f32 	%f251, %f221, %f227, %f906;
	fma.rn.f32 	%f252, %f221, %f228, %f905;
	fma.rn.f32 	%f253, %f221, %f229, %f904;
	fma.rn.f32 	%f254, %f221, %f230, %f903;
	fma.rn.f32 	%f255, %f221, %f231, %f902;
	fma.rn.f32 	%f256, %f221, %f232, %f901;
	fma.rn.f32 	%f257, %f221, %f233, %f900;
	fma.rn.f32 	%f258, %f221, %f234, %f899;
	fma.rn.f32 	%f259, %f222, %f227, %f898;
	fma.rn.f32 	%f260, %f222, %f228, %f897;
	fma.rn.f32 	%f261, %f222, %f229, %f896;
	fma.rn.f32 	%f262, %f222, %f230, %f895;
	fma.rn.f32 	%f263, %f222, %f231, %f894;
	fma.rn.f32 	%f264, %f222, %f232, %f893;
	fma.rn.f32 	%f265, %f222, %f233, %f892;
	fma.rn.f32 	%f266, %f222, %f234, %f891;
	fma.rn.f32 	%f267, %f223, %f227, %f890;
	fma.rn.f32 	%f268, %f223, %f228, %f889;
	fma.rn.f32 	%f269, %f223, %f229, %f888;
	fma.rn.f32 	%f270, %f223, %f230, %f887;
	fma.rn.f32 	%f271, %f223, %f231, %f886;
	fma.rn.f32 	%f272, %f223, %f232, %f885;
	fma.rn.f32 	%f273, %f223, %f233, %f884;
	fma.rn.f32 	%f274, %f223, %f234, %f883;
	fma.rn.f32 	%f275, %f224, %f227, %f882;
	fma.rn.f32 	%f276, %f224, %f228, %f881;
	fma.rn.f32 	%f277, %f224, %f229, %f880;
	fma.rn.f32 	%f278, %f224, %f230, %f879;
	fma.rn.f32 	%f279, %f224, %f231, %f878;
	fma.rn.f32 	%f280, %f224, %f232, %f877;
	fma.rn.f32 	%f281, %f224, %f233, %f876;
	fma.rn.f32 	%f282, %f224, %f234, %f875;
	fma.rn.f32 	%f283, %f225, %f227, %f874;
	fma.rn.f32 	%f284, %f225, %f228, %f873;
	fma.rn.f32 	%f285, %f225, %f229, %f872;
	fma.rn.f32 	%f286, %f225, %f230, %f871;
	fma.rn.f32 	%f287, %f225, %f231, %f870;
	fma.rn.f32 	%f288, %f225, %f232, %f869;
	fma.rn.f32 	%f289, %f225, %f233, %f868;
	fma.rn.f32 	%f290, %f225, %f234, %f867;
	fma.rn.f32 	%f291, %f226, %f227, %f866;
	fma.rn.f32 	%f292, %f226, %f228, %f865;
	fma.rn.f32 	%f293, %f226, %f229, %f864;
	fma.rn.f32 	%f294, %f226, %f230, %f863;
	fma.rn.f32 	%f295, %f226, %f231, %f862;
	fma.rn.f32 	%f296, %f226, %f232, %f861;
	fma.rn.f32 	%f297, %f226, %f233, %f860;
	fma.rn.f32 	%f298, %f226, %f234, %f859;
	xor.b32  	%r215, %r207, 16;
	add.s32 	%r216, %r208, %r215;
	ld.shared.v4.f32 	{%f299, %f300, %f301, %f302}, [%r216+512];
	ld.shared.v4.f32 	{%f303, %f304, %f305, %f306}, [%r216+768];
	ld.shared.v4.f32 	{%f307, %f308, %f309, %f310}, [%r214+512];
	ld.shared.v4.f32 	{%f311, %f312, %f313, %f314}, [%r214+768];
	fma.rn.f32 	%f315, %f299, %f307, %f235;
	fma.rn.f32 	%f316, %f299, %f308, %f236;
	fma.rn.f32 	%f317, %f299, %f309, %f237;
	fma.rn.f32 	%f318, %f299, %f310, %f238;
	fma.rn.f32 	%f319, %f299, %f311, %f239;
	fma.rn.f32 	%f320, %f299, %f312, %f240;
	fma.rn.f32 	%f321, %f299, %f313, %f241;
	fma.rn.f32 	%f322, %f299, %f314, %f242;
	fma.rn.f32 	%f323, %f300, %f307, %f243;
	fma.rn.f32 	%f324, %f300, %f308, %f244;
	fma.rn.f32 	%f325, %f300, %f309, %f245;
	fma.rn.f32 	%f326, %f300, %f310, %f246;
	fma.rn.f32 	%f327, %f300, %f311, %f247;
	fma.rn.f32 	%f328, %f300, %f312, %f248;
	fma.rn.f32 	%f329, %f300, %f313, %f249;
	fma.rn.f32 	%f330, %f300, %f314, %f250;
	fma.rn.f32 	%f331, %f301, %f307, %f251;
	fma.rn.f32 	%f332, %f301, %f308, %f252;
	fma.rn.f32 	%f333, %f301, %f309, %f253;
	fma.rn.f32 	%f334, %f301, %f310, %f254;
	fma.rn.f32 	%f335, %f301, %f311, %f255;
	fma.rn.f32 	%f336, %f301, %f312, %f256;
	fma.rn.f32 	%f337, %f301, %f313, %f257;
	fma.rn.f32 	%f338, %f301, %f314, %f258;
	fma.rn.f32 	%f339, %f302, %f307, %f259;
	fma.rn.f32 	%f340, %f302, %f308, %f260;
	fma.rn.f32 	%f341, %f302, %f309, %f261;
	fma.rn.f32 	%f342, %f302, %f310, %f262;
	fma.rn.f32 	%f343, %f302, %f311, %f263;
	fma.rn.f32 	%f344, %f302, %f312, %f264;
	fma.rn.f32 	%f345, %f302, %f313, %f265;
	fma.rn.f32 	%f346, %f302, %f314, %f266;
	fma.rn.f32 	%f347, %f303, %f307, %f267;
	fma.rn.f32 	%f348, %f303, %f308, %f268;
	fma.rn.f32 	%f349, %f303, %f309, %f269;
	fma.rn.f32 	%f350, %f303, %f310, %f270;
	fma.rn.f32 	%f351, %f303, %f311, %f271;
	fma.rn.f32 	%f352, %f303, %f312, %f272;
	fma.rn.f32 	%f353, %f303, %f313, %f273;
	fma.rn.f32 	%f354, %f303, %f314, %f274;
	fma.rn.f32 	%f355, %f304, %f307, %f275;
	fma.rn.f32 	%f356, %f304, %f308, %f276;
	fma.rn.f32 	%f357, %f304, %f309, %f277;
	fma.rn.f32 	%f358, %f304, %f310, %f278;
	fma.rn.f32 	%f359, %f304, %f311, %f279;
	fma.rn.f32 	%f360, %f304, %f312, %f280;
	fma.rn.f32 	%f361, %f304, %f313, %f281;
	fma.rn.f32 	%f362, %f304, %f314, %f282;
	fma.rn.f32 	%f363, %f305, %f307, %f283;
	fma.rn.f32 	%f364, %f305, %f308, %f284;
	fma.rn.f32 	%f365, %f305, %f309, %f285;
	fma.rn.f32 	%f366, %f305, %f310, %f286;
	fma.rn.f32 	%f367, %f305, %f311, %f287;
	fma.rn.f32 	%f368, %f305, %f312, %f288;
	fma.rn.f32 	%f369, %f305, %f313, %f289;
	fma.rn.f32 	%f370, %f305, %f314, %f290;
	fma.rn.f32 	%f371, %f306, %f307, %f291;
	fma.rn.f32 	%f372, %f306, %f308, %f292;
	fma.rn.f32 	%f373, %f306, %f309, %f293;
	fma.rn.f32 	%f374, %f306, %f310, %f294;
	fma.rn.f32 	%f375, %f306, %f311, %f295;
	fma.rn.f32 	%f376, %f306, %f312, %f296;
	fma.rn.f32 	%f377, %f306, %f313, %f297;
	fma.rn.f32 	%f378, %f306, %f314, %f298;
	xor.b32  	%r217, %r207, 32;
	add.s32 	%r218, %r208, %r217;
	ld.shared.v4.f32 	{%f379, %f380, %f381, %f382}, [%r218+1024];
	ld.shared.v4.f32 	{%f383, %f384, %f385, %f386}, [%r218+1280];
	ld.shared.v4.f32 	{%f387, %f388, %f389, %f390}, [%r214+1024];
	ld.shared.v4.f32 	{%f391, %f392, %f393, %f394}, [%r214+1280];
	fma.rn.f32 	%f395, %f379, %f387, %f315;
	fma.rn.f32 	%f396, %f379, %f388, %f316;
	fma.rn.f32 	%f397, %f379, %f389, %f317;
	fma.rn.f32 	%f398, %f379, %f390, %f318;
	fma.rn.f32 	%f399, %f379, %f391, %f319;
	fma.rn.f32 	%f400, %f379, %f392, %f320;
	fma.rn.f32 	%f401, %f379, %f393, %f321;
	fma.rn.f32 	%f402, %f379, %f394, %f322;
	fma.rn.f32 	%f403, %f380, %f387, %f323;
	fma.rn.f32 	%f404, %f380, %f388, %f324;
	fma.rn.f32 	%f405, %f380, %f389, %f325;
	fma.rn.f32 	%f406, %f380, %f390, %f326;
	fma.rn.f32 	%f407, %f380, %f391, %f327;
	fma.rn.f32 	%f408, %f380, %f392, %f328;
	fma.rn.f32 	%f409, %f380, %f393, %f329;
	fma.rn.f32 	%f410, %f380, %f394, %f330;
	fma.rn.f32 	%f411, %f381, %f387, %f331;
	fma.rn.f32 	%f412, %f381, %f388, %f332;
	fma.rn.f32 	%f413, %f381, %f389, %f333;
	fma.rn.f32 	%f414, %f381, %f390, %f334;
	fma.rn.f32 	%f415, %f381, %f391, %f335;
	fma.rn.f32 	%f416, %f381, %f392, %f336;
	fma.rn.f32 	%f417, %f381, %f393, %f337;
	fma.rn.f32 	%f418, %f381, %f394, %f338;
	fma.rn.f32 	%f419, %f382, %f387, %f339;
	fma.rn.f32 	%f420, %f382, %f388, %f340;
	fma.rn.f32 	%f421, %f382, %f389, %f341;
	fma.rn.f32 	%f422, %f382, %f390, %f342;
	fma.rn.f32 	%f423, %f382, %f391, %f343;
	fma.rn.f32 	%f424, %f382, %f392, %f344;
	fma.rn.f32 	%f425, %f382, %f393, %f345;
	fma.rn.f32 	%f426, %f382, %f394, %f346;
	fma.rn.f32 	%f427, %f383, %f387, %f347;
	fma.rn.f32 	%f428, %f383, %f388, %f348;
	fma.rn.f32 	%f429, %f383, %f389, %f349;
	fma.rn.f32 	%f430, %f383, %f390, %f350;
	fma.rn.f32 	%f431, %f383, %f391, %f351;
	fma.rn.f32 	%f432, %f383, %f392, %f352;
	fma.rn.f32 	%f433, %f383, %f393, %f353;
	fma.rn.f32 	%f434, %f383, %f394, %f354;
	fma.rn.f32 	%f435, %f384, %f387, %f355;
	fma.rn.f32 	%f436, %f384, %f388, %f356;
	fma.rn.f32 	%f437, %f384, %f389, %f357;
	fma.rn.f32 	%f438, %f384, %f390, %f358;
	fma.rn.f32 	%f439, %f384, %f391, %f359;
	fma.rn.f32 	%f440, %f384, %f392, %f360;
	fma.rn.f32 	%f441, %f384, %f393, %f361;
	fma.rn.f32 	%f442, %f384, %f394, %f362;
	fma.rn.f32 	%f443, %f385, %f387, %f363;
	fma.rn.f32 	%f444, %f385, %f388, %f364;
	fma.rn.f32 	%f445, %f385, %f389, %f365;
	fma.rn.f32 	%f446, %f385, %f390, %f366;
	fma.rn.f32 	%f447, %f385, %f391, %f367;
	fma.rn.f32 	%f448, %f385, %f392, %f368;
	fma.rn.f32 	%f449, %f385, %f393, %f369;
	fma.rn.f32 	%f450, %f385, %f394, %f370;
	fma.rn.f32 	%f451, %f386, %f387, %f371;
	fma.rn.f32 	%f452, %f386, %f388, %f372;
	fma.rn.f32 	%f453, %f386, %f389, %f373;
	fma.rn.f32 	%f454, %f386, %f390, %f374;
	fma.rn.f32 	%f455, %f386, %f391, %f375;
	fma.rn.f32 	%f456, %f386, %f392, %f376;
	fma.rn.f32 	%f457, %f386, %f393, %f377;
	fma.rn.f32 	%f458, %f386, %f394, %f378;
	xor.b32  	%r219, %r207, 48;
	add.s32 	%r220, %r208, %r219;
	ld.shared.v4.f32 	{%f459, %f460, %f461, %f462}, [%r220+1536];
	ld.shared.v4.f32 	{%f463, %f464, %f465, %f466}, [%r220+1792];
	ld.shared.v4.f32 	{%f467, %f468, %f469, %f470}, [%r214+1536];
	ld.shared.v4.f32 	{%f471, %f472, %f473, %f474}, [%r214+1792];
	fma.rn.f32 	%f475, %f459, %f467, %f395;
	fma.rn.f32 	%f476, %f459, %f468, %f396;
	fma.rn.f32 	%f477, %f459, %f469, %f397;
	fma.rn.f32 	%f478, %f459, %f470, %f398;
	fma.rn.f32 	%f479, %f459, %f471, %f399;
	fma.rn.f32 	%f480, %f459, %f472, %f400;
	fma.rn.f32 	%f481, %f459, %f473, %f401;
	fma.rn.f32 	%f482, %f459, %f474, %f402;
	fma.rn.f32 	%f483, %f460, %f467, %f403;
	fma.rn.f32 	%f484, %f460, %f468, %f404;
	fma.rn.f32 	%f485, %f460, %f469, %f405;
	fma.rn.f32 	%f486, %f460, %f470, %f406;
	fma.rn.f32 	%f487, %f460, %f471, %f407;
	fma.rn.f32 	%f488, %f460, %f472, %f408;
	fma.rn.f32 	%f489, %f460, %f473, %f409;
	fma.rn.f32 	%f490, %f460, %f474, %f410;
	fma.rn.f32 	%f491, %f461, %f467, %f411;
	fma.rn.f32 	%f492, %f461, %f468, %f412;
	fma.rn.f32 	%f493, %f461, %f469, %f413;
	fma.rn.f32 	%f494, %f461, %f470, %f414;
	fma.rn.f32 	%f495, %f461, %f471, %f415;
	fma.rn.f32 	%f496, %f461, %f472, %f416;
	fma.rn.f32 	%f497, %f461, %f473, %f417;
	fma.rn.f32 	%f498, %f461, %f474, %f418;
	fma.rn.f32 	%f499, %f462, %f467, %f419;
	fma.rn.f32 	%f500, %f462, %f468, %f420;
	fma.rn.f32 	%f501, %f462, %f469, %f421;
	fma.rn.f32 	%f502, %f462, %f470, %f422;
	fma.rn.f32 	%f503, %f462, %f471, %f423;
	fma.rn.f32 	%f504, %f462, %f472, %f424;
	fma.rn.f32 	%f505, %f462, %f473, %f425;
	fma.rn.f32 	%f506, %f462, %f474, %f426;
	fma.rn.f32 	%f507, %f463, %f467, %f427;
	fma.rn.f32 	%f508, %f463, %f468, %f428;
	fma.rn.f32 	%f509, %f463, %f469, %f429;
	fma.rn.f32 	%f510, %f463, %f470, %f430;
	fma.rn.f32 	%f511, %f463, %f471, %f431;
	fma.rn.f32 	%f512, %f463, %f472, %f432;
	fma.rn.f32 	%f513, %f463, %f473, %f433;
	fma.rn.f32 	%f514, %f463, %f474, %f434;
	fma.rn.f32 	%f515, %f464, %f467, %f435;
	fma.rn.f32 	%f516, %f464, %f468, %f436;
	fma.rn.f32 	%f517, %f464, %f469, %f437;
	fma.rn.f32 	%f518, %f464, %f470, %f438;
	fma.rn.f32 	%f519, %f464, %f471, %f439;
	fma.rn.f32 	%f520, %f464, %f472, %f440;
	fma.rn.f32 	%f521, %f464, %f473, %f441;
	fma.rn.f32 	%f522, %f464, %f474, %f442;
	fma.rn.f32 	%f523, %f465, %f467, %f443;
	fma.rn.f32 	%f524, %f465, %f468, %f444;
	fma.rn.f32 	%f525, %f465, %f469, %f445;
	fma.rn.f32 	%f526, %f465, %f470, %f446;
	fma.rn.f32 	%f527, %f465, %f471, %f447;
	fma.rn.f32 	%f528, %f465, %f472, %f448;
	fma.rn.f32 	%f529, %f465, %f473, %f449;
	fma.rn.f32 	%f530, %f465, %f474, %f450;
	fma.rn.f32 	%f531, %f466, %f467, %f451;
	fma.rn.f32 	%f532, %f466, %f468, %f452;
	fma.rn.f32 	%f533, %f466, %f469, %f453;
	fma.rn.f32 	%f534, %f466, %f470, %f454;
	fma.rn.f32 	%f535, %f466, %f471, %f455;
	fma.rn.f32 	%f536, %f466, %f472, %f456;
	fma.rn.f32 	%f537, %f466, %f473, %f457;
	fma.rn.f32 	%f538, %f466, %f474, %f458;
	xor.b32  	%r221, %r207, 64;
	add.s32 	%r222, %r208, %r221;
	ld.shared.v4.f32 	{%f539, %f540, %f541, %f542}, [%r222+2048];
	ld.shared.v4.f32 	{%f543, %f544, %f545, %f546}, [%r222+2304];
	ld.shared.v4.f32 	{%f547, %f548, %f549, %f550}, [%r214+2048];
	ld.shared.v4.f32 	{%f551, %f552, %f553, %f554}, [%r214+2304];
	fma.rn.f32 	%f555, %f539, %f547, %f475;
	fma.rn.f32 	%f556, %f539, %f548, %f476;
	fma.rn.f32 	%f557, %f539, %f549, %f477;
	fma.rn.f32 	%f558, %f539, %f550, %f478;
	fma.rn.f32 	%f559, %f539, %f551, %f479;
	fma.rn.f32 	%f560, %f539, %f552, %f480;
	fma.rn.f32 	%f561, %f539, %f553, %f481;
	fma.rn.f32 	%f562, %f539, %f554, %f482;
	fma.rn.f32 	%f563, %f540, %f547, %f483;
	fma.rn.f32 	%f564, %f540, %f548, %f484;
	fma.rn.f32 	%f565, %f540, %f549, %f485;
	fma.rn.f32 	%f566, %f540, %f550, %f486;
	fma.rn.f32 	%f567, %f540, %f551, %f487;
	fma.rn.f32 	%f568, %f540, %f552, %f488;
	fma.rn.f32 	%f569, %f540, %f553, %f489;
	fma.rn.f32 	%f570, %f540, %f554, %f490;
	fma.rn.f32 	%f571, %f541, %f547, %f491;
	fma.rn.f32 	%f572, %f541, %f548, %f492;
	fma.rn.f32 	%f573, %f541, %f549, %f493;
	fma.rn.f32 	%f574, %f541, %f550, %f494;
	fma.rn.f32 	%f575, %f541, %f551, %f495;
	fma.rn.f32 	%f576, %f541, %f552, %f496;
	fma.rn.f32 	%f577, %f541, %f553, %f497;
	fma.rn.f32 	%f578, %f541, %f554, %f498;
	fma.rn.f32 	%f579, %f542, %f547, %f499;
	fma.rn.f32 	%f580, %f542, %f548, %f500;
	fma.rn.f32 	%f581, %f542, %f549, %f501;
	fma.rn.f32 	%f582, %f542, %f550, %f502;
	fma.rn.f32 	%f583, %f542, %f551, %f503;
	fma.rn.f32 	%f584, %f542, %f552, %f504;
	fma.rn.f32 	%f585, %f542, %f553, %f505;
	fma.rn.f32 	%f586, %f542, %f554, %f506;
	fma.rn.f32 	%f587, %f543, %f547, %f507;
	fma.rn.f32 	%f588, %f543, %f548, %f508;
	fma.rn.f32 	%f589, %f543, %f549, %f509;
	fma.rn.f32 	%f590, %f543, %f550, %f510;
	fma.rn.f32 	%f591, %f543, %f551, %f511;
	fma.rn.f32 	%f592, %f543, %f552, %f512;
	fma.rn.f32 	%f593, %f543, %f553, %f513;
	fma.rn.f32 	%f594, %f543, %f554, %f514;
	fma.rn.f32 	%f595, %f544, %f547, %f515;
	fma.rn.f32 	%f596, %f544, %f548, %f516;
	fma.rn.f32 	%f597, %f544, %f549, %f517;
	fma.rn.f32 	%f598, %f544, %f550, %f518;
	fma.rn.f32 	%f599, %f544, %f551, %f519;
	fma.rn.f32 	%f600, %f544, %f552, %f520;
	fma.rn.f32 	%f601, %f544, %f553, %f521;
	fma.rn.f32 	%f602, %f544, %f554, %f522;
	fma.rn.f32 	%f603, %f545, %f547, %f523;
	fma.rn.f32 	%f604, %f545, %f548, %f524;
	fma.rn.f32 	%f605, %f545, %f549, %f525;
	fma.rn.f32 	%f606, %f545, %f550, %f526;
	fma.rn.f32 	%f607, %f545, %f551, %f527;
	fma.rn.f32 	%f608, %f545, %f552, %f528;
	fma.rn.f32 	%f609, %f545, %f553, %f529;
	fma.rn.f32 	%f610, %f545, %f554, %f530;
	fma.rn.f32 	%f611, %f546, %f547, %f531;
	fma.rn.f32 	%f612, %f546, %f548, %f532;
	fma.rn.f32 	%f613, %f546, %f549, %f533;
	fma.rn.f32 	%f614, %f546, %f550, %f534;
	fma.rn.f32 	%f615, %f546, %f551, %f535;
	fma.rn.f32 	%f616, %f546, %f552, %f536;
	fma.rn.f32 	%f617, %f546, %f553, %f537;
	fma.rn.f32 	%f618, %f546, %f554, %f538;
	xor.b32  	%r223, %r207, 80;
	add.s32 	%r224, %r208, %r223;
	ld.shared.v4.f32 	{%f619, %f620, %f621, %f622}, [%r224+2560];
	ld.shared.v4.f32 	{%f623, %f624, %f625, %f626}, [%r224+2816];
	ld.shared.v4.f32 	{%f627, %f628, %f629, %f630}, [%r214+2560];
	ld.shared.v4.f32 	{%f631, %f632, %f633, %f634}, [%r214+2816];
	fma.rn.f32 	%f635, %f619, %f627, %f555;
	fma.rn.f32 	%f636, %f619, %f628, %f556;
	fma.rn.f32 	%f637, %f619, %f629, %f557;
	fma.rn.f32 	%f638, %f619, %f630, %f558;
	fma.rn.f32 	%f639, %f619, %f631, %f559;
	fma.rn.f32 	%f640, %f619, %f632, %f560;
	fma.rn.f32 	%f641, %f619, %f633, %f561;
	fma.rn.f32 	%f642, %f619, %f634, %f562;
	fma.rn.f32 	%f643, %f620, %f627, %f563;
	fma.rn.f32 	%f644, %f620, %f628, %f564;
	fma.rn.f32 	%f645, %f620, %f629, %f565;
	fma.rn.f32 	%f646, %f620, %f630, %f566;
	fma.rn.f32 	%f647, %f620, %f631, %f567;
	fma.rn.f32 	%f648, %f620, %f632, %f568;
	fma.rn.f32 	%f649, %f620, %f633, %f569;
	fma.rn.f32 	%f650, %f620, %f634, %f570;
	fma.rn.f32 	%f651, %f621, %f627, %f571;
	fma.rn.f32 	%f652, %f621, %f628, %f572;
	fma.rn.f32 	%f653, %f621, %f629, %f573;
	fma.rn.f32 	%f654, %f621, %f630, %f574;
	fma.rn.f32 	%f655, %f621, %f631, %f575;
	fma.rn.f32 	%f656, %f621, %f632, %f576;
	fma.rn.f32 	%f657, %f621, %f633, %f577;
	fma.rn.f32 	%f658, %f621, %f634, %f578;
	fma.rn.f32 	%f659, %f622, %f627, %f579;
	fma.rn.f32 	%f660, %f622, %f628, %f580;
	fma.rn.f32 	%f661, %f622, %f629, %f581;
	fma.rn.f32 	%f662, %f622, %f630, %f582;
	fma.rn.f32 	%f663, %f622, %f631, %f583;
	fma.rn.f32 	%f664, %f622, %f632, %f584;
	fma.rn.f32 	%f665, %f622, %f633, %f585;
	fma.rn.f32 	%f666, %f622, %f634, %f586;
	fma.rn.f32 	%f667, %f623, %f627, %f587;
	fma.rn.f32 	%f668, %f623, %f628, %f588;
	fma.rn.f32 	%f669, %f623, %f629, %f589;
	fma.rn.f32 	%f670, %f623, %f630, %f590;
	fma.rn.f32 	%f671, %f623, %f631, %f591;
	fma.rn.f32 	%f672, %f623, %f632, %f592;
	fma.rn.f32 	%f673, %f623, %f633, %f593;
	fma.rn.f32 	%f674, %f623, %f634, %f594;
	fma.rn.f32 	%f675, %f624, %f627, %f595;
	fma.rn.f32 	%f676, %f624, %f628, %f596;
	fma.rn.f32 	%f677, %f624, %f629, %f597;
	fma.rn.f32 	%f678, %f624, %f630, %f598;
	fma.rn.f32 	%f679, %f624, %f631, %f599;
	fma.rn.f32 	%f680, %f624, %f632, %f600;
	fma.rn.f32 	%f681, %f624, %f633, %f601;
	fma.rn.f32 	%f682, %f624, %f634, %f602;
	fma.rn.f32 	%f683, %f625, %f627, %f603;
	fma.rn.f32 	%f684, %f625, %f628, %f604;
	fma.rn.f32 	%f685, %f625, %f629, %f605;
	fma.rn.f32 	%f686, %f625, %f630, %f606;
	fma.rn.f32 	%f687, %f625, %f631, %f607;
	fma.rn.f32 	%f688, %f625, %f632, %f608;
	fma.rn.f32 	%f689, %f625, %f633, %f609;
	fma.rn.f32 	%f690, %f625, %f634, %f610;
	fma.rn.f32 	%f691, %f626, %f627, %f611;
	fma.rn.f32 	%f692, %f626, %f628, %f612;
	fma.rn.f32 	%f693, %f626, %f629, %f613;
	fma.rn.f32 	%f694, %f626, %f630, %f614;
	fma.rn.f32 	%f695, %f626, %f631, %f615;
	fma.rn.f32 	%f696, %f626, %f632, %f616;
	fma.rn.f32 	%f697, %f626, %f633, %f617;
	fma.rn.f32 	%f698, %f626, %f634, %f618;
	xor.b32  	%r225, %r207, 96;
	add.s32 	%r226, %r208, %r225;
	ld.shared.v4.f32 	{%f699, %f700, %f701, %f702}, [%r226+3072];
	ld.shared.v4.f32 	{%f703, %f704, %f705, %f706}, [%r226+3328];
	ld.shared.v4.f32 	{%f707, %f708, %f709, %f710}, [%r214+3072];
	ld.shared.v4.f32 	{%f711, %f712, %f713, %f714}, [%r214+3328];
	fma.rn.f32 	%f715, %f699, %f707, %f635;
	fma.rn.f32 	%f716, %f699, %f708, %f636;
	fma.rn.f32 	%f717, %f699, %f709, %f637;
	fma.rn.f32 	%f718, %f699, %f710, %f638;
	fma.rn.f32 	%f719, %f699, %f711, %f639;
	fma.rn.f32 	%f720, %f699, %f712, %f640;
	fma.rn.f32 	%f721, %f699, %f713, %f641;
	fma.rn.f32 	%f722, %f699, %f714, %f642;
	fma.rn.f32 	%f723, %f700, %f707, %f643;
	fma.rn.f32 	%f724, %f700, %f708, %f644;
	fma.rn.f32 	%f725, %f700, %f709, %f645;
	fma.rn.f32 	%f726, %f700, %f710, %f646;
	fma.rn.f32 	%f727, %f700, %f711, %f647;
	fma.rn.f32 	%f728, %f700, %f712, %f648;
	fma.rn.f32 	%f729, %f700, %f713, %f649;
	fma.rn.f32 	%f730, %f700, %f714, %f650;
	fma.rn.f32 	%f731, %f701, %f707, %f651;
	fma.rn.f32 	%f732, %f701, %f708, %f652;
	fma.rn.f32 	%f733, %f701, %f709, %f653;
	fma.rn.f32 	%f734, %f701, %f710, %f654;
	fma.rn.f32 	%f735, %f701, %f711, %f655;
	fma.rn.f32 	%f736, %f701, %f712, %f656;
	fma.rn.f32 	%f737, %f701, %f713, %f657;
	fma.rn.f32 	%f738, %f701, %f714, %f658;
	fma.rn.f32 	%f739, %f702, %f707, %f659;
	fma.rn.f32 	%f740, %f702, %f708, %f660;
	fma.rn.f32 	%f741, %f702, %f709, %f661;
	fma.rn.f32 	%f742, %f702, %f710, %f662;
	fma.rn.f32 	%f743, %f702, %f711, %f663;
	fma.rn.f32 	%f744, %f702, %f712, %f664;
	fma.rn.f32 	%f745, %f702, %f713, %f665;
	fma.rn.f32 	%f746, %f702, %f714, %f666;
	fma.rn.f32 	%f747, %f703, %f707, %f667;
	fma.rn.f32 	%f748, %f703, %f708, %f668;
	fma.rn.f32 	%f749, %f703, %f709, %f669;
	fma.rn.f32 	%f750, %f703, %f710, %f670;
	fma.rn.f32 	%f751, %f703, %f711, %f671;
	fma.rn.f32 	%f752, %f703, %f712, %f672;
	fma.rn.f32 	%f753, %f703, %f713, %f673;
	fma.rn.f32 	%f754, %f703, %f714, %f674;
	fma.rn.f32 	%f755, %f704, %f707, %f675;
	fma.rn.f32 	%f756, %f704, %f708, %f676;
	fma.rn.f32 	%f757, %f704, %f709, %f677;
	fma.rn.f32 	%f758, %f704, %f710, %f678;
	fma.rn.f32 	%f759, %f704, %f711, %f679;
	fma.rn.f32 	%f760, %f704, %f712, %f680;
	fma.rn.f32 	%f761, %f704, %f713, %f681;
	fma.rn.f32 	%f762, %f704, %f714, %f682;
	fma.rn.f32 	%f763, %f705, %f707, %f683;
	fma.rn.f32 	%f764, %f705, %f708, %f684;
	fma.rn.f32 	%f765, %f705, %f709, %f685;
	fma.rn.f32 	%f766, %f705, %f710, %f686;
	fma.rn.f32 	%f767, %f705, %f711, %f687;
	fma.rn.f32 	%f768, %f705, %f712, %f688;
	fma.rn.f32 	%f769, %f705, %f713, %f689;
	fma.rn.f32 	%f770, %f705, %f714, %f690;
	fma.rn.f32 	%f771, %f706, %f707, %f691;
	fma.rn.f32 	%f772, %f706, %f708, %f692;
	fma.rn.f32 	%f773, %f706, %f709, %f693;
	fma.rn.f32 	%f774, %f706, %f710, %f694;
	fma.rn.f32 	%f775, %f706, %f711, %f695;
	fma.rn.f32 	%f776, %f706, %f712, %f696;
	fma.rn.f32 	%f777, %f706, %f713, %f697;
	fma.rn.f32 	%f778, %f706, %f714, %f698;
	xor.b32  	%r227, %r207, 112;
	add.s32 	%r228, %r208, %r227;
	ld.shared.v4.f32 	{%f779, %f780, %f781, %f782}, [%r228+3584];
	ld.shared.v4.f32 	{%f783, %f784, %f785, %f786}, [%r228+3840];
	ld.shared.v4.f32 	{%f787, %f788, %f789, %f790}, [%r214+3584];
	ld.shared.v4.f32 	{%f791, %f792, %f793, %f794}, [%r214+3840];
	fma.rn.f32 	%f922, %f779, %f787, %f715;
	fma.rn.f32 	%f921, %f779, %f788, %f716;
	fma.rn.f32 	%f920, %f779, %f789, %f717;
	fma.rn.f32 	%f919, %f779, %f790, %f718;
	fma.rn.f32 	%f918, %f779, %f791, %f719;
	fma.rn.f32 	%f917, %f779, %f792, %f720;
	fma.rn.f32 	%f916, %f779, %f793, %f721;
	fma.rn.f32 	%f915, %f779, %f794, %f722;
	fma.rn.f32 	%f914, %f780, %f787, %f723;
	fma.rn.f32 	%f913, %f780, %f788, %f724;
	fma.rn.f32 	%f912, %f780, %f789, %f725;
	fma.rn.f32 	%f911, %f780, %f790, %f726;
	fma.rn.f32 	%f910, %f780, %f791, %f727;
	fma.rn.f32 	%f909, %f780, %f792, %f728;
	fma.rn.f32 	%f908, %f780, %f793, %f729;
	fma.rn.f32 	%f907, %f780, %f794, %f730;
	fma.rn.f32 	%f906, %f781, %f787, %f731;
	fma.rn.f32 	%f905, %f781, %f788, %f732;
	fma.rn.f32 	%f904, %f781, %f789, %f733;
	fma.rn.f32 	%f903, %f781, %f790, %f734;
	fma.rn.f32 	%f902, %f781, %f791, %f735;
	fma.rn.f32 	%f901, %f781, %f792, %f736;
	fma.rn.f32 	%f900, %f781, %f793, %f737;
	fma.rn.f32 	%f899, %f781, %f794, %f738;
	fma.rn.f32 	%f898, %f782, %f787, %f739;
	fma.rn.f32 	%f897, %f782, %f788, %f740;
	fma.rn.f32 	%f896, %f782, %f789, %f741;
	fma.rn.f32 	%f895, %f782, %f790, %f742;
	fma.rn.f32 	%f894, %f782, %f791, %f743;
	fma.rn.f32 	%f893, %f782, %f792, %f744;
	fma.rn.f32 	%f892, %f782, %f793, %f745;
	fma.rn.f32 	%f891, %f782, %f794, %f746;
	fma.rn.f32 	%f890, %f783, %f787, %f747;
	fma.rn.f32 	%f889, %f783, %f788, %f748;
	fma.rn.f32 	%f888, %f783, %f789, %f749;
	fma.rn.f32 	%f887, %f783, %f790, %f750;
	fma.rn.f32 	%f886, %f783, %f791, %f751;
	fma.rn.f32 	%f885, %f783, %f792, %f752;
	fma.rn.f32 	%f884, %f783, %f793, %f753;
	fma.rn.f32 	%f883, %f783, %f794, %f754;
	fma.rn.f32 	%f882, %f784, %f787, %f755;
	fma.rn.f32 	%f881, %f784, %f788, %f756;
	fma.rn.f32 	%f880, %f784, %f789, %f757;
	fma.rn.f32 	%f879, %f784, %f790, %f758;
	fma.rn.f32 	%f878, %f784, %f791, %f759;
	fma.rn.f32 	%f877, %f784, %f792, %f760;
	fma.rn.f32 	%f876, %f784, %f793, %f761;
	fma.rn.f32 	%f875, %f784, %f794, %f762;
	fma.rn.f32 	%f874, %f785, %f787, %f763;
	fma.rn.f32 	%f873, %f785, %f788, %f764;
	fma.rn.f32 	%f872, %f785, %f789, %f765;
	fma.rn.f32 	%f871, %f785, %f790, %f766;
	fma.rn.f32 	%f870, %f785, %f791, %f767;
	fma.rn.f32 	%f869, %f785, %f792, %f768;
	fma.rn.f32 	%f868, %f785, %f793, %f769;
	fma.rn.f32 	%f867, %f785, %f794, %f770;
	fma.rn.f32 	%f866, %f786, %f787, %f771;
	fma.rn.f32 	%f865, %f786, %f788, %f772;
	fma.rn.f32 	%f864, %f786, %f789, %f773;
	fma.rn.f32 	%f863, %f786, %f790, %f774;
	fma.rn.f32 	%f862, %f786, %f791, %f775;
	fma.rn.f32 	%f861, %f786, %f792, %f776;
	fma.rn.f32 	%f860, %f786, %f793, %f777;
	fma.rn.f32 	%f859, %f786, %f794, %f778;
	bar.sync 	0;
	add.s32 	%r412, %r412, 8;
	shl.b32 	%r229, %r339, 3;
	add.s32 	%r411, %r411, %r229;
	add.s32 	%r410, %r410, %r229;
	add.s32 	%r409, %r409, 8;
	add.s32 	%r408, %r408, 8;
	add.s32 	%r407, %r407, 8;
	add.s32 	%r406, %r406, 8;
	add.s32 	%r405, %r405, 8;
	add.s32 	%r404, %r404, 8;
	setp.lt.s32 	%p26, %r412, %r333;
	@%p26 bra 	$L__BB7_2;
$L__BB7_19:
	ld.param.u32 	%r340, [_Z9optimGEMMILi128ELi128ELi8ELi256ELi8ELi32ELi32ELi16ELi16ELi8ELi4ELi2ELi8ELi8EEvPfS0_S0_iii_param_5];
	ld.param.u32 	%r260, [_Z9optimGEMMILi128ELi128ELi8ELi256ELi8ELi32ELi32ELi16ELi16ELi8ELi4ELi2ELi8ELi8EEvPfS0_S0_iii_param_3];
	mov.u32 	%r230, %tid.x;
	shr.u32 	%r231, %r230, 3;
	and.b32  	%r232, %r231, 2;
	and.b32  	%r233, %r230, 1;
	or.b32  	%r234, %r232, %r233;
	shr.u32 	%r235, %r230, 4;
	and.b32  	%r236, %r235, 60;
	or.b32  	%r237, %r234, %r236;
	shl.b32 	%r238, %r237, 2;
	mov.u32 	%r239, %ctaid.y;
	shl.b32 	%r240, %r239, 7;
	add.s32 	%r13, %r238, %r240;
	and.b32  	%r241, %r230, 32;
	shl.b32 	%r242, %r230, 1;
	and.b32  	%r243, %r242, 28;
	or.b32  	%r244, %r241, %r243;
	mov.u32 	%r245, %ctaid.x;
	shl.b32 	%r246, %r245, 7;
	or.b32  	%r247, %r244, %r246;
	setp.lt.s32 	%p27, %r13, %r260;
	mul.lo.s32 	%r15, %r13, %r340;
	setp.lt.s32 	%p28, %r247, %r340;
	and.pred  	%p29, %p27, %p28;
	@%p29 bra 	$L__BB7_20;
	bra.uni 	$L__BB7_21;
$L__BB7_20:
	ld.param.u64 	%rd99, [_Z9optimGEMMILi128ELi128ELi8ELi256ELi8ELi32ELi32ELi16ELi16ELi8ELi4ELi2ELi8ELi8EEvPfS0_S0_iii_param_2];
	add.s32 	%r248, %r247, %r15;
	cvta.to.global.u64 	%rd47, %rd99;
	mul.wide.s32 	%rd48, %r248, 4;
	add.s64 	%rd49, %rd47, %rd48;
	st.global.f32 	[%rd49], %f922;
$L__BB7_21:
	ld.param.u32 	%r341, [_Z9optimGEMMILi128ELi128ELi8ELi256ELi8ELi32ELi32ELi16ELi16ELi8ELi4ELi2ELi8ELi8EEvPfS0_S0_iii_param_5];
	ld.param.u32 	%r261, [_Z9optimGEMMILi128ELi128ELi8ELi256ELi8ELi32ELi32ELi16ELi16ELi8ELi4ELi2ELi8ELi8EEvPfS0_S0_iii_param_3];
	ld.param.u64 	%rd100, [_Z9optimGEMMILi128ELi128ELi8ELi256ELi8ELi32ELi32ELi16ELi16ELi8ELi4ELi2ELi8ELi8EEvPfS0_S0_iii_param_2];
	setp.ge.s32 	%p30, %r13, %r261;
	add.s32 	%r34, %r247, 1;
	setp.ge.s32 	%p31, %r34, %r341;
	cvt.s64.s32 	%rd50, %r15;
	cvt.s64.s32 	%rd1, %r247;
	add.s64 	%rd51, %rd1, %rd50;
	cvta.to.global.u64 	%rd52, %rd100;
	shl.b64 	%rd53, %rd51, 2;
	add.s64 	%rd2, %rd52, %rd53;
	or.pred  	%p32, %p30, %p31;
	@%p32 bra 	$L__BB7_23;
	st.global.f32 	[%rd2+4], %f921;
$L__BB7_23:
	ld.param.u32 	%r342, [_Z9optimGEMMILi128ELi128ELi8ELi256ELi8ELi32ELi32ELi16ELi16ELi8ELi4ELi2ELi8ELi8EEvPfS0_S0_iii_param_5];
	ld.param.u32 	%r262, [_Z9optimGEMMILi128ELi128ELi8ELi256ELi8ELi32ELi32ELi16ELi16ELi8ELi4ELi2ELi8ELi8EEvPfS0_S0_iii_param_3];
	setp.ge.s32 	%p33, %r13, %r262;
	add.s32 	%r35, %r247, 2;
	setp.ge.s32 	%p34, %r35, %r342;
	or.pred  	%p35, %p33, %p34;
	@%p35 bra 	$L__BB7_25;
	st.global.f32 	[%rd2+8], %f920;
$L__BB7_25:
	ld.param.u32 	%r343, [_Z9optimGEMMILi128ELi128ELi8ELi256ELi8ELi32ELi32ELi16ELi16ELi8ELi4ELi2ELi8ELi8EEvPfS0_S0_iii_param_5];
	ld.param.u32 	%r263, [_Z9optimGEMMILi128ELi128ELi8ELi256ELi8ELi32ELi32ELi16ELi16ELi8ELi4ELi2ELi8ELi8EEvPfS0_S0_iii_param_3];
	setp.ge.s32 	%p36, %r13, %r263;
	add.s32 	%r36, %r247, 3;
	setp.ge.s32 	%p37, %r36, %r343;
	or.pred  	%p38, %p36, %p37;
	@%p38 bra 	$L__BB7_27;
	st.global.f32 	[%rd2+12], %f919;
$L__BB7_27:
	ld.param.u32 	%r344, [_Z9optimGEMMILi128ELi128ELi8ELi256ELi8ELi32ELi32ELi16ELi16ELi8ELi4ELi2ELi8ELi8EEvPfS0_S0_iii_param_5];
	ld.param.u32 	%r264, [_Z9optimGEMMILi128ELi128ELi8ELi256ELi8ELi32ELi32ELi16ELi16ELi8ELi4ELi2ELi8ELi8EEvPfS0_S0_iii_param_3];
	setp.ge.s32 	%p39, %r13, %r264;
	add.s32 	%r37, %r247, 64;
	setp.ge.s32 	%p40, %r37, %r344;
	or.pred  	%p41, %p39, %p40;
	@%p41 bra 	$L__BB7_29;
	st.global.f32 	[%rd2+256], %f918;
$L__BB7_29:
	ld.param.u32 	%r345, [_Z9optimGEMMILi128ELi128ELi8ELi256ELi8ELi32ELi32ELi16ELi16ELi8ELi4ELi2ELi8ELi8EEvPfS0_S0_iii_param_5];
	ld.param.u32 	%r265, [_Z9optimGEMMILi128ELi128ELi8ELi256ELi8ELi32ELi32ELi16ELi16ELi8ELi4ELi2ELi8ELi8EEvPfS0_S0_iii_param_3];
	setp.ge.s32 	%p42, %r13, %r265;
	add.s32 	%r38, %r247, 65;
	setp.ge.s32 	%p43, %r38, %r345;
	or.pred  	%p44, %p42, %p43;
	@%p44 bra 	$L__BB7_31;
	st.global.f32 	[%rd2+260], %f917;
$L__BB7_31:
	ld.param.u32 	%r346, [_Z9optimGEMMILi128ELi128ELi8ELi256ELi8ELi32ELi32ELi16ELi16ELi8ELi4ELi2ELi8ELi8EEvPfS0_S0_iii_param_5];
	ld.param.u32 	%r266, [_Z9optimGEMMILi128ELi128ELi8ELi256ELi8ELi32ELi32ELi16ELi16ELi8ELi4ELi2ELi8ELi8EEvPfS0_S0_iii_param_3];
	setp.ge.s32 	%p45, %r13, %r266;
	add.s32 	%r39, %r247, 66;
	setp.ge.s32 	%p46, %r39, %r346;
	or.pred  	%p47, %p45, %p46;
	@%p47 bra 	$L__BB7_33;
	st.global.f32 	[%rd2+264], %f916;
$L__BB7_33:
	ld.param.u32 	%r347, [_Z9optimGEMMILi128ELi128ELi8ELi256ELi8ELi32ELi32ELi16ELi16ELi8ELi4ELi2ELi8ELi8EEvPfS0_S0_iii_param_5];
	ld.param.u32 	%r267, [_Z9optimGEMMILi128ELi128ELi8ELi256ELi8ELi32ELi32ELi16ELi16ELi8ELi4ELi2ELi8ELi8EEvPfS0_S0_iii_param_3];
	setp.ge.s32 	%p48, %r13, %r267;
	add.s32 	%r40, %r247, 67;
	setp.ge.s32 	%p49, %r40, %r347;
	or.pred  	%p50, %p48, %p49;
	@%p50 bra 	$L__BB7_35;
	st.global.f32 	[%rd2+268], %f915;
$L__BB7_35:
	ld.param.u32 	%r348, [_Z9optimGEMMILi128ELi128ELi8ELi256ELi8ELi32ELi32ELi16ELi16ELi8ELi4ELi2ELi8ELi8EEvPfS0_S0_iii_param_5];
	ld.param.u32 	%r268, [_Z9optimGEMMILi128ELi128ELi8ELi256ELi8ELi32ELi32ELi16ELi16ELi8ELi4ELi2ELi8ELi8EEvPfS0_S0_iii_param_3];
	setp.ge.s32 	%p51, %r247, %r348;
	add.s32 	%r41, %r13, 1;
	setp.ge.s32 	%p52, %r41, %r268;
	add.s32 	%r42, %r15, %r348;
	or.pred  	%p53, %p52, %p51;
	@%p53 bra 	$L__BB7_37;
	ld.param.u64 	%rd101, [_Z9optimGEMMILi128ELi128ELi8ELi256ELi8ELi32ELi32ELi16ELi16ELi8ELi4ELi2ELi8ELi8EEvPfS0_S0_iii_param_2];
	add.s32 	%r249, %r247, %r42;
	cvta.to.global.u64 	%rd54, %rd101;
	mul.wide.s32 	%rd55, %r249, 4;
	add.s64 	%rd56, %rd54, %rd55;
	st.global.f32 	[%rd56], %f914;
$L__BB7_37:
	ld.param.u32 	%r349, [_Z9optimGEMMILi128ELi128ELi8ELi256ELi8ELi32ELi32ELi16ELi16ELi8ELi4ELi2ELi8ELi8EEvPfS0_S0_iii_param_5];
	ld.param.u32 	%r269, [_Z9optimGEMMILi128ELi128ELi8ELi256ELi8ELi32ELi32ELi16ELi16ELi8ELi4ELi2ELi8ELi8EEvPfS0_S0_iii_param_3];
	ld.param.u64 	%rd102, [_Z9optimGEMMILi128ELi128ELi8ELi256ELi8ELi32ELi32ELi16ELi16ELi8ELi4ELi2ELi8ELi8EEvPfS0_S0_iii_param_2];
	setp.ge.s32 	%p54, %r41, %r269;
	setp.ge.s32 	%p55, %r34, %r349;
	cvt.s64.s32 	%rd57, %r42;
	add.s64 	%rd58, %rd1, %rd57;
	cvta.to.global.u64 	%rd59, %rd102;
	shl.b64 	%rd60, %rd58, 2;
	add.s64 	%rd3, %rd59, %rd60;
	or.pred  	%p56, %p54, %p55;
	@%p56 bra 	$L__BB7_39;
	st.global.f32 	[%rd3+4], %f913;
$L__BB7_39:
	ld.param.u32 	%r350, [_Z9optimGEMMILi128ELi128ELi8ELi256ELi8ELi32ELi32ELi16ELi16ELi8ELi4ELi2ELi8ELi8EEvPfS0_S0_iii_param_5];
	ld.param.u32 	%r270, [_Z9optimGEMMILi128ELi128ELi8ELi256ELi8ELi32ELi32ELi16ELi16ELi8ELi4ELi2ELi8ELi8EEvPfS0_S0_iii_param_3];
	setp.ge.s32 	%p57, %r41, %r270;
	setp.ge.s32 	%p58, %r35, %r350;
	or.pred  	%p59, %p57, %p58;
	@%p59 bra 	$L__BB7_41;
	st.global.f32 	[%rd3+8], %f912;
$L__BB7_41:
	ld.param.u32 	%r351, [_Z9optimGEMMILi128ELi128ELi8ELi256ELi8ELi32ELi32ELi16ELi16ELi8ELi4ELi2ELi8ELi8EEvPfS0_S0_iii_param_5];
	ld.param.u32 	%r271, [_Z9optimGEMMILi128ELi128ELi8ELi256ELi8ELi32ELi32ELi16ELi16ELi8ELi4ELi2ELi8ELi8EEvPfS0_S0_iii_param_3];
	setp.ge.s32 	%p60, %r41, %r271;
	setp.ge.s32 	%p61, %r36, %r351;
	or.pred  	%p62, %p60, %p61;
	@%p62 bra 	$L__BB7_43;
	st.global.f32 	[%rd3+12], %f911;
$L__BB7_43:
	ld.param.u32 	%r352, [_Z9optimGEMMILi128ELi128ELi8ELi256ELi8ELi32ELi32ELi16ELi16ELi8ELi4ELi2ELi8ELi8EEvPfS0_S0_iii_param_5];
	ld.param.u32 	%r272, [_Z9optimGEMMILi128ELi128ELi8ELi256ELi8ELi32ELi32ELi16ELi16ELi8ELi4ELi2ELi8ELi8EEvPfS0_S0_iii_param_3];
	setp.ge.s32 	%p63, %r41, %r272;
	setp.ge.s32 	%p64, %r37, %r352;
	or.pred  	%p65, %p63, %p64;
	@%p65 bra 	$L__BB7_45;
	st.global.f32 	[%rd3+256], %f910;
$L__BB7_45:
	ld.param.u32 	%r353, [_Z9optimGEMMILi128ELi128ELi8ELi256ELi8ELi32ELi32ELi16ELi16ELi8ELi4ELi2ELi8ELi8EEvPfS0_S0_iii_param_5];
	ld.param.u32 	%r273, [_Z9optimGEMMILi128ELi128ELi8ELi256ELi8ELi32ELi32ELi16ELi16ELi8ELi4ELi2ELi8ELi8EEvPfS0_S0_iii_param_3];
	setp.ge.s32 	%p66, %r41, %r273;
	setp.ge.s32 	%p67, %r38, %r353;
	or.pred  	%p68, %p66, %p67;
	@%p68 bra 	$L__BB7_47;
	st.global.f32 	[%rd3+260], %f909;
$L__BB7_47:
	ld.param.u32 	%r354, [_Z9optimGEMMILi128ELi128ELi8ELi256ELi8ELi32ELi32ELi16ELi16ELi8ELi4ELi2ELi8ELi8EEvPfS0_S0_iii_param_5];
	ld.param.u32 	%r274, [_Z9optimGEMMILi128ELi128ELi8ELi256ELi8ELi32ELi32ELi16ELi16ELi8ELi4ELi2ELi8ELi8EEvPfS0_S0_iii_param_3];
	setp.ge.s32 	%p69, %r41, %r274;
	setp.ge.s32 	%p70, %r39, %r354;
	or.pred  	%p71, %p69, %p70;
	@%p71 bra 	$L__BB7_49;
	st.global.f32 	[%rd3+264], %f908;
$L__BB7_49:
	ld.param.u32 	%r355, [_Z9optimGEMMILi128ELi128ELi8ELi256ELi8ELi32ELi32ELi16ELi16ELi8ELi4ELi2ELi8ELi8EEvPfS0_S0_iii_param_5];
	ld.param.u32 	%r275, [_Z9optimGEMMILi128ELi128ELi8ELi256ELi8ELi32ELi32ELi16ELi16ELi8ELi4ELi2ELi8ELi8EEvPfS0_S0_iii_param_3];
	setp.ge.s32 	%p72, %r41, %r275;
	setp.ge.s32 	%p73, %r40, %r355;
	or.pred  	%p74, %p72, %p73;
	@%p74 bra 	$L__BB7_51;
	st.global.f32 	[%rd3+268], %f907;
$L__BB7_51:
	ld.param.u32 	%r356, [_Z9optimGEMMILi128ELi128ELi8ELi256ELi8ELi32ELi32ELi16ELi16ELi8ELi4ELi2ELi8ELi8EEvPfS0_S0_iii_param_5];
	ld.param.u32 	%r276, [_Z9optimGEMMILi128ELi128ELi8ELi256ELi8ELi32ELi32ELi16ELi16ELi8ELi4ELi2ELi8ELi8EEvPfS0_S0_iii_param_3];
	ld.param.u64 	%rd103, [_Z9optimGEMMILi128ELi128ELi8ELi256ELi8ELi32ELi32ELi16ELi16ELi8ELi4ELi2ELi8ELi8EEvPfS0_S0_iii_param_2];
	cvta.to.global.u64 	%rd4, %rd103;
	setp.ge.s32 	%p75, %r247, %r356;
	add.s32 	%r43, %r13, 2;
	setp.ge.s32 	%p76, %r43, %r276;
	add.s32 	%r44, %r42, %r356;
	or.pred  	%p77, %p76, %p75;
	@%p77 bra 	$L__BB7_53;
	add.s32 	%r250, %r247, %r44;
	mul.wide.s32 	%rd61, %r250, 4;
	add.s64 	%rd62, %rd4, %rd61;
	st.global.f32 	[%rd62], %f906;
$L__BB7_53:
	ld.param.u32 	%r357, [_Z9optimGEMMILi128ELi128ELi8ELi256ELi8ELi32ELi32ELi16ELi16ELi8ELi4ELi2ELi8ELi8EEvPfS0_S0_iii_param_5];
	ld.param.u32 	%r277, [_Z9optimGEMMILi128ELi128ELi8ELi256ELi8ELi32ELi32ELi16ELi16ELi8ELi4ELi2ELi8ELi8EEvPfS0_S0_iii_param_3];
	setp.ge.s32 	%p78, %r43, %r277;
	setp.ge.s32 	%p79, %r34, %r357;
	cvt.s64.s32 	%rd63, %r44;
	add.s64 	%rd64, %rd1, %rd63;
	shl.b64 	%rd65, %rd64, 2;
	add.s64 	%rd5, %rd4, %rd65;
	or.pred  	%p80, %p78, %p79;
	@%p80 bra 	$L__BB7_55;
	st.global.f32 	[%rd5+4], %f905;
$L__BB7_55:
	ld.param.u32 	%r358, [_Z9optimGEMMILi128ELi128ELi8ELi256ELi8ELi32ELi32ELi16ELi16ELi8ELi4ELi2ELi8ELi8EEvPfS0_S0_iii_param_5];
	ld.param.u32 	%r278, [_Z9optimGEMMILi128ELi128ELi8ELi256ELi8ELi32ELi32ELi16ELi16ELi8ELi4ELi2ELi8ELi8EEvPfS0_S0_iii_param_3];
	setp.ge.s32 	%p81, %r43, %r278;
	setp.ge.s32 	%p82, %r35, %r358;
	or.pred  	%p83, %p81, %p82;
	@%p83 bra 	$L__BB7_57;
	st.global.f32 	[%rd5+8], %f904;
$L__BB7_57:
	ld.param.u32 	%r359, [_Z9optimGEMMILi128ELi128ELi8ELi256ELi8ELi32ELi32ELi16ELi16ELi8ELi4ELi2ELi8ELi8EEvPfS0_S0_iii_param_5];
	ld.param.u32 	%r279, [_Z9optimGEMMILi128ELi128ELi8ELi256ELi8ELi32ELi32ELi16ELi16ELi8ELi4ELi2ELi8ELi8EEvPfS0_S0_iii_param_3];
	setp.ge.s32 	%p84, %r43, %r279;
	setp.ge.s32 	%p85, %r36, %r359;
	or.pred  	%p86, %p84, %p85;
	@%p86 bra 	$L__BB7_59;
	st.global.f32 	[%rd5+12], %f903;
$L__BB7_59:
	ld.param.u32 	%r360, [_Z9optimGEMMILi128ELi128ELi8ELi256ELi8ELi32ELi32ELi16ELi16ELi8ELi4ELi2ELi8ELi8EEvPfS0_S0_iii_param_5];
	ld.param.u32 	%r280, [_Z9optimGEMMILi128ELi128ELi8ELi256ELi8ELi32ELi32ELi16ELi16ELi8ELi4ELi2ELi8ELi8EEvPfS0_S0_iii_param_3];
	setp.ge.s32 	%p87, %r43, %r280;
	setp.ge.s32 	%p88, %r37, %r360;
	or.pred  	%p89, %p87, %p88;
	@%p89 bra 	$L__BB7_61;
	st.global.f32 	[%rd5+256], %f902;
$L__BB7_61:
	ld.param.u32 	%r361, [_Z9optimGEMMILi128ELi128ELi8ELi256ELi8ELi32ELi32ELi16ELi16ELi8ELi4ELi2ELi8ELi8EEvPfS0_S0_iii_param_5];
	ld.param.u32 	%r281, [_Z9optimGEMMILi128ELi128ELi8ELi256ELi8ELi32ELi32ELi16ELi16ELi8ELi4ELi2ELi8ELi8EEvPfS0_S0_iii_param_3];
	setp.ge.s32 	%p90, %r43, %r281;
	setp.ge.s32 	%p91, %r38, %r361;
	or.pred  	%p92, %p90, %p91;
	@%p92 bra 	$L__BB7_63;
	st.global.f32 	[%rd5+260], %f901;
$L__BB7_63:
	ld.param.u32 	%r362, [_Z9optimGEMMILi128ELi128ELi8ELi256ELi8ELi32ELi32ELi16ELi16ELi8ELi4ELi2ELi8ELi8EEvPfS0_S0_iii_param_5];
	ld.param.u32 	%r282, [_Z9optimGEMMILi128ELi128ELi8ELi256ELi8ELi32ELi32ELi16ELi16ELi8ELi4ELi2ELi8ELi8EEvPfS0_S0_iii_param_3];
	setp.ge.s32 	%p93, %r43, %r282;
	setp.ge.s32 	%p94, %r39, %r362;
	or.pred  	%p95, %p93, %p94;
	@%p95 bra 	$L__BB7_65;
	st.global.f32 	[%rd5+264], %f900;
$L__BB7_65:
	ld.param.u32 	%r363, [_Z9optimGEMMILi128ELi128ELi8ELi256ELi8ELi32ELi32ELi16ELi16ELi8ELi4ELi2ELi8ELi8EEvPfS0_S0_iii_param_5];
	ld.param.u32 	%r283, [_Z9optimGEMMILi128ELi128ELi8ELi256ELi8ELi32ELi32ELi16ELi16ELi8ELi4ELi2ELi8ELi8EEvPfS0_S0_iii_param_3];
	setp.ge.s32 	%p96, %r43, %r283;
	setp.ge.s32 	%p97, %r40, %r363;
	or.pred  	%p98, %p96, %p97;
	@%p98 bra 	$L__BB7_67;
	st.global.f32 	[%rd5+268], %f899;
$L__BB7_67:
	ld.param.u32 	%r364, [_Z9optimGEMMILi128ELi128ELi8ELi256ELi8ELi32ELi32ELi16ELi16ELi8ELi4ELi2ELi8ELi8EEvPfS0_S0_iii_param_5];
	ld.param.u32 	%r284, [_Z9optimGEMMILi128ELi128ELi8ELi256ELi8ELi32ELi32ELi16ELi16ELi8ELi4ELi2ELi8ELi8EEvPfS0_S0_iii_param_3];
	setp.ge.s32 	%p99, %r247, %r364;
	add.s32 	%r45, %r13, 3;
	setp.ge.s32 	%p100, %r45, %r284;
	add.s32 	%r46, %r44, %r364;
	or.pred  	%p101, %p100, %p99;
	@%p101 bra 	$L__BB7_69;
	add.s32 	%r251, %r247, %r46;
	mul.wide.s32 	%rd66, %r251, 4;
	add.s64 	%rd67, %rd4, %rd66;
	st.global.f32 	[%rd67], %f898;
$L__BB7_69:
	ld.param.u32 	%r365, [_Z9optimGEMMILi128ELi128ELi8ELi256ELi8ELi32ELi32ELi16ELi16ELi8ELi4ELi2ELi8ELi8EEvPfS0_S0_iii_param_5];
	ld.param.u32 	%r285, [_Z9optimGEMMILi128ELi128ELi8ELi256ELi8ELi32ELi32ELi16ELi16ELi8ELi4ELi2ELi8ELi8EEvPfS0_S0_iii_param_3];
	setp.ge.s32 	%p102, %r45, %r285;
	setp.ge.s32 	%p103, %r34, %r365;
	cvt.s64.s32 	%rd68, %r46;
	add.s64 	%rd69, %rd1, %rd68;
	shl.b64 	%rd70, %rd69, 2;
	add.s64 	%rd6, %rd4, %rd70;
	or.pred  	%p104, %p102, %p103;
	@%p104 bra 	$L__BB7_71;
	st.global.f32 	[%rd6+4], %f897;
$L__BB7_71:
	ld.param.u32 	%r366, [_Z9optimGEMMILi128ELi128ELi8ELi256ELi8ELi32ELi32ELi16ELi16ELi8ELi4ELi2ELi8ELi8EEvPfS0_S0_iii_param_5];
	ld.param.u32 	%r286, [_Z9optimGEMMILi128ELi128ELi8ELi256ELi8ELi32ELi32ELi16ELi16ELi8ELi4ELi2ELi8ELi8EEvPfS0_S0_iii_param_3];
	setp.ge.s32 	%p105, %r45, %r286;
	setp.ge.s32 	%p106, %r35, %r366;
	or.pred  	%p107, %p105, %p106;
	@%p107 bra 	$L__BB7_73;
	st.global.f32 	[%rd6+8], %f896;
$L__BB7_73:
	ld.param.u32 	%r367, [_Z9optimGEMMILi128ELi128ELi8ELi256ELi8ELi32ELi32ELi16ELi16ELi8ELi4ELi2ELi8ELi8EEvPfS0_S0_iii_param_5];
	ld.param.u32 	%r287, [_Z9optimGEMMILi128ELi128ELi8ELi256ELi8ELi32ELi32ELi16ELi16ELi8ELi4ELi2ELi8ELi8EEvPfS0_S0_iii_param_3];
	setp.ge.s32 	%p108, %r45, %r287;
	setp.ge.s32 	%p109, %r36, %r367;
	or.pred  	%p110, %p108, %p109;
	@%p110 bra 	$L__BB7_75;
	st.global.f32 	[%rd6+12], %f895;
$L__BB7_75:
	ld.param.u32 	%r368, [_Z9optimGEMMILi128ELi128ELi8ELi256ELi8ELi32ELi32ELi16ELi16ELi8ELi4ELi2ELi8ELi8EEvPfS0_S0_iii_param_5];
	ld.param.u32 	%r288, [_Z9optimGEMMILi128ELi128ELi8ELi256ELi8ELi32ELi32ELi16ELi16ELi8ELi4ELi2ELi8ELi8EEvPfS0_S0_iii_param_3];
	setp.ge.s32 	%p111, %r45, %r288;
	setp.ge.s32 	%p112, %r37, %r368;
	or.pred  	%p113, %p111, %p112;
	@%p113 bra 	$L__BB7_77;
	st.global.f32 	[%rd6+256], %f894;
$L__BB7_77:
	ld.param.u32 	%r369, [_Z9optimGEMMILi128ELi128ELi8ELi256ELi8ELi32ELi32ELi16ELi16ELi8ELi4ELi2ELi8ELi8EEvPfS0_S0_iii_param_5];
	ld.param.u32 	%r289, [_Z9optimGEMMILi128ELi128ELi8ELi256ELi8ELi32ELi32ELi16ELi16ELi8ELi4ELi2ELi8ELi8EEvPfS0_S0_iii_param_3];
	setp.ge.s32 	%p114, %r45, %r289;
	setp.ge.s32 	%p115, %r38, %r369;
	or.pred  	%p116, %p114, %p115;
	@%p116 bra 	$L__BB7_79;
	st.global.f32 	[%rd6+260], %f893;
$L__BB7_79:
	ld.param.u32 	%r370, [_Z9optimGEMMILi128ELi128ELi8ELi256ELi8ELi32ELi32ELi16ELi16ELi8ELi4ELi2ELi8ELi8EEvPfS0_S0_iii_param_5];
	ld.param.u32 	%r290, [_Z9optimGEMMILi128ELi128ELi8ELi256ELi8ELi32ELi32ELi16ELi16ELi8ELi4ELi2ELi8ELi8EEvPfS0_S0_iii_param_3];
	setp.ge.s32 	%p117, %r45, %r290;
	setp.ge.s32 	%p118, %r39, %r370;
	or.pred  	%p119, %p117, %p118;
	@%p119 bra 	$L__BB7_81;
	st.global.f32 	[%rd6+264], %f892;
$L__BB7_81:
	ld.param.u32 	%r371, [_Z9optimGEMMILi128ELi128ELi8ELi256ELi8ELi32ELi32ELi16ELi16ELi8ELi4ELi2ELi8ELi8EEvPfS0_S0_iii_param_5];
	ld.param.u32 	%r291, [_Z9optimGEMMILi128ELi128ELi8ELi256ELi8ELi32ELi32ELi16ELi16ELi8ELi4ELi2ELi8ELi8EEvPfS0_S0_iii_param_3];
	setp.ge.s32 	%p120, %r45, %r291;
	setp.ge.s32 	%p121, %r40, %r371;
	or.pred  	%p122, %p120, %p121;
	@%p122 bra 	$L__BB7_83;
	st.global.f32 	[%rd6+268], %f891;
$L__BB7_83:
	ld.param.u32 	%r372, [_Z9optimGEMMILi128ELi128ELi8ELi256ELi8ELi32ELi32ELi16ELi16ELi8ELi4ELi2ELi8ELi8EEvPfS0_S0_iii_param_5];
	ld.param.u32 	%r292, [_Z9optimGEMMILi128ELi128ELi8ELi256ELi8ELi32ELi32ELi16ELi16ELi8ELi4ELi2ELi8ELi8EEvPfS0_S0_iii_param_3];
	setp.ge.s32 	%p123, %r247, %r372;
	add.s32 	%r47, %r13, 64;
	setp.ge.s32 	%p124, %r47, %r292;
	mad.lo.s32 	%r48, %r372, 61, %r46;
	or.pred  	%p125, %p124, %p123;
	@%p125 bra 	$L__BB7_85;
	add.s32 	%r252, %r247, %r48;
	mul.wide.s32 	%rd71, %r252, 4;
	add.s64 	%rd72, %rd4, %rd71;
	st.global.f32 	[%rd72], %f890;
$L__BB7_85:
	ld.param.u32 	%r373, [_Z9optimGEMMILi128ELi128ELi8ELi256ELi8ELi32ELi32ELi16ELi16ELi8ELi4ELi2ELi8ELi8EEvPfS0_S0_iii_param_5];
	ld.param.u32 	%r293, [_Z9optimGEMMILi128ELi128ELi8ELi256ELi8ELi32ELi32ELi16ELi16ELi8ELi4ELi2ELi8ELi8EEvPfS0_S0_iii_param_3];
	setp.ge.s32 	%p126, %r47, %r293;
	setp.ge.s32 	%p127, %r34, %r373;
	cvt.s64.s32 	%rd73, %r48;
	add.s64 	%rd74, %rd1, %rd73;
	shl.b64 	%rd75, %rd74, 2;
	add.s64 	%rd7, %rd4, %rd75;
	or.pred  	%p128, %p126, %p127;
	@%p128 bra 	$L__BB7_87;
	st.global.f32 	[%rd7+4], %f889;
$L__BB7_87:
	ld.param.u32 	%r374, [_Z9optimGEMMILi128ELi128ELi8ELi256ELi8ELi32ELi32ELi16ELi16ELi8ELi4ELi2ELi8ELi8EEvPfS0_S0_iii_param_5];
	ld.param.u32 	%r294, [_Z9optimGEMMILi128ELi128ELi8ELi256ELi8ELi32ELi32ELi16ELi16ELi8ELi4ELi2ELi8ELi8EEvPfS0_S0_iii_param_3];
	setp.ge.s32 	%p129, %r47, %r294;
	setp.ge.s32 	%p130, %r35, %r374;
	or.pred  	%p131, %p129, %p130;
	@%p131 bra 	$L__BB7_89;
	st.global.f32 	[%rd7+8], %f888;
$L__BB7_89:
	ld.param.u32 	%r375, [_Z9optimGEMMILi128ELi128ELi8ELi256ELi8ELi32ELi32ELi16ELi16ELi8ELi4ELi2ELi8ELi8EEvPfS0_S0_iii_param_5];
	ld.param.u32 	%r295, [_Z9optimGEMMILi128ELi128ELi8ELi256ELi8ELi32ELi32ELi16ELi16ELi8ELi4ELi2ELi8ELi8EEvPfS0_S0_iii_param_3];
	setp.ge.s32 	%p132, %r47, %r295;
	setp.ge.s32 	%p133, %r36, %r375;
	or.pred  	%p134, %p132, %p133;
	@%p134 bra 	$L__BB7_91;
	st.global.f32 	[%rd7+12], %f887;
$L__BB7_91:
	ld.param.u32 	%r376, [_Z9optimGEMMILi128ELi128ELi8ELi256ELi8ELi32ELi32ELi16ELi16ELi8ELi4ELi2ELi8ELi8EEvPfS0_S0_iii_param_5];
	ld.param.u32 	%r296, [_Z9optimGEMMILi128ELi128ELi8ELi256ELi8ELi32ELi32ELi16ELi16ELi8ELi4ELi2ELi8ELi8EEvPfS0_S0_iii_param_3];
	setp.ge.s32 	%p135, %r47, %r296;
	setp.ge.s32 	%p136, %r37, %r376;
	or.pred  	%p137, %p135, %p136;
	@%p137 bra 	$L__BB7_93;
	st.global.f32 	[%rd7+256], %f886;
$L__BB7_93:
	ld.param.u32 	%r377, [_Z9optimGEMMILi128ELi128ELi8ELi256ELi8ELi32ELi32ELi16ELi16ELi8ELi4ELi2ELi8ELi8EEvPfS0_S0_iii_param_5];
	ld.param.u32 	%r297, [_Z9optimGEMMILi128ELi128ELi8ELi256ELi8ELi32ELi32ELi16ELi16ELi8ELi4ELi2ELi8ELi8EEvPfS0_S0_iii_param_3];
	setp.ge.s32 	%p138, %r47, %r297;
	setp.ge.s32 	%p139, %r38, %r377;
	or.pred  	%p140, %p138, %p139;
	@%p140 bra 	$L__BB7_95;
	st.global.f32 	[%rd7+260], %f885;
$L__BB7_95:
	ld.param.u32 	%r378, [_Z9optimGEMMILi128ELi128ELi8ELi256ELi8ELi32ELi32ELi16ELi16ELi8ELi4ELi2ELi8ELi8EEvPfS0_S0_iii_param_5];
	ld.param.u32 	%r298, [_Z9optimGEMMILi128ELi128ELi8ELi256ELi8ELi32ELi32ELi16ELi16ELi8ELi4ELi2ELi8ELi8EEvPfS0_S0_iii_param_3];
	setp.ge.s32 	%p141, %r47, %r298;
	setp.ge.s32 	%p142, %r39, %r378;
	or.pred  	%p143, %p141, %p142;
	@%p143 bra 	$L__BB7_97;
	st.global.f32 	[%rd7+264], %f884;
$L__BB7_97:
	ld.param.u32 	%r379, [_Z9optimGEMMILi128ELi128ELi8ELi256ELi8ELi32ELi32ELi16ELi16ELi8ELi4ELi2ELi8ELi8EEvPfS0_S0_iii_param_5];
	ld.param.u32 	%r299, [_Z9optimGEMMILi128ELi128ELi8ELi256ELi8ELi32ELi32ELi16ELi16ELi8ELi4ELi2ELi8ELi8EEvPfS0_S0_iii_param_3];
	setp.ge.s32 	%p144, %r47, %r299;
	setp.ge.s32 	%p145, %r40, %r379;
	or.pred  	%p146, %p144, %p145;
	@%p146 bra 	$L__BB7_99;
	st.global.f32 	[%rd7+268], %f883;
$L__BB7_99:
	ld.param.u32 	%r380, [_Z9optimGEMMILi128ELi128ELi8ELi256ELi8ELi32ELi32ELi16ELi16ELi8ELi4ELi2ELi8ELi8EEvPfS0_S0_iii_param_5];
	ld.param.u32 	%r300, [_Z9optimGEMMILi128ELi128ELi8ELi256ELi8ELi32ELi32ELi16ELi16ELi8ELi4ELi2ELi8ELi8EEvPfS0_S0_iii_param_3];
	setp.ge.s32 	%p147, %r247, %r380;
	add.s32 	%r49, %r13, 65;
	setp.ge.s32 	%p148, %r49, %r300;
	add.s32 	%r50, %r48, %r380;
	or.pred  	%p149, %p148, %p147;
	@%p149 bra 	$L__BB7_101;
	add.s32 	%r253, %r247, %r50;
	mul.wide.s32 	%rd76, %r253, 4;
	add.s64 	%rd77, %rd4, %rd76;
	st.global.f32 	[%rd77], %f882;
$L__BB7_101:
	ld.param.u32 	%r381, [_Z9optimGEMMILi128ELi128ELi8ELi256ELi8ELi32ELi32ELi16ELi16ELi8ELi4ELi2ELi8ELi8EEvPfS0_S0_iii_param_5];
	ld.param.u32 	%r301, [_Z9optimGEMMILi128ELi128ELi8ELi256ELi8ELi32ELi32ELi16ELi16ELi8ELi4ELi2ELi8ELi8EEvPfS0_S0_iii_param_3];
	setp.ge.s32 	%p150, %r49, %r301;
	setp.ge.s32 	%p151, %r34, %r381;
	cvt.s64.s32 	%rd78, %r50;
	add.s64 	%rd79, %rd1, %rd78;
	shl.b64 	%rd80, %rd79, 2;
	add.s64 	%rd8, %rd4, %rd80;
	or.pred  	%p152, %p150, %p151;
	@%p152 bra 	$L__BB7_103;
	st.global.f32 	[%rd8+4], %f881;
$L__BB7_103:
	ld.param.u32 	%r382, [_Z9optimGEMMILi128ELi128ELi8ELi256ELi8ELi32ELi32ELi16ELi16ELi8ELi4ELi2ELi8ELi8EEvPfS0_S0_iii_param_5];
	ld.param.u32 	%r302, [_Z9optimGEMMILi128ELi128ELi8ELi256ELi8ELi32ELi32ELi16ELi16ELi8ELi4ELi2ELi8ELi8EEvPfS0_S0_iii_param_3];
	setp.ge.s32 	%p153, %r49, %r302;
	setp.ge.s32 	%p154, %r35, %r382;
	or.pred  	%p155, %p153, %p154;
	@%p155 bra 	$L__BB7_105;
	st.global.f32 	[%rd8+8], %f880;
$L__BB7_105:
	ld.param.u32 	%r383, [_Z9optimGEMMILi128ELi128ELi8ELi256ELi8ELi32ELi32ELi16ELi16ELi8ELi4ELi2ELi8ELi8EEvPfS0_S0_iii_param_5];
	ld.param.u32 	%r303, [_Z9optimGEMMILi128ELi128ELi8ELi256ELi8ELi32ELi32ELi16ELi16ELi8ELi4ELi2ELi8ELi8EEvPfS0_S0_iii_param_3];
	setp.ge.s32 	%p156, %r49, %r303;
	setp.ge.s32 	%p157, %r36, %r383;
	or.pred  	%p158, %p156, %p157;
	@%p158 bra 	$L__BB7_107;
	st.global.f32 	[%rd8+12], %f879;
$L__BB7_107:
	ld.param.u32 	%r384, [_Z9optimGEMMILi128ELi128ELi8ELi256ELi8ELi32ELi32ELi16ELi16ELi8ELi4ELi2ELi8ELi8EEvPfS0_S0_iii_param_5];
	ld.param.u32 	%r304, [_Z9optimGEMMILi128ELi128ELi8ELi256ELi8ELi32ELi32ELi16ELi16ELi8ELi4ELi2ELi8ELi8EEvPfS0_S0_iii_param_3];
	setp.ge.s32 	%p159, %r49, %r304;
	setp.ge.s32 	%p160, %r37, %r384;
	or.pred  	%p161, %p159, %p160;
	@%p161 bra 	$L__BB7_109;
	st.global.f32 	[%rd8+256], %f878;
$L__BB7_109:
	ld.param.u32 	%r385, [_Z9optimGEMMILi128ELi128ELi8ELi256ELi8ELi32ELi32ELi16ELi16ELi8ELi4ELi2ELi8ELi8EEvPfS0_S0_iii_param_5];
	ld.param.u32 	%r305, [_Z9optimGEMMILi128ELi128ELi8ELi256ELi8ELi32ELi32ELi16ELi16ELi8ELi4ELi2ELi8ELi8EEvPfS0_S0_iii_param_3];
	setp.ge.s32 	%p162, %r49, %r305;
	setp.ge.s32 	%p163, %r38, %r385;
	or.pred  	%p164, %p162, %p163;
	@%p164 bra 	$L__BB7_111;
	st.global.f32 	[%rd8+260], %f877;
$L__BB7_111:
	ld.param.u32 	%r386, [_Z9optimGEMMILi128ELi128ELi8ELi256ELi8ELi32ELi32ELi16ELi16ELi8ELi4ELi2ELi8ELi8EEvPfS0_S0_iii_param_5];
	ld.param.u32 	%r306, [_Z9optimGEMMILi128ELi128ELi8ELi256ELi8ELi32ELi32ELi16ELi16ELi8ELi4ELi2ELi8ELi8EEvPfS0_S0_iii_param_3];
	setp.ge.s32 	%p165, %r49, %r306;
	setp.ge.s32 	%p166, %r39, %r386;
	or.pred  	%p167, %p165, %p166;
	@%p167 bra 	$L__BB7_113;
	st.global.f32 	[%rd8+264], %f876;
$L__BB7_113:
	ld.param.u32 	%r387, [_Z9optimGEMMILi128ELi128ELi8ELi256ELi8ELi32ELi32ELi16ELi16ELi8ELi4ELi2ELi8ELi8EEvPfS0_S0_iii_param_5];
	ld.param.u32 	%r307, [_Z9optimGEMMILi128ELi128ELi8ELi256ELi8ELi32ELi32ELi16ELi16ELi8ELi4ELi2ELi8ELi8EEvPfS0_S0_iii_param_3];
	setp.ge.s32 	%p168, %r49, %r307;
	setp.ge.s32 	%p169, %r40, %r387;
	or.pred  	%p170, %p168, %p169;
	@%p170 bra 	$L__BB7_115;
	st.global.f32 	[%rd8+268], %f875;
$L__BB7_115:
	ld.param.u32 	%r388, [_Z9optimGEMMILi128ELi128ELi8ELi256ELi8ELi32ELi32ELi16ELi16ELi8ELi4ELi2ELi8ELi8EEvPfS0_S0_iii_param_5];
	ld.param.u32 	%r308, [_Z9optimGEMMILi128ELi128ELi8ELi256ELi8ELi32ELi32ELi16ELi16ELi8ELi4ELi2ELi8ELi8EEvPfS0_S0_iii_param_3];
	setp.ge.s32 	%p171, %r247, %r388;
	add.s32 	%r51, %r13, 66;
	setp.ge.s32 	%p172, %r51, %r308;
	add.s32 	%r52, %r50, %r388;
	or.pred  	%p173, %p172, %p171;
	@%p173 bra 	$L__BB7_117;
	add.s32 	%r254, %r247, %r52;
	mul.wide.s32 	%rd81, %r254, 4;
	add.s64 	%rd82, %rd4, %rd81;
	st.global.f32 	[%rd82], %f874;
$L__BB7_117:
	ld.param.u32 	%r389, [_Z9optimGEMMILi128ELi128ELi8ELi256ELi8ELi32ELi32ELi16ELi16ELi8ELi4ELi2ELi8ELi8EEvPfS0_S0_iii_param_5];
	ld.param.u32 	%r309, [_Z9optimGEMMILi128ELi128ELi8ELi256ELi8ELi32ELi32ELi16ELi16ELi8ELi4ELi2ELi8ELi8EEvPfS0_S0_iii_param_3];
	setp.ge.s32 	%p174, %r51, %r309;
	setp.ge.s32 	%p175, %r34, %r389;
	cvt.s64.s32 	%rd83, %r52;
	add.s64 	%rd84, %rd1, %rd83;
	shl.b64 	%rd85, %rd84, 2;
	add.s64 	%rd9, %rd4, %rd85;
	or.pred  	%p176, %p174, %p175;
	@%p176 bra 	$L__BB7_119;
	st.global.f32 	[%rd9+4], %f873;
$L__BB7_119:
	ld.param.u32 	%r390, [_Z9optimGEMMILi128ELi128ELi8ELi256ELi8ELi32ELi32ELi16ELi16ELi8ELi4ELi2ELi8ELi8EEvPfS0_S0_iii_param_5];
	ld.param.u32 	%r310, [_Z9optimGEMMILi128ELi128ELi8ELi256ELi8ELi32ELi32ELi16ELi16ELi8ELi4ELi2ELi8ELi8EEvPfS0_S0_iii_param_3];
	setp.ge.s32 	%p177, %r51, %r310;
	setp.ge.s32 	%p178, %r35, %r390;
	or.pred  	%p179, %p177, %p178;
	@%p179 bra 	$L__BB7_121;
	st.global.f32 	[%rd9+8], %f872;
$L__BB7_121:
	ld.param.u32 	%r391, [_Z9optimGEMMILi128ELi128ELi8ELi256ELi8ELi32ELi32ELi16ELi16ELi8ELi4ELi2ELi8ELi8EEvPfS0_S0_iii_param_5];
	ld.param.u32 	%r311, [_Z9optimGEMMILi128ELi128ELi8ELi256ELi8ELi32ELi32ELi16ELi16ELi8ELi4ELi2ELi8ELi8EEvPfS0_S0_iii_param_3];
	setp.ge.s32 	%p180, %r51, %r311;
	setp.ge.s32 	%p181, %r36, %r391;
	or.pred  	%p182, %p180, %p181;
	@%p182 bra 	$L__BB7_123;
	st.global.f32 	[%rd9+12], %f871;
$L__BB7_123:
	ld.param.u32 	%r392, [_Z9optimGEMMILi128ELi128ELi8ELi256ELi8ELi32ELi32ELi16ELi16ELi8ELi4ELi2ELi8ELi8EEvPfS0_S0_iii_param_5];
	ld.param.u32 	%r312, [_Z9optimGEMMILi128ELi128ELi8ELi256ELi8ELi32ELi32ELi16ELi16ELi8ELi4ELi2ELi8ELi8EEvPfS0_S0_iii_param_3];
	setp.ge.s32 	%p183, %r51, %r312;
	setp.ge.s32 	%p184, %r37, %r392;
	or.pred  	%p185, %p183, %p184;
	@%p185 bra 	$L__BB7_125;
	st.global.f32 	[%rd9+256], %f870;
$L__BB7_125:
	ld.param.u32 	%r393, [_Z9optimGEMMILi128ELi128ELi8ELi256ELi8ELi32ELi32ELi16ELi16ELi8ELi4ELi2ELi8ELi8EEvPfS0_S0_iii_param_5];
	ld.param.u32 	%r313, [_Z9optimGEMMILi128ELi128ELi8ELi256ELi8ELi32ELi32ELi16ELi16ELi8ELi4ELi2ELi8ELi8EEvPfS0_S0_iii_param_3];
	setp.ge.s32 	%p186, %r51, %r313;
	setp.ge.s32 	%p187, %r38, %r393;
	or.pred  	%p188, %p186, %p187;
	@%p188 bra 	$L__BB7_127;
	st.global.f32 	[%rd9+260], %f869;
$L__BB7_127:
	ld.param.u32 	%r394, [_Z9optimGEMMILi128ELi128ELi8ELi256ELi8ELi32ELi32ELi16ELi16ELi8ELi4ELi2ELi8ELi8EEvPfS0_S0_iii_param_5];
	ld.param.u32 	%r314, [_Z9optimGEMMILi128ELi128ELi8ELi256ELi8ELi32ELi32ELi16ELi16ELi8ELi4ELi2ELi8ELi8EEvPfS0_S0_iii_param_3];
	setp.ge.s32 	%p189, %r51, %r314;
	setp.ge.s32 	%p190, %r39, %r394;
	or.pred  	%p191, %p189, %p190;
	@%p191 bra 	$L__BB7_129;
	st.global.f32 	[%rd9+264], %f868;
$L__BB7_129:
	ld.param.u32 	%r395, [_Z9optimGEMMILi128ELi128ELi8ELi256ELi8ELi32ELi32ELi16ELi16ELi8ELi4ELi2ELi8ELi8EEvPfS0_S0_iii_param_5];
	ld.param.u32 	%r315, [_Z9optimGEMMILi128ELi128ELi8ELi256ELi8ELi32ELi32ELi16ELi16ELi8ELi4ELi2ELi8ELi8EEvPfS0_S0_iii_param_3];
	setp.ge.s32 	%p192, %r51, %r315;
	setp.ge.s32 	%p193, %r40, %r395;
	or.pred  	%p194, %p192, %p193;
	@%p194 bra 	$L__BB7_131;
	st.global.f32 	[%rd9+268], %f867;
$L__BB7_131:
	ld.param.u32 	%r396, [_Z9optimGEMMILi128ELi128ELi8ELi256ELi8ELi32ELi32ELi16ELi16ELi8ELi4ELi2ELi8ELi8EEvPfS0_S0_iii_param_5];
	ld.param.u32 	%r316, [_Z9optimGEMMILi128ELi128ELi8ELi256ELi8ELi32ELi32ELi16ELi16ELi8ELi4ELi2ELi8ELi8EEvPfS0_S0_iii_param_3];
	setp.ge.s32 	%p195, %r247, %r396;
	add.s32 	%r53, %r13, 67;
	setp.ge.s32 	%p196, %r53, %r316;
	add.s32 	%r54, %r52, %r396;
	or.pred  	%p197, %p196, %p195;
	@%p197 bra 	$L__BB7_133;
	add.s32 	%r255, %r247, %r54;
	mul.wide.s32 	%rd86, %r255, 4;
	add.s64 	%rd87, %rd4, %rd86;
	st.global.f32 	[%rd87], %f866;
$L__BB7_133:
	ld.param.u32 	%r397, [_Z9optimGEMMILi128ELi128ELi8ELi256ELi8ELi32ELi32ELi16ELi16ELi8ELi4ELi2ELi8ELi8EEvPfS0_S0_iii_param_5];
	ld.param.u32 	%r317, [_Z9optimGEMMILi128ELi128ELi8ELi256ELi8ELi32ELi32ELi16ELi16ELi8ELi4ELi2ELi8ELi8EEvPfS0_S0_iii_param_3];
	setp.ge.s32 	%p198, %r53, %r317;
	setp.ge.s32 	%p199, %r34, %r397;
	cvt.s64.s32 	%rd88, %r54;
	add.s64 	%rd89, %rd1, %rd88;
	shl.b64 	%rd90, %rd89, 2;
	add.s64 	%rd10, %rd4, %rd90;
	or.pred  	%p200, %p198, %p199;
	@%p200 bra 	$L__BB7_135;
	st.global.f32 	[%rd10+4], %f865;
$L__BB7_135:
	ld.param.u32 	%r398, [_Z9optimGEMMILi128ELi128ELi8ELi256ELi8ELi32ELi32ELi16ELi16ELi8ELi4ELi2ELi8ELi8EEvPfS0_S0_iii_param_5];
	ld.param.u32 	%r318, [_Z9optimGEMMILi128ELi128ELi8ELi256ELi8ELi32ELi32ELi16ELi16ELi8ELi4ELi2ELi8ELi8EEvPfS0_S0_iii_param_3];
	setp.ge.s32 	%p201, %r53, %r318;
	setp.ge.s32 	%p202, %r35, %r398;
	or.pred  	%p203, %p201, %p202;
	@%p203 bra 	$L__BB7_137;
	st.global.f32 	[%rd10+8], %f864;
$L__BB7_137:
	ld.param.u32 	%r399, [_Z9optimGEMMILi128ELi128ELi8ELi256ELi8ELi32ELi32ELi16ELi16ELi8ELi4ELi2ELi8ELi8EEvPfS0_S0_iii_param_5];
	ld.param.u32 	%r319, [_Z9optimGEMMILi128ELi128ELi8ELi256ELi8ELi32ELi32ELi16ELi16ELi8ELi4ELi2ELi8ELi8EEvPfS0_S0_iii_param_3];
	setp.ge.s32 	%p204, %r53, %r319;
	setp.ge.s32 	%p205, %r36, %r399;
	or.pred  	%p206, %p204, %p205;
	@%p206 bra 	$L__BB7_139;
	st.global.f32 	[%rd10+12], %f863;
$L__BB7_139:
	ld.param.u32 	%r400, [_Z9optimGEMMILi128ELi128ELi8ELi256ELi8ELi32ELi32ELi16ELi16ELi8ELi4ELi2ELi8ELi8EEvPfS0_S0_iii_param_5];
	ld.param.u32 	%r320, [_Z9optimGEMMILi128ELi128ELi8ELi256ELi8ELi32ELi32ELi16ELi16ELi8ELi4ELi2ELi8ELi8EEvPfS0_S0_iii_param_3];
	setp.ge.s32 	%p207, %r53, %r320;
	setp.ge.s32 	%p208, %r37, %r400;
	or.pred  	%p209, %p207, %p208;
	@%p209 bra 	$L__BB7_141;
	st.global.f32 	[%rd10+256], %f862;
$L__BB7_141:
	ld.param.u32 	%r401, [_Z9optimGEMMILi128ELi128ELi8ELi256ELi8ELi32ELi32ELi16ELi16ELi8ELi4ELi2ELi8ELi8EEvPfS0_S0_iii_param_5];
	ld.param.u32 	%r321, [_Z9optimGEMMILi128ELi128ELi8ELi256ELi8ELi32ELi32ELi16ELi16ELi8ELi4ELi2ELi8ELi8EEvPfS0_S0_iii_param_3];
	setp.ge.s32 	%p210, %r53, %r321;
	setp.ge.s32 	%p211, %r38, %r401;
	or.pred  	%p212, %p210, %p211;
	@%p212 bra 	$L__BB7_143;
	st.global.f32 	[%rd10+260], %f861;
$L__BB7_143:
	ld.param.u32 	%r402, [_Z9optimGEMMILi128ELi128ELi8ELi256ELi8ELi32ELi32ELi16ELi16ELi8ELi4ELi2ELi8ELi8EEvPfS0_S0_iii_param_5];
	ld.param.u32 	%r322, [_Z9optimGEMMILi128ELi128ELi8ELi256ELi8ELi32ELi32ELi16ELi16ELi8ELi4ELi2ELi8ELi8EEvPfS0_S0_iii_param_3];
	setp.ge.s32 	%p213, %r53, %r322;
	setp.ge.s32 	%p214, %r39, %r402;
	or.pred  	%p215, %p213, %p214;
	@%p215 bra 	$L__BB7_145;
	st.global.f32 	[%rd10+264], %f860;
$L__BB7_145:
	ld.param.u32 	%r403, [_Z9optimGEMMILi128ELi128ELi8ELi256ELi8ELi32ELi32ELi16ELi16ELi8ELi4ELi2ELi8ELi8EEvPfS0_S0_iii_param_5];
	ld.param.u32 	%r323, [_Z9optimGEMMILi128ELi128ELi8ELi256ELi8ELi32ELi32ELi16ELi16ELi8ELi4ELi2ELi8ELi8EEvPfS0_S0_iii_param_3];
	setp.ge.s32 	%p216, %r53, %r323;
	setp.ge.s32 	%p217, %r40, %r403;
	or.pred  	%p218, %p216, %p217;
	@%p218 bra 	$L__BB7_147;
	st.global.f32 	[%rd10+268], %f859;
$L__BB7_147:
	ret;

}
	// .globl	_Z19doublebufferingGEMMILi128ELi128ELi8ELi256ELi8ELi32ELi32ELi16ELi16ELi8ELi4ELi2ELi8ELi8EEvPfS0_S0_iii
.visible .entry _Z19doublebufferingGEMMILi128ELi128ELi8ELi256ELi8ELi32ELi32ELi16ELi16ELi8ELi4ELi2ELi8ELi8EEvPfS0_S0_iii(
	.param .u64 .ptr .align 1 _Z19doublebufferingGEMMILi128ELi128ELi8ELi256ELi8ELi32ELi32ELi16ELi16ELi8ELi4ELi2ELi8ELi8EEvPfS0_S0_iii_param_0,
	.param .u64 .ptr .align 1 _Z19doublebufferingGEMMILi128ELi128ELi8ELi256ELi8ELi32ELi32ELi16ELi16ELi8ELi4ELi2ELi8ELi8EEvPfS0_S0_iii_param_1,
	.param .u64 .ptr .align 1 _Z19doublebufferingGEMMILi128ELi128ELi8ELi256ELi8ELi32ELi32ELi16ELi16ELi8ELi4ELi2ELi8ELi8EEvPfS0_S0_iii_param_2,
	.param .u32 _Z19doublebufferingGEMMILi128ELi128ELi8ELi256ELi8ELi32ELi32ELi16ELi16ELi8ELi4ELi2ELi8ELi8EEvPfS0_S0_iii_param_3,
	.param .u32 _Z19doublebufferingGEMMILi128ELi128ELi8ELi256ELi8ELi32ELi32ELi16ELi16ELi8ELi4ELi2ELi8ELi8EEvPfS0_S0_iii_param_4,
	.param .u32 _Z19doublebufferingGEMMILi128ELi128ELi8ELi256ELi8ELi32ELi32ELi16ELi16ELi8ELi4ELi2ELi8ELi8EEvPfS0_S0_iii_param_5
)
{
	.reg .pred 	%p<244>;
	.reg .b32 	%r<188>;
	.reg .b32 	%f<963>;
	.reg .b64 	%rd<85>;
	// demoted variable
	.shared .align 4 .b8 _ZZ19doublebufferingGEMMILi128ELi128ELi8ELi256ELi8ELi32ELi32ELi16ELi16ELi8ELi4ELi2ELi8ELi8EEvPfS0_S0_iiiE2As[8192];
	// demoted variable
	.shared .align 4 .b8 _ZZ19doublebufferingGEMMILi128ELi128ELi8ELi256ELi8ELi32ELi32ELi16ELi16ELi8ELi4ELi2ELi8ELi8EEvPfS0_S0_iiiE2Bs[8192];
	ld.param.u64 	%rd16, [_Z19doublebufferingGEMMILi128ELi128ELi8ELi256ELi8ELi32ELi32ELi16ELi16ELi8ELi4ELi2ELi8ELi8EEvPfS0_S0_iii_param_0];
	ld.param.u64 	%rd17, [_Z19doublebufferingGEMMILi128ELi128ELi8ELi256ELi8ELi32ELi32ELi16ELi16ELi8ELi4ELi2ELi8ELi8EEvPfS0_S0_iii_param_1];
	ld.param.u64 	%rd18, [_Z19doublebufferingGEMMILi128ELi128ELi8ELi256ELi8ELi32ELi32ELi16ELi16ELi8ELi4ELi2ELi8ELi8EEvPfS0_S0_iii_param_2];
	ld.param.u32 	%r85, [_Z19doublebufferingGEMMILi128ELi128ELi8ELi256ELi8ELi32ELi32ELi16ELi16ELi8ELi4ELi2ELi8ELi8EEvPfS0_S0_iii_param_3];
	ld.param.u32 	%r86, [_Z19doublebufferingGEMMILi128ELi128ELi8ELi256ELi8ELi32ELi32ELi16ELi16ELi8ELi4ELi2ELi8ELi8EEvPfS0_S0_iii_param_4];
	ld.param.u32 	%r87, [_Z19doublebufferingGEMMILi128ELi128ELi8ELi256ELi8ELi32ELi32ELi16ELi16ELi8ELi4ELi2ELi8ELi8EEvPfS0_S0_iii_param_5];
	cvta.to.global.u64 	%rd1, %rd16;
	cvta.to.global.u64 	%rd2, %rd17;
	cvta.to.global.u64 	%rd3, %rd18;
	mov.u32 	%r88, %ctaid.y;
	shl.b32 	%r1, %r88, 7;
	mov.u32 	%r89, %ctaid.x;
	shl.b32 	%r2, %r89, 7;
	mov.u32 	%r90, %tid.x;
	shr.u32 	%r3, %r90, 3;
	and.b32  	%r178, %r90, 7;
	shr.u32 	%r183, %r90, 5;
	and.b32  	%r6, %r90, 31;
	and.b32  	%r91, %r90, 1;
	and.b32  	%r92, %r3, 2;
	or.b32  	%r93, %r92, %r91;
	shr.u32 	%r94, %r90, 1;
	and.b32  	%r95, %r94, 7;
	shr.u32 	%r96, %r90, 4;
	and.b32  	%r97, %r96, 60;
	or.b32  	%r7, %r93, %r97;
	shr.u32 	%r98, %r90, 2;
	and.b32  	%r99, %r98, 8;
	or.b32  	%r8, %r99, %r95;
	or.b32  	%r9, %r3, %r1;
	setp.ge.s32 	%p1, %r178, %r86;
	shl.b32 	%r100, %r90, 2;
	and.b32  	%r10, %r100, 28;
	setp.ge.s32 	%p2, %r9, %r85;
	mov.f32 	%f819, 0f00000000;
	or.pred  	%p3, %p1, %p2;
	@%p3 bra 	$L__BB8_2;
	mad.lo.s32 	%r101, %r9, %r86, %r178;
	mul.wide.u32 	%rd19, %r101, 4;
	add.s64 	%rd20, %rd1, %rd19;
	ld.global.f32 	%f819, [%rd20];
$L__BB8_2:
	shl.b32 	%r102, %r178, 9;
	mov.u32 	%r103, _ZZ19doublebufferingGEMMILi128ELi128ELi8ELi256ELi8ELi32ELi32ELi16ELi16ELi8ELi4ELi2ELi8ELi8EEvPfS0_S0_iiiE2As;
	add.s32 	%r11, %r103, %r102;
	setp.ge.s32 	%p4, %r178, %r86;
	xor.b32  	%r12, %r3, %r10;
	shl.b32 	%r104, %r12, 2;
	add.s32 	%r105, %r11, %r104;
	st.shared.f32 	[%r105], %f819;
	add.s32 	%r13, %r9, 32;
	setp.ge.s32 	%p5, %r13, %r85;
	mov.f32 	%f820, 0f00000000;
	or.pred  	%p6, %p4, %p5;
	@%p6 bra 	$L__BB8_4;
	mad.lo.s32 	%r106, %r13, %r86, %r178;
	mul.wide.u32 	%rd21, %r106, 4;
	add.s64 	%rd22, %rd1, %rd21;
	ld.global.f32 	%f820, [%rd22];
$L__BB8_4:
	setp.ge.s32 	%p7, %r178, %r86;
	add.s32 	%r107, %r3, 32;
	xor.b32  	%r14, %r107, %r10;
	shl.b32 	%r108, %r14, 2;
	add.s32 	%r109, %r11, %r108;
	st.shared.f32 	[%r109], %f820;
	add.s32 	%r15, %r9, 64;
	setp.ge.s32 	%p8, %r15, %r85;
	mov.f32 	%f821, 0f00000000;
	or.pred  	%p9, %p7, %p8;
	@%p9 bra 	$L__BB8_6;
	mad.lo.s32 	%r110, %r15, %r86, %r178;
	mul.wide.u32 	%rd23, %r110, 4;
	add.s64 	%rd24, %rd1, %rd23;
	ld.global.f32 	%f821, [%rd24];
$L__BB8_6:
	setp.ge.s32 	%p10, %r178, %r86;
	add.s32 	%r111, %r3, 64;
	xor.b32  	%r16, %r111, %r10;
	shl.b32 	%r112, %r16, 2;
	add.s32 	%r113, %r11, %r112;
	st.shared.f32 	[%r113], %f821;
	add.s32 	%r17, %r9, 96;
	setp.ge.s32 	%p11, %r17, %r85;
	mov.f32 	%f822, 0f00000000;
	or.pred  	%p12, %p10, %p11;
	@%p12 bra 	$L__BB8_8;
	mad.lo.s32 	%r114, %r17, %r86, %r178;
	mul.wide.u32 	%rd25, %r114, 4;
	add.s64 	%rd26, %rd1, %rd25;
	ld.global.f32 	%f822, [%rd26];
$L__BB8_8:
	add.s32 	%r115, %r3, 96;
	xor.b32  	%r18, %r115, %r10;
	shl.b32 	%r116, %r18, 2;
	add.s32 	%r117, %r11, %r116;
	st.shared.f32 	[%r117], %f822;
	add.s32 	%r19, %r6, %r2;
	setp.ge.s32 	%p13, %r183, %r86;
	mul.lo.s32 	%r20, %r87, %r183;
	setp.ge.s32 	%p14, %r19, %r87;
	mov.f32 	%f823, 0f00000000;
	or.pred  	%p15, %p13, %p14;
	@%p15 bra 	$L__BB8_10;
	add.s32 	%r119, %r19, %r20;
	mul.wide.s32 	%rd27, %r119, 4;
	add.s64 	%rd28, %rd2, %rd27;
	ld.global.f32 	%f823, [%rd28];
$L__BB8_10:
	shl.b32 	%r120, %r183, 9;
	mov.u32 	%r121, _ZZ19doublebufferingGEMMILi128ELi128ELi8ELi256ELi8ELi32ELi32ELi16ELi16ELi8ELi4ELi2ELi8ELi8EEvPfS0_S0_iiiE2Bs;
	add.s32 	%r21, %r121, %r120;
	setp.ge.s32 	%p16, %r183, %r86;
	shl.b32 	%r122, %r6, 2;
	add.s32 	%r22, %r21, %r122;
	st.shared.f32 	[%r22], %f823;
	add.s32 	%r23, %r19, 32;
	setp.ge.s32 	%p17, %r23, %r87;
	cvt.s64.s32 	%rd29, %r20;
	cvt.s64.s32 	%rd4, %r19;
	add.s64 	%rd30, %rd4, %rd29;
	shl.b64 	%rd31, %rd30, 2;
	add.s64 	%rd5, %rd2, %rd31;
	mov.f32 	%f824, 0f00000000;
	or.pred  	%p18, %p16, %p17;
	@%p18 bra 	$L__BB8_12;
	ld.global.f32 	%f824, [%rd5+128];
$L__BB8_12:
	setp.ge.s32 	%p19, %r183, %r86;
	st.shared.f32 	[%r22+128], %f824;
	add.s32 	%r24, %r19, 64;
	setp.ge.s32 	%p20, %r24, %r87;
	mov.f32 	%f825, 0f00000000;
	or.pred  	%p21, %p19, %p20;
	@%p21 bra 	$L__BB8_14;
	ld.global.f32 	%f825, [%rd5+256];
$L__BB8_14:
	setp.ge.s32 	%p22, %r183, %r86;
	st.shared.f32 	[%r22+256], %f825;
	add.s32 	%r25, %r19, 96;
	setp.ge.s32 	%p23, %r25, %r87;
	mov.f32 	%f826, 0f00000000;
	or.pred  	%p24, %p22, %p23;
	@%p24 bra 	$L__BB8_16;
	ld.global.f32 	%f826, [%rd5+384];
$L__BB8_16:
	st.shared.f32 	[%r22+384], %f826;
	bar.sync 	0;
	setp.lt.s32 	%p25, %r86, 1;
	mov.f32 	%f827, 0f00000000;
	mov.f32 	%f828, %f827;
	mov.f32 	%f829, %f827;
	mov.f32 	%f830, %f827;
	mov.f32 	%f831, %f827;
	mov.f32 	%f832, %f827;
	mov.f32 	%f833, %f827;
	mov.f32 	%f834, %f827;
	mov.f32 	%f835, %f827;
	mov.f32 	%f836, %f827;
	mov.f32 	%f837, %f827;
	mov.f32 	%f838, %f827;
	mov.f32 	%f839, %f827;
	mov.f32 	%f840, %f827;
	mov.f32 	%f841, %f827;
	mov.f32 	%f842, %f827;
	mov.f32 	%f843, %f827;
	mov.f32 	%f844, %f827;
	mov.f32 	%f845, %f827;
	mov.f32 	%f846, %f827;
	mov.f32 	%f847, %f827;
	mov.f32 	%f848, %f827;
	mov.f32 	%f849, %f827;
	mov.f32 	%f850, %f827;
	mov.f32 	%f851, %f827;
	mov.f32 	%f852, %f827;
	mov.f32 	%f853, %f827;
	mov.f32 	%f854, %f827;
	mov.f32 	%f855, %f827;
	mov.f32 	%f856, %f827;
	mov.f32 	%f857, %f827;
	mov.f32 	%f858, %f827;
	mov.f32 	%f859, %f827;
	mov.f32 	%f860, %f827;
	mov.f32 	%f861, %f827;
	mov.f32 	%f862, %f827;
	mov.f32 	%f863, %f827;
	mov.f32 	%f864, %f827;
	mov.f32 	%f865, %f827;
	mov.f32 	%f866, %f827;
	mov.f32 	%f867, %f827;
	mov.f32 	%f868, %f827;
	mov.f32 	%f869, %f827;
	mov.f32 	%f870, %f827;
	mov.f32 	%f871, %f827;
	mov.f32 	%f872, %f827;
	mov.f32 	%f873, %f827;
	mov.f32 	%f874, %f827;
	mov.f32 	%f875, %f827;
	mov.f32 	%f876, %f827;
	mov.f32 	%f877, %f827;
	mov.f32 	%f878, %f827;
	mov.f32 	%f879, %f827;
	mov.f32 	%f880, %f827;
	mov.f32 	%f881, %f827;
	mov.f32 	%f882, %f827;
	mov.f32 	%f883, %f827;
	mov.f32 	%f884, %f827;
	mov.f32 	%f885, %f827;
	mov.f32 	%f886, %f827;
	mov.f32 	%f887, %f827;
	mov.f32 	%f888, %f827;
	mov.f32 	%f889, %f827;
	mov.f32 	%f890, %f827;
	@%p25 bra 	$L__BB8_37;
	shl.b32 	%r26, %r7, 2;
	xor.b32  	%r27, %r26, 12;
	xor.b32  	%r28, %r26, 20;
	shl.b32 	%r124, %r86, 5;
	shl.b32 	%r125, %r86, 6;
	add.s32 	%r126, %r183, 8;
	mul.lo.s32 	%r185, %r87, %r126;
	shl.b32 	%r30, %r87, 3;
	add.s32 	%r127, %r185, %r2;
	add.s32 	%r184, %r127, %r6;
	mad.lo.s32 	%r179, %r9, %r86, %r178;
	add.s32 	%r181, %r179, %r125;
	add.s32 	%r182, %r181, %r124;
	add.s32 	%r180, %r179, %r124;
	mov.f32 	%f827, 0f00000000;
	mov.b32 	%r186, 0;
	shl.b32 	%r141, %r27, 2;
	shl.b32 	%r145, %r28, 2;
	mov.u32 	%r187, %r186;
$L__BB8_18:
	add.s32 	%r186, %r186, 8;
	shl.b32 	%r128, %r187, 12;
	mov.u32 	%r129, _ZZ19doublebufferingGEMMILi128ELi128ELi8ELi256ELi8ELi32ELi32ELi16ELi16ELi8ELi4ELi2ELi8ELi8EEvPfS0_S0_iiiE2As;
	add.s32 	%r130, %r129, %r128;
	mov.u32 	%r131, _ZZ19doublebufferingGEMMILi128ELi128ELi8ELi256ELi8ELi32ELi32ELi16ELi16ELi8ELi4ELi2ELi8ELi8EEvPfS0_S0_iiiE2Bs;
	add.s32 	%r132, %r131, %r128;
	shl.b32 	%r133, %r26, 2;
	add.s32 	%r134, %r130, %r133;
	ld.shared.v4.f32 	{%f235, %f236, %f237, %f238}, [%r134];
	ld.shared.v4.f32 	{%f239, %f240, %f241, %f242}, [%r134+256];
	shl.b32 	%r135, %r8, 4;
	add.s32 	%r136, %r132, %r135;
	ld.shared.v4.f32 	{%f243, %f244, %f245, %f246}, [%r136];
	ld.shared.v4.f32 	{%f247, %f248, %f249, %f250}, [%r136+256];
	fma.rn.f32 	%f251, %f235, %f243, %f890;
	fma.rn.f32 	%f252, %f235, %f244, %f889;
	fma.rn.f32 	%f253, %f235, %f245, %f888;
	fma.rn.f32 	%f254, %f235, %f246, %f887;
	fma.rn.f32 	%f255, %f235, %f247, %f886;
	fma.rn.f32 	%f256, %f235, %f248, %f885;
	fma.rn.f32 	%f257, %f235, %f249, %f884;
	fma.rn.f32 	%f258, %f235, %f250, %f883;
	fma.rn.f32 	%f259, %f236, %f243, %f882;
	fma.rn.f32 	%f260, %f236, %f244, %f881;
	fma.rn.f32 	%f261, %f236, %f245, %f880;
	fma.rn.f32 	%f262, %f236, %f246, %f879;
	fma.rn.f32 	%f263, %f236, %f247, %f878;
	fma.rn.f32 	%f264, %f236, %f248, %f877;
	fma.rn.f32 	%f265, %f236, %f249, %f876;
	fma.rn.f32 	%f266, %f236, %f250, %f875;
	fma.rn.f32 	%f267, %f237, %f243, %f874;
	fma.rn.f32 	%f268, %f237, %f244, %f873;
	fma.rn.f32 	%f269, %f237, %f245, %f872;
	fma.rn.f32 	%f270, %f237, %f246, %f871;
	fma.rn.f32 	%f271, %f237, %f247, %f870;
	fma.rn.f32 	%f272, %f237, %f248, %f869;
	fma.rn.f32 	%f273, %f237, %f249, %f868;
	fma.rn.f32 	%f274, %f237, %f250, %f867;
	fma.rn.f32 	%f275, %f238, %f243, %f866;
	fma.rn.f32 	%f276, %f238, %f244, %f865;
	fma.rn.f32 	%f277, %f238, %f245, %f864;
	fma.rn.f32 	%f278, %f238, %f246, %f863;
	fma.rn.f32 	%f279, %f238, %f247, %f862;
	fma.rn.f32 	%f280, %f238, %f248, %f861;
	fma.rn.f32 	%f281, %f238, %f249, %f860;
	fma.rn.f32 	%f282, %f238, %f250, %f859;
	fma.rn.f32 	%f283, %f239, %f243, %f858;
	fma.rn.f32 	%f284, %f239, %f244, %f857;
	fma.rn.f32 	%f285, %f239, %f245, %f856;
	fma.rn.f32 	%f286, %f239, %f246, %f855;
	fma.rn.f32 	%f287, %f239, %f247, %f854;
	fma.rn.f32 	%f288, %f239, %f248, %f853;
	fma.rn.f32 	%f289, %f239, %f249, %f852;
	fma.rn.f32 	%f290, %f239, %f250, %f851;
	fma.rn.f32 	%f291, %f240, %f243, %f850;
	fma.rn.f32 	%f292, %f240, %f244, %f849;
	fma.rn.f32 	%f293, %f240, %f245, %f848;
	fma.rn.f32 	%f294, %f240, %f246, %f847;
	fma.rn.f32 	%f295, %f240, %f247, %f846;
	fma.rn.f32 	%f296, %f240, %f248, %f845;
	fma.rn.f32 	%f297, %f240, %f249, %f844;
	fma.rn.f32 	%f298, %f240, %f250, %f843;
	fma.rn.f32 	%f299, %f241, %f243, %f842;
	fma.rn.f32 	%f300, %f241, %f244, %f841;
	fma.rn.f32 	%f301, %f241, %f245, %f840;
	fma.rn.f32 	%f302, %f241, %f246, %f839;
	fma.rn.f32 	%f303, %f241, %f247, %f838;
	fma.rn.f32 	%f304, %f241, %f248, %f837;
	fma.rn.f32 	%f305, %f241, %f249, %f836;
	fma.rn.f32 	%f306, %f241, %f250, %f835;
	fma.rn.f32 	%f307, %f242, %f243, %f834;
	fma.rn.f32 	%f308, %f242, %f244, %f833;
	fma.rn.f32 	%f309, %f242, %f245, %f832;
	fma.rn.f32 	%f310, %f242, %f246, %f831;
	fma.rn.f32 	%f311, %f242, %f247, %f830;
	fma.rn.f32 	%f312, %f242, %f248, %f829;
	fma.rn.f32 	%f313, %f242, %f249, %f828;
	fma.rn.f32 	%f314, %f242, %f250, %f827;
	xor.b32  	%r137, %r133, 16;
	add.s32 	%r138, %r130, %r137;
	ld.shared.v4.f32 	{%f315, %f316, %f317, %f318}, [%r138+512];
	ld.shared.v4.f32 	{%f319, %f320, %f321, %f322}, [%r138+768];
	ld.shared.v4.f32 	{%f323, %f324, %f325, %f326}, [%r136+512];
	ld.shared.v4.f32 	{%f327, %f328, %f329, %f330}, [%r136+768];
	fma.rn.f32 	%f331, %f315, %f323, %f251;
	fma.rn.f32 	%f332, %f315, %f324, %f252;
	fma.rn.f32 	%f333, %f315, %f325, %f253;
	fma.rn.f32 	%f334, %f315, %f326, %f254;
	fma.rn.f32 	%f335, %f315, %f327, %f255;
	fma.rn.f32 	%f336, %f315, %f328, %f256;
	fma.rn.f32 	%f337, %f315, %f329, %f257;
	fma.rn.f32 	%f338, %f315, %f330, %f258;
	fma.rn.f32 	%f339, %f316, %f323, %f259;
	fma.rn.f32 	%f340, %f316, %f324, %f260;
	fma.rn.f32 	%f341, %f316, %f325, %f261;
	fma.rn.f32 	%f342, %f316, %f326, %f262;
	fma.rn.f32 	%f343, %f316, %f327, %f263;
	fma.rn.f32 	%f344, %f316, %f328, %f264;
	fma.rn.f32 	%f345, %f316, %f329, %f265;
	fma.rn.f32 	%f346, %f316, %f330, %f266;
	fma.rn.f32 	%f347, %f317, %f323, %f267;
	fma.rn.f32 	%f348, %f317, %f324, %f268;
	fma.rn.f32 	%f349, %f317, %f325, %f269;
	fma.rn.f32 	%f350, %f317, %f326, %f270;
	fma.rn.f32 	%f351, %f317, %f327, %f271;
	fma.rn.f32 	%f352, %f317, %f328, %f272;
	fma.rn.f32 	%f353, %f317, %f329, %f273;
	fma.rn.f32 	%f354, %f317, %f330, %f274;
	fma.rn.f32 	%f355, %f318, %f323, %f275;
	fma.rn.f32 	%f356, %f318, %f324, %f276;
	fma.rn.f32 	%f357, %f318, %f325, %f277;
	fma.rn.f32 	%f358, %f318, %f326, %f278;
	fma.rn.f32 	%f359, %f318, %f327, %f279;
	fma.rn.f32 	%f360, %f318, %f328, %f280;
	fma.rn.f32 	%f361, %f318, %f329, %f281;
	fma.rn.f32 	%f362, %f318, %f330, %f282;
	fma.rn.f32 	%f363, %f319, %f323, %f283;
	fma.rn.f32 	%f364, %f319, %f324, %f284;
	fma.rn.f32 	%f365, %f319, %f325, %f285;
	fma.rn.f32 	%f366, %f319, %f326, %f286;
	fma.rn.f32 	%f367, %f319, %f327, %f287;
	fma.rn.f32 	%f368, %f319, %f328, %f288;
	fma.rn.f32 	%f369, %f319, %f329, %f289;
	fma.rn.f32 	%f370, %f319, %f330, %f290;
	fma.rn.f32 	%f371, %f320, %f323, %f291;
	fma.rn.f32 	%f372, %f320, %f324, %f292;
	fma.rn.f32 	%f373, %f320, %f325, %f293;
	fma.rn.f32 	%f374, %f320, %f326, %f294;
	fma.rn.f32 	%f375, %f320, %f327, %f295;
	fma.rn.f32 	%f376, %f320, %f328, %f296;
	fma.rn.f32 	%f377, %f320, %f329, %f297;
	fma.rn.f32 	%f378, %f320, %f330, %f298;
	fma.rn.f32 	%f379, %f321, %f323, %f299;
	fma.rn.f32 	%f380, %f321, %f324, %f300;
	fma.rn.f32 	%f381, %f321, %f325, %f301;
	fma.rn.f32 	%f382, %f321, %f326, %f302;
	fma.rn.f32 	%f383, %f321, %f327, %f303;
	fma.rn.f32 	%f384, %f321, %f328, %f304;
	fma.rn.f32 	%f385, %f321, %f329, %f305;
	fma.rn.f32 	%f386, %f321, %f330, %f306;
	fma.rn.f32 	%f387, %f322, %f323, %f307;
	fma.rn.f32 	%f388, %f322, %f324, %f308;
	fma.rn.f32 	%f389, %f322, %f325, %f309;
	fma.rn.f32 	%f390, %f322, %f326, %f310;
	fma.rn.f32 	%f391, %f322, %f327, %f311;
	fma.rn.f32 	%f392, %f322, %f328, %f312;
	fma.rn.f32 	%f393, %f322, %f329, %f313;
	fma.rn.f32 	%f394, %f322, %f330, %f314;
	xor.b32  	%r139, %r133, 32;
	add.s32 	%r140, %r130, %r139;
	ld.shared.v4.f32 	{%f395, %f396, %f397, %f398}, [%r140+1024];
	ld.shared.v4.f32 	{%f399, %f400, %f401, %f402}, [%r140+1280];
	ld.shared.v4.f32 	{%f403, %f404, %f405, %f406}, [%r136+1024];
	ld.shared.v4.f32 	{%f407, %f408, %f409, %f410}, [%r136+1280];
	fma.rn.f32 	%f411, %f395, %f403, %f331;
	fma.rn.f32 	%f412, %f395, %f404, %f332;
	fma.rn.f32 	%f413, %f395, %f405, %f333;
	fma.rn.f32 	%f414, %f395, %f406, %f334;
	fma.rn.f32 	%f415, %f395, %f407, %f335;
	fma.rn.f32 	%f416, %f395, %f408, %f336;
	fma.rn.f32 	%f417, %f395, %f409, %f337;
	fma.rn.f32 	%f418, %f395, %f410, %f338;
	fma.rn.f32 	%f419, %f396, %f403, %f339;
	fma.rn.f32 	%f420, %f396, %f404, %f340;
	fma.rn.f32 	%f421, %f396, %f405, %f341;
	fma.rn.f32 	%f422, %f396, %f406, %f342;
	fma.rn.f32 	%f423, %f396, %f407, %f343;
	fma.rn.f32 	%f424, %f396, %f408, %f344;
	fma.rn.f32 	%f425, %f396, %f409, %f345;
	fma.rn.f32 	%f426, %f396, %f410, %f346;
	fma.rn.f32 	%f427, %f397, %f403, %f347;
	fma.rn.f32 	%f428, %f397, %f404, %f348;
	fma.rn.f32 	%f429, %f397, %f405, %f349;
	fma.rn.f32 	%f430, %f397, %f406, %f350;
	fma.rn.f32 	%f431, %f397, %f407, %f351;
	fma.rn.f32 	%f432, %f397, %f408, %f352;
	fma.rn.f32 	%f433, %f397, %f409, %f353;
	fma.rn.f32 	%f434, %f397, %f410, %f354;
	fma.rn.f32 	%f435, %f398, %f403, %f355;
	fma.rn.f32 	%f436, %f398, %f404, %f356;
	fma.rn.f32 	%f437, %f398, %f405, %f357;
	fma.rn.f32 	%f438, %f398, %f406, %f358;
	fma.rn.f32 	%f439, %f398, %f407, %f359;
	fma.rn.f32 	%f440, %f398, %f408, %f360;
	fma.rn.f32 	%f441, %f398, %f409, %f361;
	fma.rn.f32 	%f442, %f398, %f410, %f362;
	fma.rn.f32 	%f443, %f399, %f403, %f363;
	fma.rn.f32 	%f444, %f399, %f404, %f364;
	fma.rn.f32 	%f445, %f399, %f405, %f365;
	fma.rn.f32 	%f446, %f399, %f406, %f366;
	fma.rn.f32 	%f447, %f399, %f407, %f367;
	fma.rn.f32 	%f448, %f399, %f408, %f368;
	fma.rn.f32 	%f449, %f399, %f409, %f369;
	fma.rn.f32 	%f450, %f399, %f410, %f370;
	fma.rn.f32 	%f451, %f400, %f403, %f371;
	fma.rn.f32 	%f452, %f400, %f404, %f372;
	fma.rn.f32 	%f453, %f400, %f405, %f373;
	fma.rn.f32 	%f454, %f400, %f406, %f374;
	fma.rn.f32 	%f455, %f400, %f407, %f375;
	fma.rn.f32 	%f456, %f400, %f408, %f376;
	fma.rn.f32 	%f457, %f400, %f409, %f377;
	fma.rn.f32 	%f458, %f400, %f410, %f378;
	fma.rn.f32 	%f459, %f401, %f403, %f379;
	fma.rn.f32 	%f460, %f401, %f404, %f380;
	fma.rn.f32 	%f461, %f401, %f405, %f381;
	fma.rn.f32 	%f462, %f401, %f406, %f382;
	fma.rn.f32 	%f463, %f401, %f407, %f383;
	fma.rn.f32 	%f464, %f401, %f408, %f384;
	fma.rn.f32 	%f465, %f401, %f409, %f385;
	fma.rn.f32 	%f466, %f401, %f410, %f386;
	fma.rn.f32 	%f467, %f402, %f403, %f387;
	fma.rn.f32 	%f468, %f402, %f404, %f388;
	fma.rn.f32 	%f469, %f402, %f405, %f389;
	fma.rn.f32 	%f470, %f402, %f406, %f390;
	fma.rn.f32 	%f471, %f402, %f407, %f391;
	fma.rn.f32 	%f472, %f402, %f408, %f392;
	fma.rn.f32 	%f473, %f402, %f409, %f393;
	fma.rn.f32 	%f474, %f402, %f410, %f394;
	add.s32 	%r142, %r130, %r141;
	ld.shared.v4.f32 	{%f475, %f476, %f477, %f478}, [%r142+1536];
	ld.shared.v4.f32 	{%f479, %f480, %f481, %f482}, [%r142+1792];
	ld.shared.v4.f32 	{%f483, %f484, %f485, %f486}, [%r136+1536];
	ld.shared.v4.f32 	{%f487, %f488, %f489, %f490}, [%r136+1792];
	fma.rn.f32 	%f491, %f475, %f483, %f411;
	fma.rn.f32 	%f492, %f475, %f484, %f412;
	fma.rn.f32 	%f493, %f475, %f485, %f413;
	fma.rn.f32 	%f494, %f475, %f486, %f414;
	fma.rn.f32 	%f495, %f475, %f487, %f415;
	fma.rn.f32 	%f496, %f475, %f488, %f416;
	fma.rn.f32 	%f497, %f475, %f489, %f417;
	fma.rn.f32 	%f498, %f475, %f490, %f418;
	fma.rn.f32 	%f499, %f476, %f483, %f419;
	fma.rn.f32 	%f500, %f476, %f484, %f420;
	fma.rn.f32 	%f501, %f476, %f485, %f421;
	fma.rn.f32 	%f502, %f476, %f486, %f422;
	fma.rn.f32 	%f503, %f476, %f487, %f423;
	fma.rn.f32 	%f504, %f476, %f488, %f424;
	fma.rn.f32 	%f505, %f476, %f489, %f425;
	fma.rn.f32 	%f506, %f476, %f490, %f426;
	fma.rn.f32 	%f507, %f477, %f483, %f427;
	fma.rn.f32 	%f508, %f477, %f484, %f428;
	fma.rn.f32 	%f509, %f477, %f485, %f429;
	fma.rn.f32 	%f510, %f477, %f486, %f430;
	fma.rn.f32 	%f511, %f477, %f487, %f431;
	fma.rn.f32 	%f512, %f477, %f488, %f432;
	fma.rn.f32 	%f513, %f477, %f489, %f433;
	fma.rn.f32 	%f514, %f477, %f490, %f434;
	fma.rn.f32 	%f515, %f478, %f483, %f435;
	fma.rn.f32 	%f516, %f478, %f484, %f436;
	fma.rn.f32 	%f517, %f478, %f485, %f437;
	fma.rn.f32 	%f518, %f478, %f486, %f438;
	fma.rn.f32 	%f519, %f478, %f487, %f439;
	fma.rn.f32 	%f520, %f478, %f488, %f440;
	fma.rn.f32 	%f521, %f478, %f489, %f441;
	fma.rn.f32 	%f522, %f478, %f490, %f442;
	fma.rn.f32 	%f523, %f479, %f483, %f443;
	fma.rn.f32 	%f524, %f479, %f484, %f444;
	fma.rn.f32 	%f525, %f479, %f485, %f445;
	fma.rn.f32 	%f526, %f479, %f486, %f446;
	fma.rn.f32 	%f527, %f479, %f487, %f447;
	fma.rn.f32 	%f528, %f479, %f488, %f448;
	fma.rn.f32 	%f529, %f479, %f489, %f449;
	fma.rn.f32 	%f530, %f479, %f490, %f450;
	fma.rn.f32 	%f531, %f480, %f483, %f451;
	fma.rn.f32 	%f532, %f480, %f484, %f452;
	fma.rn.f32 	%f533, %f480, %f485, %f453;
	fma.rn.f32 	%f534, %f480, %f486, %f454;
	fma.rn.f32 	%f535, %f480, %f487, %f455;
	fma.rn.f32 	%f536, %f480, %f488, %f456;
	fma.rn.f32 	%f537, %f480, %f489, %f457;
	fma.rn.f32 	%f538, %f480, %f490, %f458;
	fma.rn.f32 	%f539, %f481, %f483, %f459;
	fma.rn.f32 	%f540, %f481, %f484, %f460;
	fma.rn.f32 	%f541, %f481, %f485, %f461;
	fma.rn.f32 	%f542, %f481, %f486, %f462;
	fma.rn.f32 	%f543, %f481, %f487, %f463;
	fma.rn.f32 	%f544, %f481, %f488, %f464;
	fma.rn.f32 	%f545, %f481, %f489, %f465;
	fma.rn.f32 	%f546, %f481, %f490, %f466;
	fma.rn.f32 	%f547, %f482, %f483, %f467;
	fma.rn.f32 	%f548, %f482, %f484, %f468;
	fma.rn.f32 	%f549, %f482, %f485, %f469;
	fma.rn.f32 	%f550, %f482, %f486, %f470;
	fma.rn.f32 	%f551, %f482, %f487, %f471;
	fma.rn.f32 	%f552, %f482, %f488, %f472;
	fma.rn.f32 	%f553, %f482, %f489, %f473;
	fma.rn.f32 	%f554, %f482, %f490, %f474;
	xor.b32  	%r143, %r133, 64;
	add.s32 	%r144, %r130, %r143;
	ld.shared.v4.f32 	{%f555, %f556, %f557, %f558}, [%r144+2048];
	ld.shared.v4.f32 	{%f559, %f560, %f561, %f562}, [%r144+2304];
	ld.shared.v4.f32 	{%f563, %f564, %f565, %f566}, [%r136+2048];
	ld.shared.v4.f32 	{%f567, %f568, %f569, %f570}, [%r136+2304];
	fma.rn.f32 	%f571, %f555, %f563, %f491;
	fma.rn.f32 	%f572, %f555, %f564, %f492;
	fma.rn.f32 	%f573, %f555, %f565, %f493;
	fma.rn.f32 	%f574, %f555, %f566, %f494;
	fma.rn.f32 	%f575, %f555, %f567, %f495;
	fma.rn.f32 	%f576, %f555, %f568, %f496;
	fma.rn.f32 	%f577, %f555, %f569, %f497;
	fma.rn.f32 	%f578, %f555, %f570, %f498;
	fma.rn.f32 	%f579, %f556, %f563, %f499;
	fma.rn.f32 	%f580, %f556, %f564, %f500;
	fma.rn.f32 	%f581, %f556, %f565, %f501;
	fma.rn.f32 	%f582, %f556, %f566, %f502;
	fma.rn.f32 	%f583, %f556, %f567, %f503;
	fma.rn.f32 	%f584, %f556, %f568, %f504;
	fma.rn.f32 	%f585, %f556, %f569, %f505;
	fma.rn.f32 	%f586, %f556, %f570, %f506;
	fma.rn.f32 	%f587, %f557, %f563, %f507;
	fma.rn.f32 	%f588, %f557, %f564, %f508;
	fma.rn.f32 	%f589, %f557, %f565, %f509;
	fma.rn.f32 	%f590, %f557, %f566, %f510;
	fma.rn.f32 	%f591, %f557, %f567, %f511;
	fma.rn.f32 	%f592, %f557, %f568, %f512;
	fma.rn.f32 	%f593, %f557, %f569, %f513;
	fma.rn.f32 	%f594, %f557, %f570, %f514;
	fma.rn.f32 	%f595, %f558, %f563, %f515;
	fma.rn.f32 	%f596, %f558, %f564, %f516;
	fma.rn.f32 	%f597, %f558, %f565, %f517;
	fma.rn.f32 	%f598, %f558, %f566, %f518;
	fma.rn.f32 	%f599, %f558, %f567, %f519;
	fma.rn.f32 	%f600, %f558, %f568, %f520;
	fma.rn.f32 	%f601, %f558, %f569, %f521;
	fma.rn.f32 	%f602, %f558, %f570, %f522;
	fma.rn.f32 	%f603, %f559, %f563, %f523;
	fma.rn.f32 	%f604, %f559, %f564, %f524;
	fma.rn.f32 	%f605, %f559, %f565, %f525;
	fma.rn.f32 	%f606, %f559, %f566, %f526;
	fma.rn.f32 	%f607, %f559, %f567, %f527;
	fma.rn.f32 	%f608, %f559, %f568, %f528;
	fma.rn.f32 	%f609, %f559, %f569, %f529;
	fma.rn.f32 	%f610, %f559, %f570, %f530;
	fma.rn.f32 	%f611, %f560, %f563, %f531;
	fma.rn.f32 	%f612, %f560, %f564, %f532;
	fma.rn.f32 	%f613, %f560, %f565, %f533;
	fma.rn.f32 	%f614, %f560, %f566, %f534;
	fma.rn.f32 	%f615, %f560, %f567, %f535;
	fma.rn.f32 	%f616, %f560, %f568, %f536;
	fma.rn.f32 	%f617, %f560, %f569, %f537;
	fma.rn.f32 	%f618, %f560, %f570, %f538;
	fma.rn.f32 	%f619, %f561, %f563, %f539;
	fma.rn.f32 	%f620, %f561, %f564, %f540;
	fma.rn.f32 	%f621, %f561, %f565, %f541;
	fma.rn.f32 	%f622, %f561, %f566, %f542;
	fma.rn.f32 	%f623, %f561, %f567, %f543;
	fma.rn.f32 	%f624, %f561, %f568, %f544;
	fma.rn.f32 	%f625, %f561, %f569, %f545;
	fma.rn.f32 	%f626, %f561, %f570, %f546;
	fma.rn.f32 	%f627, %f562, %f563, %f547;
	fma.rn.f32 	%f628, %f562, %f564, %f548;
	fma.rn.f32 	%f629, %f562, %f565, %f549;
	fma.rn.f32 	%f630, %f562, %f566, %f550;
	fma.rn.f32 	%f631, %f562, %f567, %f551;
	fma.rn.f32 	%f632, %f562, %f568, %f552;
	fma.rn.f32 	%f633, %f562, %f569, %f553;
	fma.rn.f32 	%f634, %f562, %f570, %f554;
	add.s32 	%r146, %r130, %r145;
	ld.shared.v4.f32 	{%f635, %f636, %f637, %f638}, [%r146+2560];
	ld.shared.v4.f32 	{%f639, %f640, %f641, %f642}, [%r146+2816];
	ld.shared.v4.f32 	{%f643, %f644, %f645, %f646}, [%r136+2560];
	ld.shared.v4.f32 	{%f647, %f648, %f649, %f650}, [%r136+2816];
	fma.rn.f32 	%f651, %f635, %f643, %f571;
	fma.rn.f32 	%f652, %f635, %f644, %f572;
	fma.rn.f32 	%f653, %f635, %f645, %f573;
	fma.rn.f32 	%f654, %f635, %f646, %f574;
	fma.rn.f32 	%f655, %f635, %f647, %f575;
	fma.rn.f32 	%f656, %f635, %f648, %f576;
	fma.rn.f32 	%f657, %f635, %f649, %f577;
	fma.rn.f32 	%f658, %f635, %f650, %f578;
	fma.rn.f32 	%f659, %f636, %f643, %f579;
	fma.rn.f32 	%f660, %f636, %f644, %f580;
	fma.rn.f32 	%f661, %f636, %f645, %f581;
	fma.rn.f32 	%f662, %f636, %f646, %f582;
	fma.rn.f32 	%f663, %f636, %f647, %f583;
	fma.rn.f32 	%f664, %f636, %f648, %f584;
	fma.rn.f32 	%f665, %f636, %f649, %f585;
	fma.rn.f32 	%f666, %f636, %f650, %f586;
	fma.rn.f32 	%f667, %f637, %f643, %f587;
	fma.rn.f32 	%f668, %f637, %f644, %f588;
	fma.rn.f32 	%f669, %f637, %f645, %f589;
	fma.rn.f32 	%f670, %f637, %f646, %f590;
	fma.rn.f32 	%f671, %f637, %f647, %f591;
	fma.rn.f32 	%f672, %f637, %f648, %f592;
	fma.rn.f32 	%f673, %f637, %f649, %f593;
	fma.rn.f32 	%f674, %f637, %f650, %f594;
	fma.rn.f32 	%f675, %f638, %f643, %f595;
	fma.rn.f32 	%f676, %f638, %f644, %f596;
	fma.rn.f32 	%f677, %f638, %f645, %f597;
	fma.rn.f32 	%f678, %f638, %f646, %f598;
	fma.rn.f32 	%f679, %f638, %f647, %f599;
	fma.rn.f32 	%f680, %f638, %f648, %f600;
	fma.rn.f32 	%f681, %f638, %f649, %f601;
	fma.rn.f32 	%f682, %f638, %f650, %f602;
	fma.rn.f32 	%f683, %f639, %f643, %f603;
	fma.rn.f32 	%f684, %f639, %f644, %f604;
	fma.rn.f32 	%f685, %f639, %f645, %f605;
	fma.rn.f32 	%f686, %f639, %f646, %f606;
	fma.rn.f32 	%f687, %f639, %f647, %f607;
	fma.rn.f32 	%f688, %f639, %f648, %f608;
	fma.rn.f32 	%f689, %f639, %f649, %f609;
	fma.rn.f32 	%f690, %f639, %f650, %f610;
	fma.rn.f32 	%f691, %f640, %f643, %f611;
	fma.rn.f32 	%f692, %f640, %f644, %f612;
	fma.rn.f32 	%f693, %f640, %f645, %f613;
	fma.rn.f32 	%f694, %f640, %f646, %f614;
	fma.rn.f32 	%f695, %f640, %f647, %f615;
	fma.rn.f32 	%f696, %f640, %f648, %f616;
	fma.rn.f32 	%f697, %f640, %f649, %f617;
	fma.rn.f32 	%f698, %f640, %f650, %f618;
	fma.rn.f32 	%f699, %f641, %f643, %f619;
	fma.rn.f32 	%f700, %f641, %f644, %f620;
	fma.rn.f32 	%f701, %f641, %f645, %f621;
	fma.rn.f32 	%f702, %f641, %f646, %f622;
	fma.rn.f32 	%f703, %f641, %f647, %f623;
	fma.rn.f32 	%f704, %f641, %f648, %f624;
	fma.rn.f32 	%f705, %f641, %f649, %f625;
	fma.rn.f32 	%f706, %f641, %f650, %f626;
	fma.rn.f32 	%f707, %f642, %f643, %f627;
	fma.rn.f32 	%f708, %f642, %f644, %f628;
	fma.rn.f32 	%f709, %f642, %f645, %f629;
	fma.rn.f32 	%f710, %f642, %f646, %f630;
	fma.rn.f32 	%f711, %f642, %f647, %f631;
	fma.rn.f32 	%f712, %f642, %f648, %f632;
	fma.rn.f32 	%f713, %f642, %f649, %f633;
	fma.rn.f32 	%f714, %f642, %f650, %f634;
	xor.b32  	%r147, %r133, 96;
	add.s32 	%r148, %r130, %r147;
	ld.shared.v4.f32 	{%f715, %f716, %f717, %f718}, [%r148+3072];
	ld.shared.v4.f32 	{%f719, %f720, %f721, %f722}, [%r148+3328];
	ld.shared.v4.f32 	{%f723, %f724, %f725, %f726}, [%r136+3072];
	ld.shared.v4.f32 	{%f727, %f728, %f729, %f730}, [%r136+3328];
	fma.rn.f32 	%f731, %f715, %f723, %f651;
	fma.rn.f32 	%f732, %f715, %f724, %f652;
	fma.rn.f32 	%f733, %f715, %f725, %f653;
	fma.rn.f32 	%f734, %f715, %f726, %f654;
	fma.rn.f32 	%f735, %f715, %f727, %f655;
	fma.rn.f32 	%f736, %f715, %f728, %f656;
	fma.rn.f32 	%f737, %f715, %f729, %f657;
	fma.rn.f32 	%f738, %f715, %f730, %f658;
	fma.rn.f32 	%f739, %f716, %f723, %f659;
	fma.rn.f32 	%f740, %f716, %f724, %f660;
	fma.rn.f32 	%f741, %f716, %f725, %f661;
	fma.rn.f32 	%f742, %f716, %f726, %f662;
	fma.rn.f32 	%f743, %f716, %f727, %f663;
	fma.rn.f32 	%f744, %f716, %f728, %f664;
	fma.rn.f32 	%f745, %f716, %f729, %f665;
	fma.rn.f32 	%f746, %f716, %f730, %f666;
	fma.rn.f32 	%f747, %f717, %f723, %f667;
	fma.rn.f32 	%f748, %f717, %f724, %f668;
	fma.rn.f32 	%f749, %f717, %f725, %f669;
	fma.rn.f32 	%f750, %f717, %f726, %f670;
	fma.rn.f32 	%f751, %f717, %f727, %f671;
	fma.rn.f32 	%f752, %f717, %f728, %f672;
	fma.rn.f32 	%f753, %f717, %f729, %f673;
	fma.rn.f32 	%f754, %f717, %f730, %f674;
	fma.rn.f32 	%f755, %f718, %f723, %f675;
	fma.rn.f32 	%f756, %f718, %f724, %f676;
	fma.rn.f32 	%f757, %f718, %f725, %f677;
	fma.rn.f32 	%f758, %f718, %f726, %f678;
	fma.rn.f32 	%f759, %f718, %f727, %f679;
	fma.rn.f32 	%f760, %f718, %f728, %f680;
	fma.rn.f32 	%f761, %f718, %f729, %f681;
	fma.rn.f32 	%f762, %f718, %f730, %f682;
	fma.rn.f32 	%f763, %f719, %f723, %f683;
	fma.rn.f32 	%f764, %f719, %f724, %f684;
	fma.rn.f32 	%f765, %f719, %f725, %f685;
	fma.rn.f32 	%f766, %f719, %f726, %f686;
	fma.rn.f32 	%f767, %f719, %f727, %f687;
	fma.rn.f32 	%f768, %f719, %f728, %f688;
	fma.rn.f32 	%f769, %f719, %f729, %f689;
	fma.rn.f32 	%f770, %f719, %f730, %f690;
	fma.rn.f32 	%f771, %f720, %f723, %f691;
	fma.rn.f32 	%f772, %f720, %f724, %f692;
	fma.rn.f32 	%f773, %f720, %f725, %f693;
	fma.rn.f32 	%f774, %f720, %f726, %f694;
	fma.rn.f32 	%f775, %f720, %f727, %f695;
	fma.rn.f32 	%f776, %f720, %f728, %f696;
	fma.rn.f32 	%f777, %f720, %f729, %f697;
	fma.rn.f32 	%f778, %f720, %f730, %f698;
	fma.rn.f32 	%f779, %f721, %f723, %f699;
	fma.rn.f32 	%f780, %f721, %f724, %f700;
	fma.rn.f32 	%f781, %f721, %f725, %f701;
	fma.rn.f32 	%f782, %f721, %f726, %f702;
	fma.rn.f32 	%f783, %f721, %f727, %f703;
	fma.rn.f32 	%f784, %f721, %f728, %f704;
	fma.rn.f32 	%f785, %f721, %f729, %f705;
	fma.rn.f32 	%f786, %f721, %f730, %f706;
	fma.rn.f32 	%f787, %f722, %f723, %f707;
	fma.rn.f32 	%f788, %f722, %f724, %f708;
	fma.rn.f32 	%f789, %f722, %f725, %f709;
	fma.rn.f32 	%f790, %f722, %f726, %f710;
	fma.rn.f32 	%f791, %f722, %f727, %f711;
	fma.rn.f32 	%f792, %f722, %f728, %f712;
	fma.rn.f32 	%f793, %f722, %f729, %f713;
	fma.rn.f32 	%f794, %f722, %f730, %f714;
	xor.b32  	%r149, %r133, 112;
	add.s32 	%r150, %r130, %r149;
	ld.shared.v4.f32 	{%f795, %f796, %f797, %f798}, [%r150+3584];
	ld.shared.v4.f32 	{%f799, %f800, %f801, %f802}, [%r150+3840];
	ld.shared.v4.f32 	{%f803, %f804, %f805, %f806}, [%r136+3584];
	ld.shared.v4.f32 	{%f807, %f808, %f809, %f810}, [%r136+3840];
	fma.rn.f32 	%f890, %f795, %f803, %f731;
	fma.rn.f32 	%f889, %f795, %f804, %f732;
	fma.rn.f32 	%f888, %f795, %f805, %f733;
	fma.rn.f32 	%f887, %f795, %f806, %f734;
	fma.rn.f32 	%f886, %f795, %f807, %f735;
	fma.rn.f32 	%f885, %f795, %f808, %f736;
	fma.rn.f32 	%f884, %f795, %f809, %f737;
	fma.rn.f32 	%f883, %f795, %f810, %f738;
	fma.rn.f32 	%f882, %f796, %f803, %f739;
	fma.rn.f32 	%f881, %f796, %f804, %f740;
	fma.rn.f32 	%f880, %f796, %f805, %f741;
	fma.rn.f32 	%f879, %f796, %f806, %f742;
	fma.rn.f32 	%f878, %f796, %f807, %f743;
	fma.rn.f32 	%f877, %f796, %f808, %f744;
	fma.rn.f32 	%f876, %f796, %f809, %f745;
	fma.rn.f32 	%f875, %f796, %f810, %f746;
	fma.rn.f32 	%f874, %f797, %f803, %f747;
	fma.rn.f32 	%f873, %f797, %f804, %f748;
	fma.rn.f32 	%f872, %f797, %f805, %f749;
	fma.rn.f32 	%f871, %f797, %f806, %f750;
	fma.rn.f32 	%f870, %f797, %f807, %f751;
	fma.rn.f32 	%f869, %f797, %f808, %f752;
	fma.rn.f32 	%f868, %f797, %f809, %f753;
	fma.rn.f32 	%f867, %f797, %f810, %f754;
	fma.rn.f32 	%f866, %f798, %f803, %f755;
	fma.rn.f32 	%f865, %f798, %f804, %f756;
	fma.rn.f32 	%f864, %f798, %f805, %f757;
	fma.rn.f32 	%f863, %f798, %f806, %f758;
	fma.rn.f32 	%f862, %f798, %f807, %f759;
	fma.rn.f32 	%f861, %f798, %f808, %f760;
	fma.rn.f32 	%f860, %f798, %f809, %f761;
	fma.rn.f32 	%f859, %f798, %f810, %f762;
	fma.rn.f32 	%f858, %f799, %f803, %f763;
	fma.rn.f32 	%f857, %f799, %f804, %f764;
	fma.rn.f32 	%f856, %f799, %f805, %f765;
	fma.rn.f32 	%f855, %f799, %f806, %f766;
	fma.rn.f32 	%f854, %f799, %f807, %f767;
	fma.rn.f32 	%f853, %f799, %f808, %f768;
	fma.rn.f32 	%f852, %f799, %f809, %f769;
	fma.rn.f32 	%f851, %f799, %f810, %f770;
	fma.rn.f32 	%f850, %f800, %f803, %f771;
	fma.rn.f32 	%f849, %f800, %f804, %f772;
	fma.rn.f32 	%f848, %f800, %f805, %f773;
	fma.rn.f32 	%f847, %f800, %f806, %f774;
	fma.rn.f32 	%f846, %f800, %f807, %f775;
	fma.rn.f32 	%f845, %f800, %f808, %f776;
	fma.rn.f32 	%f844, %f800, %f809, %f777;
	fma.rn.f32 	%f843, %f800, %f810, %f778;
	fma.rn.f32 	%f842, %f801, %f803, %f779;
	fma.rn.f32 	%f841, %f801, %f804, %f780;
	fma.rn.f32 	%f840, %f801, %f805, %f781;
	fma.rn.f32 	%f839, %f801, %f806, %f782;
	fma.rn.f32 	%f838, %f801, %f807, %f783;
	fma.rn.f32 	%f837, %f801, %f808, %f784;
	fma.rn.f32 	%f836, %f801, %f809, %f785;
	fma.rn.f32 	%f835, %f801, %f810, %f786;
	fma.rn.f32 	%f834, %f802, %f803, %f787;
	fma.rn.f32 	%f833, %f802, %f804, %f788;
	fma.rn.f32 	%f832, %f802, %f805, %f789;
	fma.rn.f32 	%f831, %f802, %f806, %f790;
	fma.rn.f32 	%f830, %f802, %f807, %f791;
	fma.rn.f32 	%f829, %f802, %f808, %f792;
	fma.rn.f32 	%f828, %f802, %f809, %f793;
	fma.rn.f32 	%f827, %f802, %f810, %f794;
	setp.lt.s32 	%p26, %r186, %r86;
	@%p26 bra 	$L__BB8_19;
	bra.uni 	$L__BB8_36;
$L__BB8_19:
	setp.ge.s32 	%p27, %r9, %r85;
	add.s32 	%r50, %r178, 8;
	setp.ge.s32 	%p28, %r50, %r86;
	xor.b32  	%r51, %r187, 1;
	mov.f32 	%f955, 0f00000000;
	or.pred  	%p29, %p27, %p28;
	@%p29 bra 	$L__BB8_21;
	add.s32 	%r151, %r179, 8;
	mul.wide.u32 	%rd32, %r151, 4;
	add.s64 	%rd33, %rd1, %rd32;
	ld.global.f32 	%f955, [%rd33];
$L__BB8_21:
	shl.b32 	%r152, %r51, 12;
	add.s32 	%r52, %r11, %r152;
	setp.ge.s32 	%p31, %r13, %r85;
	add.s32 	%r154, %r52, %r104;
	st.shared.f32 	[%r154], %f955;
	mov.f32 	%f956, 0f00000000;
	or.pred  	%p32, %p31, %p28;
	@%p32 bra 	$L__BB8_23;
	add.s32 	%r155, %r180, 8;
	mul.wide.u32 	%rd34, %r155, 4;
	add.s64 	%rd35, %rd1, %rd34;
	ld.global.f32 	%f956, [%rd35];
$L__BB8_23:
	setp.ge.s32 	%p34, %r15, %r85;
	add.s32 	%r157, %r52, %r108;
	st.shared.f32 	[%r157], %f956;
	mov.f32 	%f957, 0f00000000;
	or.pred  	%p35, %p34, %p28;
	@%p35 bra 	$L__BB8_25;
	add.s32 	%r158, %r181, 8;
	mul.wide.u32 	%rd36, %r158, 4;
	add.s64 	%rd37, %rd1, %rd36;
	ld.global.f32 	%f957, [%rd37];
$L__BB8_25:
	setp.ge.s32 	%p37, %r17, %r85;
	add.s32 	%r160, %r52, %r112;
	st.shared.f32 	[%r160], %f957;
	mov.f32 	%f958, 0f00000000;
	or.pred  	%p38, %p37, %p28;
	@%p38 bra 	$L__BB8_27;
	add.s32 	%r161, %r182, 8;
	mul.wide.u32 	%rd38, %r161, 4;
	add.s64 	%rd39, %rd1, %rd38;
	ld.global.f32 	%f958, [%rd39];
$L__BB8_27:
	setp.ge.s32 	%p39, %r19, %r87;
	add.s32 	%r163, %r52, %r116;
	st.shared.f32 	[%r163], %f958;
	add.s32 	%r53, %r183, 8;
	setp.ge.s32 	%p40, %r53, %r86;
	mov.f32 	%f959, 0f00000000;
	or.pred  	%p41, %p40, %p39;
	@%p41 bra 	$L__BB8_29;
	mul.wide.s32 	%rd40, %r184, 4;
	add.s64 	%rd41, %rd2, %rd40;
	ld.global.f32 	%f959, [%rd41];
$L__BB8_29:
	setp.ge.s32 	%p43, %r23, %r87;
	add.s32 	%r165, %r21, %r152;
	shl.b32 	%r166, %r6, 2;
	add.s32 	%r54, %r165, %r166;
	st.shared.f32 	[%r54], %f959;
	cvt.s64.s32 	%rd42, %r185;
	add.s64 	%rd43, %rd4, %rd42;
	shl.b64 	%rd44, %rd43, 2;
	add.s64 	%rd6, %rd2, %rd44;
	mov.f32 	%f960, 0f00000000;
	or.pred  	%p44, %p40, %p43;
	@%p44 bra 	$L__BB8_31;
	ld.global.f32 	%f960, [%rd6+128];
$L__BB8_31:
	setp.ge.s32 	%p46, %r24, %r87;
	st.shared.f32 	[%r54+128], %f960;
	mov.f32 	%f961, 0f00000000;
	or.pred  	%p47, %p40, %p46;
	@%p47 bra 	$L__BB8_33;
	ld.global.f32 	%f961, [%rd6+256];
$L__BB8_33:
	setp.ge.s32 	%p49, %r25, %r87;
	st.shared.f32 	[%r54+256], %f961;
	mov.f32 	%f962, 0f00000000;
	or.pred  	%p50, %p40, %p49;
	@%p50 bra 	$L__BB8_35;
	ld.global.f32 	%f962, [%rd6+384];
$L__BB8_35:
	st.shared.f32 	[%r54+384], %f962;
	bar.sync 	0;
$L__BB8_36:
	xor.b32  	%r187, %r187, 1;
	add.s32 	%r185, %r185, %r30;
	add.s32 	%r184, %r184, %r30;
	add.s32 	%r183, %r183, 8;
	add.s32 	%r182, %r182, 8;
	add.s32 	%r181, %r181, 8;
	add.s32 	%r180, %r180, 8;
	add.s32 	%r179, %r179, 8;
	add.s32 	%r178, %r178, 8;
	@%p26 bra 	$L__BB8_18;
$L__BB8_37:
	shl.b32 	%r167, %r7, 2;
	add.s32 	%r47, %r167, %r1;
	shl.b32 	%r169, %r8, 2;
	add.s32 	%r48, %r169, %r2;
	setp.lt.s32 	%p52, %r47, %r85;
	mul.lo.s32 	%r49, %r47, %r87;
	setp.lt.s32 	%p53, %r48, %r87;
	and.pred  	%p54, %p52, %p53;
	@%p54 bra 	$L__BB8_38;
	bra.uni 	$L__BB8_39;
$L__BB8_38:
	add.s32 	%r170, %r48, %r49;
	mul.wide.s32 	%rd45, %r170, 4;
	add.s64 	%rd46, %rd3, %rd45;
	st.global.f32 	[%rd46], %f890;
$L__BB8_39:
	setp.ge.s32 	%p55, %r47, %r85;
	add.s32 	%r64, %r48, 1;
	setp.ge.s32 	%p56, %r64, %r87;
	cvt.s64.s32 	%rd47, %r49;
	cvt.s64.s32 	%rd7, %r48;
	add.s64 	%rd48, %rd7, %rd47;
	shl.b64 	%rd49, %rd48, 2;
	add.s64 	%rd8, %rd3, %rd49;
	or.pred  	%p57, %p55, %p56;
	@%p57 bra 	$L__BB8_41;
	st.global.f32 	[%rd8+4], %f889;
$L__BB8_41:
	add.s32 	%r65, %r48, 2;
	setp.ge.s32 	%p59, %r65, %r87;
	or.pred  	%p60, %p55, %p59;
	@%p60 bra 	$L__BB8_43;
	st.global.f32 	[%rd8+8], %f888;
$L__BB8_43:
	add.s32 	%r66, %r48, 3;
	setp.ge.s32 	%p62, %r66, %r87;
	or.pred  	%p63, %p55, %p62;
	@%p63 bra 	$L__BB8_45;
	st.global.f32 	[%rd8+12], %f887;
$L__BB8_45:
	add.s32 	%r67, %r48, 64;
	setp.ge.s32 	%p65, %r67, %r87;
	or.pred  	%p66, %p55, %p65;
	@%p66 bra 	$L__BB8_47;
	st.global.f32 	[%rd8+256], %f886;
$L__BB8_47:
	add.s32 	%r68, %r48, 65;
	setp.ge.s32 	%p68, %r68, %r87;
	or.pred  	%p69, %p55, %p68;
	@%p69 bra 	$L__BB8_49;
	st.global.f32 	[%rd8+260], %f885;
$L__BB8_49:
	add.s32 	%r69, %r48, 66;
	setp.ge.s32 	%p71, %r69, %r87;
	or.pred  	%p72, %p55, %p71;
	@%p72 bra 	$L__BB8_51;
	st.global.f32 	[%rd8+264], %f884;
$L__BB8_51:
	add.s32 	%r70, %r48, 67;
	setp.ge.s32 	%p74, %r70, %r87;
	or.pred  	%p75, %p55, %p74;
	@%p75 bra 	$L__BB8_53;
	st.global.f32 	[%rd8+268], %f883;
$L__BB8_53:
	setp.ge.s32 	%p76, %r48, %r87;
	add.s32 	%r71, %r47, 1;
	setp.ge.s32 	%p77, %r71, %r85;
	add.s32 	%r72, %r49, %r87;
	or.pred  	%p78, %p77, %p76;
	@%p78 bra 	$L__BB8_55;
	add.s32 	%r171, %r48, %r72;
	mul.wide.s32 	%rd50, %r171, 4;
	add.s64 	%rd51, %rd3, %rd50;
	st.global.f32 	[%rd51], %f882;
$L__BB8_55:
	cvt.s64.s32 	%rd52, %r72;
	add.s64 	%rd53, %rd7, %rd52;
	shl.b64 	%rd54, %rd53, 2;
	add.s64 	%rd9, %rd3, %rd54;
	or.pred  	%p81, %p77, %p56;
	@%p81 bra 	$L__BB8_57;
	st.global.f32 	[%rd9+4], %f881;
$L__BB8_57:
	or.pred  	%p84, %p77, %p59;
	@%p84 bra 	$L__BB8_59;
	st.global.f32 	[%rd9+8], %f880;
$L__BB8_59:
	or.pred  	%p87, %p77, %p62;
	@%p87 bra 	$L__BB8_61;
	st.global.f32 	[%rd9+12], %f879;
$L__BB8_61:
	setp.ge.s32 	%p88, %r71, %r85;
	setp.ge.s32 	%p89, %r67, %r87;
	or.pred  	%p90, %p88, %p89;
	@%p90 bra 	$L__BB8_63;
	st.global.f32 	[%rd9+256], %f878;
$L__BB8_63:
	setp.ge.s32 	%p92, %r68, %r87;
	or.pred  	%p93, %p88, %p92;
	@%p93 bra 	$L__BB8_65;
	st.global.f32 	[%rd9+260], %f877;
$L__BB8_65:
	setp.ge.s32 	%p95, %r69, %r87;
	or.pred  	%p96, %p88, %p95;
	@%p96 bra 	$L__BB8_67;
	st.global.f32 	[%rd9+264], %f876;
$L__BB8_67:
	setp.ge.s32 	%p98, %r70, %r87;
	or.pred  	%p99, %p88, %p98;
	@%p99 bra 	$L__BB8_69;
	st.global.f32 	[%rd9+268], %f875;
$L__BB8_69:
	setp.ge.s32 	%p100, %r48, %r87;
	add.s32 	%r73, %r47, 2;
	setp.ge.s32 	%p101, %r73, %r85;
	add.s32 	%r74, %r72, %r87;
	or.pred  	%p102, %p101, %p100;
	@%p102 bra 	$L__BB8_71;
	add.s32 	%r172, %r48, %r74;
	mul.wide.s32 	%rd55, %r172, 4;
	add.s64 	%rd56, %rd3, %rd55;
	st.global.f32 	[%rd56], %f874;
$L__BB8_71:
	setp.ge.s32 	%p104, %r64, %r87;
	cvt.s64.s32 	%rd57, %r74;
	add.s64 	%rd58, %rd7, %rd57;
	shl.b64 	%rd59, %rd58, 2;
	add.s64 	%rd10, %rd3, %rd59;
	or.pred  	%p105, %p101, %p104;
	@%p105 bra 	$L__BB8_73;
	st.global.f32 	[%rd10+4], %f873;
$L__BB8_73:
	setp.ge.s32 	%p107, %r65, %r87;
	or.pred  	%p108, %p101, %p107;
	@%p108 bra 	$L__BB8_75;
	st.global.f32 	[%rd10+8], %f872;
$L__BB8_75:
	setp.ge.s32 	%p110, %r66, %r87;
	or.pred  	%p111, %p101, %p110;
	@%p111 bra 	$L__BB8_77;
	st.global.f32 	[%rd10+12], %f871;
$L__BB8_77:
	setp.ge.s32 	%p112, %r73, %r85;
	setp.ge.s32 	%p113, %r67, %r87;
	or.pred  	%p114, %p112, %p113;
	@%p114 bra 	$L__BB8_79;
	st.global.f32 	[%rd10+256], %f870;
$L__BB8_79:
	setp.ge.s32 	%p115, %r73, %r85;
	setp.ge.s32 	%p116, %r68, %r87;
	or.pred  	%p117, %p115, %p116;
	@%p117 bra 	$L__BB8_81;
	st.global.f32 	[%rd10+260], %f869;
$L__BB8_81:
	setp.ge.s32 	%p118, %r73, %r85;
	setp.ge.s32 	%p119, %r69, %r87;
	or.pred  	%p120, %p118, %p119;
	@%p120 bra 	$L__BB8_83;
	st.global.f32 	[%rd10+264], %f868;
$L__BB8_83:
	setp.ge.s32 	%p121, %r73, %r85;
	setp.ge.s32 	%p122, %r70, %r87;
	or.pred  	%p123, %p121, %p122;
	@%p123 bra 	$L__BB8_85;
	st.global.f32 	[%rd10+268], %f867;
$L__BB8_85:
	setp.ge.s32 	%p124, %r48, %r87;
	add.s32 	%r75, %r47, 3;
	setp.ge.s32 	%p125, %r75, %r85;
	add.s32 	%r76, %r74, %r87;
	or.pred  	%p126, %p125, %p124;
	@%p126 bra 	$L__BB8_87;
	add.s32 	%r173, %r48, %r76;
	mul.wide.s32 	%rd60, %r173, 4;
	add.s64 	%rd61, %rd3, %rd60;
	st.global.f32 	[%rd61], %f866;
$L__BB8_87:
	setp.ge.s32 	%p127, %r75, %r85;
	setp.ge.s32 	%p128, %r64, %r87;
	cvt.s64.s32 	%rd62, %r76;
	add.s64 	%rd63, %rd7, %rd62;
	shl.b64 	%rd64, %rd63, 2;
	add.s64 	%rd11, %rd3, %rd64;
	or.pred  	%p129, %p127, %p128;
	@%p129 bra 	$L__BB8_89;
	st.global.f32 	[%rd11+4], %f865;
$L__BB8_89:
	setp.ge.s32 	%p130, %r75, %r85;
	setp.ge.s32 	%p131, %r65, %r87;
	or.pred  	%p132, %p130, %p131;
	@%p132 bra 	$L__BB8_91;
	st.global.f32 	[%rd11+8], %f864;
$L__BB8_91:
	setp.ge.s32 	%p133, %r75, %r85;
	setp.ge.s32 	%p134, %r66, %r87;
	or.pred  	%p135, %p133, %p134;
	@%p135 bra 	$L__BB8_93;
	st.global.f32 	[%rd11+12], %f863;
$L__BB8_93:
	setp.ge.s32 	%p136, %r75, %r85;
	setp.ge.s32 	%p137, %r67, %r87;
	or.pred  	%p138, %p136, %p137;
	@%p138 bra 	$L__BB8_95;
	st.global.f32 	[%rd11+256], %f862;
$L__BB8_95:
	setp.ge.s32 	%p139, %r75, %r85;
	setp.ge.s32 	%p140, %r68, %r87;
	or.pred  	%p141, %p139, %p140;
	@%p141 bra 	$L__BB8_97;
	st.global.f32 	[%rd11+260], %f861;
$L__BB8_97:
	setp.ge.s32 	%p142, %r75, %r85;
	setp.ge.s32 	%p143, %r69, %r87;
	or.pred  	%p144, %p142, %p143;
	@%p144 bra 	$L__BB8_99;
	st.global.f32 	[%rd11+264], %f860;
$L__BB8_99:
	setp.ge.s32 	%p145, %r75, %r85;
	setp.ge.s32 	%p146, %r70, %r87;
	or.pred  	%p147, %p145, %p146;
	@%p147 bra 	$L__BB8_101;
	st.global.f32 	[%rd11+268], %f859;
$L__BB8_101:
	setp.ge.s32 	%p148, %r48, %r87;
	add.s32 	%r77, %r47, 64;
	setp.ge.s32 	%p149, %r77, %r85;
	mad.lo.s32 	%r78, %r87, 61, %r76;
	or.pred  	%p150, %p149, %p148;
	@%p150 bra 	$L__BB8_103;
	add.s32 	%r174, %r48, %r78;
	mul.wide.s32 	%rd65, %r174, 4;
	add.s64 	%rd66, %rd3, %rd65;
	st.global.f32 	[%rd66], %f858;
$L__BB8_103:
	setp.ge.s32 	%p151, %r77, %r85;
	setp.ge.s32 	%p152, %r64, %r87;
	cvt.s64.s32 	%rd67, %r78;
	add.s64 	%rd68, %rd7, %rd67;
	shl.b64 	%rd69, %rd68, 2;
	add.s64 	%rd12, %rd3, %rd69;
	or.pred  	%p153, %p151, %p152;
	@%p153 bra 	$L__BB8_105;
	st.global.f32 	[%rd12+4], %f857;
$L__BB8_105:
	setp.ge.s32 	%p154, %r77, %r85;
	setp.ge.s32 	%p155, %r65, %r87;
	or.pred  	%p156, %p154, %p155;
	@%p156 bra 	$L__BB8_107;
	st.global.f32 	[%rd12+8], %f856;
$L__BB8_107:
	setp.ge.s32 	%p157, %r77, %r85;
	setp.ge.s32 	%p158, %r66, %r87;
	or.pred  	%p159, %p157, %p158;
	@%p159 bra 	$L__BB8_109;
	st.global.f32 	[%rd12+12], %f855;
$L__BB8_109:
	setp.ge.s32 	%p160, %r77, %r85;
	setp.ge.s32 	%p161, %r67, %r87;
	or.pred  	%p162, %p160, %p161;
	@%p162 bra 	$L__BB8_111;
	st.global.f32 	[%rd12+256], %f854;
$L__BB8_111:
	setp.ge.s32 	%p163, %r77, %r85;
	setp.ge.s32 	%p164, %r68, %r87;
	or.pred  	%p165, %p163, %p164;
	@%p165 bra 	$L__BB8_113;
	st.global.f32 	[%rd12+260], %f853;
$L__BB8_113:
	setp.ge.s32 	%p166, %r77, %r85;
	setp.ge.s32 	%p167, %r69, %r87;
	or.pred  	%p168, %p166, %p167;
	@%p168 bra 	$L__BB8_115;
	st.global.f32 	[%rd12+264], %f852;
$L__BB8_115:
	setp.ge.s32 	%p169, %r77, %r85;
	setp.ge.s32 	%p170, %r70, %r87;
	or.pred  	%p171, %p169, %p170;
	@%p171 bra 	$L__BB8_117;
	st.global.f32 	[%rd12+268], %f851;
$L__BB8_117:
	setp.ge.s32 	%p172, %r48, %r87;
	add.s32 	%r79, %r47, 65;
	setp.ge.s32 	%p173, %r79, %r85;
	add.s32 	%r80, %r78, %r87;
	or.pred  	%p174, %p173, %p172;
	@%p174 bra 	$L__BB8_119;
	add.s32 	%r175, %r48, %r80;
	mul.wide.s32 	%rd70, %r175, 4;
	add.s64 	%rd71, %rd3, %rd70;
	st.global.f32 	[%rd71], %f850;
$L__BB8_119:
	setp.ge.s32 	%p175, %r79, %r85;
	setp.ge.s32 	%p176, %r64, %r87;
	cvt.s64.s32 	%rd72, %r80;
	add.s64 	%rd73, %rd7, %rd72;
	shl.b64 	%rd74, %rd73, 2;
	add.s64 	%rd13, %rd3, %rd74;
	or.pred  	%p177, %p175, %p176;
	@%p177 bra 	$L__BB8_121;
	st.global.f32 	[%rd13+4], %f849;
$L__BB8_121:
	setp.ge.s32 	%p178, %r79, %r85;
	setp.ge.s32 	%p179, %r65, %r87;
	or.pred  	%p180, %p178, %p179;
	@%p180 bra 	$L__BB8_123;
	st.global.f32 	[%rd13+8], %f848;
$L__BB8_123:
	setp.ge.s32 	%p181, %r79, %r85;
	setp.ge.s32 	%p182, %r66, %r87;
	or.pred  	%p183, %p181, %p182;
	@%p183 bra 	$L__BB8_125;
	st.global.f32 	[%rd13+12], %f847;
$L__BB8_125:
	setp.ge.s32 	%p184, %r79, %r85;
	setp.ge.s32 	%p185, %r67, %r87;
	or.pred  	%p186, %p184, %p185;
	@%p186 bra 	$L__BB8_127;
	st.global.f32 	[%rd13+256], %f846;
$L__BB8_127:
	setp.ge.s32 	%p187, %r79, %r85;
	setp.ge.s32 	%p188, %r68, %r87;
	or.pred  	%p189, %p187, %p188;
	@%p189 bra 	$L__BB8_129;
	st.global.f32 	[%rd13+260], %f845;
$L__BB8_129:
	setp.ge.s32 	%p190, %r79, %r85;
	setp.ge.s32 	%p191, %r69, %r87;
	or.pred  	%p192, %p190, %p191;
	@%p192 bra 	$L__BB8_131;
	st.global.f32 	[%rd13+264], %f844;
$L__BB8_131:
	setp.ge.s32 	%p193, %r79, %r85;
	setp.ge.s32 	%p194, %r70, %r87;
	or.pred  	%p195, %p193, %p194;
	@%p195 bra 	$L__BB8_133;
	st.global.f32 	[%rd13+268], %f843;
$L__BB8_133:
	setp.ge.s32 	%p196, %r48, %r87;
	add.s32 	%r81, %r47, 66;
	setp.ge.s32 	%p197, %r81, %r85;
	add.s32 	%r82, %r80, %r87;
	or.pred  	%p198, %p197, %p196;
	@%p198 bra 	$L__BB8_135;
	add.s32 	%r176, %r48, %r82;
	mul.wide.s32 	%rd75, %r176, 4;
	add.s64 	%rd76, %rd3, %rd75;
	st.global.f32 	[%rd76], %f842;
$L__BB8_135:
	setp.ge.s32 	%p199, %r81, %r85;
	setp.ge.s32 	%p200, %r64, %r87;
	cvt.s64.s32 	%rd77, %r82;
	add.s64 	%rd78, %rd7, %rd77;
	shl.b64 	%rd79, %rd78, 2;
	add.s64 	%rd14, %rd3, %rd79;
	or.pred  	%p201, %p199, %p200;
	@%p201 bra 	$L__BB8_137;
	st.global.f32 	[%rd14+4], %f841;
$L__BB8_137:
	setp.ge.s32 	%p202, %r81, %r85;
	setp.ge.s32 	%p203, %r65, %r87;
	or.pred  	%p204, %p202, %p203;
	@%p204 bra 	$L__BB8_139;
	st.global.f32 	[%rd14+8], %f840;
$L__BB8_139:
	setp.ge.s32 	%p205, %r81, %r85;
	setp.ge.s32 	%p206, %r66, %r87;
	or.pred  	%p207, %p205, %p206;
	@%p207 bra 	$L__BB8_141;
	st.global.f32 	[%rd14+12], %f839;
$L__BB8_141:
	setp.ge.s32 	%p208, %r81, %r85;
	setp.ge.s32 	%p209, %r67, %r87;
	or.pred  	%p210, %p208, %p209;
	@%p210 bra 	$L__BB8_143;
	st.global.f32 	[%rd14+256], %f838;
$L__BB8_143:
	setp.ge.s32 	%p211, %r81, %r85;
	setp.ge.s32 	%p212, %r68, %r87;
	or.pred  	%p213, %p211, %p212;
	@%p213 bra 	$L__BB8_145;
	st.global.f32 	[%rd14+260], %f837;
$L__BB8_145:
	setp.ge.s32 	%p214, %r81, %r85;
	setp.ge.s32 	%p215, %r69, %r87;
	or.pred  	%p216, %p214, %p215;
	@%p216 bra 	$L__BB8_147;
	st.global.f32 	[%rd14+264], %f836;
$L__BB8_147:
	setp.ge.s32 	%p217, %r81, %r85;
	setp.ge.s32 	%p218, %r70, %r87;
	or.pred  	%p219, %p217, %p218;
	@%p219 bra 	$L__BB8_149;
	st.global.f32 	[%rd14+268], %f835;
$L__BB8_149:
	setp.ge.s32 	%p220, %r48, %r87;
	add.s32 	%r83, %r47, 67;
	setp.ge.s32 	%p221, %r83, %r85;
	add.s32 	%r84, %r82, %r87;
	or.pred  	%p222, %p221, %p220;
	@%p222 bra 	$L__BB8_151;
	add.s32 	%r177, %r48, %r84;
	mul.wide.s32 	%rd80, %r177, 4;
	add.s64 	%rd81, %rd3, %rd80;
	st.global.f32 	[%rd81], %f834;
$L__BB8_151:
	setp.ge.s32 	%p223, %r83, %r85;
	setp.ge.s32 	%p224, %r64, %r87;
	cvt.s64.s32 	%rd82, %r84;
	add.s64 	%rd83, %rd7, %rd82;
	shl.b64 	%rd84, %rd83, 2;
	add.s64 	%rd15, %rd3, %rd84;
	or.pred  	%p225, %p223, %p224;
	@%p225 bra 	$L__BB8_153;
	st.global.f32 	[%rd15+4], %f833;
$L__BB8_153:
	setp.ge.s32 	%p226, %r83, %r85;
	setp.ge.s32 	%p227, %r65, %r87;
	or.pred  	%p228, %p226, %p227;
	@%p228 bra 	$L__BB8_155;
	st.global.f32 	[%rd15+8], %f832;
$L__BB8_155:
	setp.ge.s32 	%p229, %r83, %r85;
	setp.ge.s32 	%p230, %r66, %r87;
	or.pred  	%p231, %p229, %p230;
	@%p231 bra 	$L__BB8_157;
	st.global.f32 	[%rd15+12], %f831;
$L__BB8_157:
	setp.ge.s32 	%p232, %r83, %r85;
	setp.ge.s32 	%p233, %r67, %r87;
	or.pred  	%p234, %p232, %p233;
	@%p234 bra 	$L__BB8_159;
	st.global.f32 	[%rd15+256], %f830;
$L__BB8_159:
	setp.ge.s32 	%p235, %r83, %r85;
	setp.ge.s32 	%p236, %r68, %r87;
	or.pred  	%p237, %p235, %p236;
	@%p237 bra 	$L__BB8_161;
	st.global.f32 	[%rd15+260], %f829;
$L__BB8_161:
	setp.ge.s32 	%p238, %r83, %r85;
	setp.ge.s32 	%p239, %r69, %r87;
	or.pred  	%p240, %p238, %p239;
	@%p240 bra 	$L__BB8_163;
	st.global.f32 	[%rd15+264], %f828;
$L__BB8_163:
	setp.ge.s32 	%p241, %r83, %r85;
	setp.ge.s32 	%p242, %r70, %r87;
	or.pred  	%p243, %p241, %p242;
	@%p243 bra 	$L__BB8_165;
	st.global.f32 	[%rd15+268], %f827;
$L__BB8_165:
	ret;

}


// ===== COMPILED SASS (sm_100) =====

	.target	sm_100

	.elftype	@"ET_EXEC"


//--------------------- .note.nv.tkinfo           --------------------------
	.section	.note.nv.tkinfo,"",@"SHT_NOTE"
	.sectionflags	@"SHF_NOTE_NV_TKINFO"
	.tkinfo
        /*0018*/ 	.word	0x00000002
        /*0030*/ 	.string	""
        /*0030*/ 	.string	"ptxas"
        /*0030*/ 	.string	"Cuda compilation tools, release 13.0, V13.0.88"
        /*0030*/ 	.string	"Build cuda_13.0.r13.0/compiler.36424714_0"
        /*0030*/ 	.string	"-arch sm_100 -m 64 "



//--------------------- .note.nv.cuinfo           --------------------------
	.section	.note.nv.cuinfo,"",@"SHT_NOTE"
	.sectionflags	@"SHF_NOTE_NV_CUINFO"
        /*0018*/ 	.short	0x0002
        /*001a*/ 	.short	0x0064
        /*001c*/ 	.short	0x0082
	.zero		2


//--------------------- .nv.info                  --------------------------
	.section	.nv.info,"",@"SHT_CUDA_INFO"
	.align	4


	//----- nvinfo : EIATTR_REGCOUNT
	.align		4
        /*0000*/ 	.byte	0x04, 0x2f
        /*0002*/ 	.short	(.L_1 - .L_0)
	.align		4
.L_0:
        /*0004*/ 	.word	index@(_Z9naiveGEMMPfS_S_iii)
        /*0008*/ 	.word	0x00000020


	//----- nvinfo : EIATTR_FRAME_SIZE
	.align		4
.L_1:
        /*000c*/ 	.byte	0x04, 0x11
        /*000e*/ 	.short	(.L_3 - .L_2)
	.align		4
.L_2:
        /*0010*/ 	.word	index@(_Z9naiveGEMMPfS_S_iii)
        /*0014*/ 	.word	0x00000000


	//----- nvinfo : EIATTR_REGCOUNT
	.align		4
.L_3:
        /*0018*/ 	.byte	0x04, 0x2f
        /*001a*/ 	.short	(.L_5 - .L_4)
	.align		4
.L_4:
        /*001c*/ 	.word	index@(_Z13blockTileGEMMILi128ELi128ELi8ELi256ELi8ELi32ELi16EEvPfS0_S0_iii)
        /*0020*/ 	.word	0x00000079


	//----- nvinfo : EIATTR_FRAME_SIZE
	.align		4
.L_5:
        /*0024*/ 	.byte	0x04, 0x11
        /*0026*/ 	.short	(.L_7 - .L_6)
	.align		4
.L_6:
        /*0028*/ 	.word	index@(_Z13blockTileGEMMILi128ELi128ELi8ELi256ELi8ELi32ELi16EEvPfS0_S0_iii)
        /*002c*/ 	.word	0x00000000


	//----- nvinfo : EIATTR_REGCOUNT
	.align		4
.L_7:
        /*0030*/ 	.byte	0x04, 0x2f
        /*0032*/ 	.short	(.L_9 - .L_8)
	.align		4
.L_8:
        /*0034*/ 	.word	index@(_Z14threadTileGEMMILi128ELi128ELi8ELi256ELi8ELi32ELi16EEvPfS0_S0_iii)
        /*0038*/ 	.word	0x00000078


	//----- nvinfo : EIATTR_FRAME_SIZE
	.align		4
.L_9:
        /*003c*/ 	.byte	0x04, 0x11
        /*003e*/ 	.short	(.L_11 - .L_10)
	.align		4
.L_10:
        /*0040*/ 	.word	index@(_Z14threadTileGEMMILi128ELi128ELi8ELi256ELi8ELi32ELi16EEvPfS0_S0_iii)
        /*0044*/ 	.word	0x00000000


	//----- nvinfo : EIATTR_REGCOUNT
	.align		4
.L_11:
        /*0048*/ 	.byte	0x04, 0x2f
        /*004a*/ 	.short	(.L_13 - .L_12)
	.align		4
.L_12:
        /*004c*/ 	.word	index@(_Z8warpGEMMILi128ELi128ELi8ELi256ELi8ELi32ELi16ELi8ELi4EEvPfS0_S0_iii)
        /*0050*/ 	.word	0x00000078


	//----- nvinfo : EIATTR_FRAME_SIZE
	.align		4
.L_13:
        /*0054*/ 	.byte	0x04, 0x11
        /*0056*/ 	.short	(.L_15 - .L_14)
	.align		4
.L_14:
        /*0058*/ 	.word	index@(_Z8warpGEMMILi128ELi128ELi8ELi256ELi8ELi32ELi16ELi8ELi4EEvPfS0_S0_iii)
        /*005c*/ 	.word	0x00000000


	//----- nvinfo : EIATTR_REGCOUNT
	.align		4
.L_15:
        /*0060*/ 	.byte	0x04, 0x2f
        /*0062*/ 	.short	(.L_17 - .L_16)
	.align		4
.L_16:
        /*0064*/ 	.word	index@(_Z10float4GEMMILi128ELi128ELi8ELi256ELi8ELi32ELi16ELi8ELi4EEvPfS0_S0_iii)
        /*0068*/ 	.word	0x0000007d


	//----- nvinfo : EIATTR_FRAME_SIZE
	.align		4
.L_17:
        /*006c*/ 	.byte	0x04, 0x11
        /*006e*/ 	.short	(.L_19 - .L_18)
	.align		4
.L_18:
        /*0070*/ 	.word	index@(_Z10float4GEMMILi128ELi128ELi8ELi256ELi8ELi32ELi16ELi8ELi4EEvPfS0_S0_iii)
        /*0074*/ 	.word	0x00000000


	//----- nvinfo : EIATTR_REGCOUNT
	.align		4
.L_19:
        /*0078*/ 	.byte	0x04, 0x2f
        /*007a*/ 	.short	(.L_21 - .L_20)
	.align		4
.L_20:
        /*007c*/ 	.word	index@(_Z14float4GEMMnoBCILi128ELi128ELi8ELi256ELi8ELi32ELi16ELi8ELi4EEvPfS0_S0_iii)
        /*0080*/ 	.word	0x0000007f


	//----- nvinfo : EIATTR_FRAME_SIZE
	.align		4
.L_21:
        /*0084*/ 	.byte	0x04, 0x11
        /*0086*/ 	.short	(.L_23 - .L_22)
	.align		4
.L_22:
        /*0088*/ 	.word	index@(_Z14float4GEMMnoBCILi128ELi128ELi8ELi256ELi8ELi32ELi16ELi8ELi4EEvPfS0_S0_iii)
        /*008c*/ 	.word	0x00000000


	//----- nvinfo : EIATTR_REGCOUNT
	.align		4
.L_23:
        /*0090*/ 	.byte	0x04, 0x2f
        /*0092*/ 	.short	(.L_25 - .L_24)
	.align		4
.L_24:
        /*0094*/ 	.word	index@(_Z10zorderGEMMILi128ELi128ELi8ELi256ELi8ELi32ELi16ELi8ELi4EEvPfS0_S0_iii)
        /*0098*/ 	.word	0x0000007f


	//----- nvinfo : EIATTR_FRAME_SIZE
	.align		4
.L_25:
        /*009c*/ 	.byte	0x04, 0x11
        /*009e*/ 	.short	(.L_27 - .L_26)
	.align		4
.L_26:
        /*00a0*/ 	.word	index@(_Z10zorderGEMMILi128ELi128ELi8ELi256ELi8ELi32ELi16ELi8ELi4EEvPfS0_S0_iii)
        /*00a4*/ 	.word	0x00000000


	//----- nvinfo : EIATTR_REGCOUNT
	.align		4
.L_27:
        /*00a8*/ 	.byte	0x04, 0x2f
        /*00aa*/ 	.short	(.L_29 - .L_28)
	.align		4
.L_28:
        /*00ac*/ 	.word	index@(_Z9optimGEMMILi128ELi128ELi8ELi256ELi8ELi32ELi32ELi16ELi16ELi8ELi4ELi2ELi8ELi8EEvPfS0_S0_iii)
        /*00b0*/ 	.word	0x0000007d


	//----- nvinfo : EIATTR_FRAME_SIZE
	.align		4
.L_29:
        /*00b4*/ 	.byte	0x04, 0x11
        /*00b6*/ 	.short	(.L_31 - .L_30)
	.align		4
.L_30:
        /*00b8*/ 	.word	index@(_Z9optimGEMMILi128ELi128ELi8ELi256ELi8ELi32ELi32ELi16ELi16ELi8ELi4ELi2ELi8ELi8EEvPfS0_S0_iii)
        /*00bc*/ 	.word	0x00000000


	//----- nvinfo : EIATTR_REGCOUNT
	.align		4
.L_31:
        /*00c0*/ 	.byte	0x04, 0x2f
        /*00c2*/ 	.short	(.L_33 - .L_32)
	.align		4
.L_32:
        /*00c4*/ 	.word	index@(_Z19doublebufferingGEMMILi128ELi128ELi8ELi256ELi8ELi32ELi32ELi16ELi16ELi8ELi4ELi2ELi8ELi8EEvPfS0_S0_iii)
        /*00c8*/ 	.word	0x0000007f


	//----- nvinfo : EIATTR_FRAME_SIZE
	.align		4
.L_33:
        /*00cc*/ 	.byte	0x04, 0x11
        /*00ce*/ 	.short	(.L_35 - .L_34)
	.align		4
.L_34:
        /*00d0*/ 	.word	index@(_Z19doublebufferingGEMMILi128ELi128ELi8ELi256ELi8ELi32ELi32ELi16ELi16ELi8ELi4ELi2ELi8ELi8EEvPfS0_S0_iii)
        /*00d4*/ 	.word	0x00000000


	//----- nvinfo : EIATTR_MIN_STACK_SIZE
	.align		4
.L_35:
        /*00d8*/ 	.byte	0x04, 0x12
        /*00da*/ 	.short	(.L_37 - .L_36)
	.align		4
.L_36:
        /*00dc*/ 	.word	index@(_Z19doublebufferingGEMMILi128ELi128ELi8ELi256ELi8ELi32ELi32ELi16ELi16ELi8ELi4ELi2ELi8ELi8EEvPfS0_S0_iii)
        /*00e0*/ 	.word	0x00000000


	//----- nvinfo : EIATTR_MIN_STACK_SIZE
	.align		4
.L_37:
        /*00e4*/ 	.byte	0x04, 0x12
        /*00e6*/ 	.short	(.L_39 - .L_38)
	.align		4
.L_38:
        /*00e8*/ 	.word	index@(_Z9optimGEMMILi128ELi128ELi8ELi256ELi8ELi32ELi32ELi16ELi16ELi8ELi4ELi2ELi8ELi8EEvPfS0_S0_iii)
        /*00ec*/ 	.word	0x00000000


	//----- nvinfo : EIATTR_MIN_STACK_SIZE
	.align		4
.L_39:
        /*00f0*/ 	.byte	0x04, 0x12
        /*00f2*/ 	.short	(.L_41 - .L_40)
	.align		4
.L_40:
        /*00f4*/ 	.word	index@(_Z10zorderGEMMILi128ELi128ELi8ELi256ELi8ELi32ELi16ELi8ELi4EEvPfS0_S0_iii)
        /*00f8*/ 	.word	0x00000000


	//----- nvinfo : EIATTR_MIN_STACK_SIZE
	.align		4
.L_41:
        /*00fc*/ 	.byte	0x04, 0x12
        /*00fe*/ 	.short	(.L_43 - .L_42)
	.align		4
.L_42:
        /*0100*/ 	.word	index@(_Z14float4GEMMnoBCILi128ELi128ELi8ELi256ELi8ELi32ELi16ELi8ELi4EEvPfS0_S0_iii)
        /*0104*/ 	.word	0x00000000


	//----- nvinfo : EIATTR_MIN_STACK_SIZE
	.align		4
.L_43:
        /*0108*/ 	.byte	0x04, 0x12
        /*010a*/ 	.short	(.L_45 - .L_44)
	.align		4
.L_44:
        /*010c*/ 	.word	index@(_Z10float4GEMMILi128ELi128ELi8ELi256ELi8ELi32ELi16ELi8ELi4EEvPfS0_S0_iii)
        /*0110*/ 	.word	0x00000000


	//----- nvinfo : EIATTR_MIN_STACK_SIZE
	.align		4
.L_45:
        /*0114*/ 	.byte	0x04, 0x12
        /*0116*/ 	.short	(.L_47 - .L_46)
	.align		4
.L_46:
        /*0118*/ 	.word	index@(_Z8warpGEMMILi128ELi128ELi8ELi256ELi8ELi32ELi16ELi8ELi4EEvPfS0_S0_iii)
        /*011c*/ 	.word	0x00000000


	//----- nvinfo : EIATTR_MIN_STACK_SIZE
	.align		4
.L_47:
        /*0120*/ 	.byte	0x04, 0x12
        /*0122*/ 	.short	(.L_49 - .L_48)
	.align		4
.L_48:
        /*0124*/ 	.word	index@(_Z14threadTileGEMMILi128ELi128ELi8ELi256ELi8ELi32ELi16EEvPfS0_S0_iii)
        /*0128*/ 	.word	0x00000000


	//----- nvinfo : EIATTR_MIN_STACK_SIZE
	.align		4
.L_49:
        /*012c*/ 	.byte	0x04, 0x12
        /*012e*/ 	.short	(.L_51 - .L_50)
	.align		4
.L_50:
        /*0130*/ 	.word	index@(_Z13blockTileGEMMILi128ELi128ELi8ELi256ELi8ELi32ELi16EEvPfS0_S0_iii)
        /*0134*/ 	.word	0x00000000


	//----- nvinfo : EIATTR_MIN_STACK_SIZE
	.align		4
.L_51:
        /*0138*/ 	.byte	0x04, 0x12
        /*013a*/ 	.short	(.L_53 - .L_52)
	.align		4
.L_52:
        /*013c*/ 	.word	index@(_Z9naiveGEMMPfS_S_iii)
        /*0140*/ 	.word	0x00000000
.L_53:


//--------------------- .nv.compat                --------------------------
	.section	.nv.compat,"",@"SHT_CUDA_COMPAT_INFO"
	.align	4
        /*0000*/ 	.byte	0x02, 0x09, 0x00, 0x00, 0x02, 0x02, 0x01, 0x00, 0x02, 0x05, 0x05, 0x00, 0x03, 0x07, 0x01, 0x01
        /*0010*/ 	.byte	0x02, 0x03, 0x00, 0x00, 0x02, 0x06, 0x01, 0x00, 0x04, 0x0b, 0x08, 0x00, 0x09, 0x00, 0x00, 0x00
        /*0020*/ 	.byte	0x00, 0x00, 0x00, 0x00


//--------------------- .nv.info._Z19doublebufferingGEMMILi128ELi128ELi8ELi256ELi8ELi32ELi32ELi16ELi16ELi8ELi4ELi2ELi8ELi8EEvPfS0_S0_iii --------------------------
	.section	.nv.info._Z19doublebufferingGEMMILi128ELi128ELi8ELi256ELi8ELi32ELi32ELi16ELi16ELi8ELi4ELi2ELi8ELi8EEvPfS0_S0_iii,"",@"SHT_CUDA_INFO"
	.sectionflags	@""
	.align	4


	//----- nvinfo : EIATTR_CUDA_API_VERSION
	.align		4
        /*0000*/ 	.byte	0x04, 0x37
        /*0002*/ 	.short	(.L_55 - .L_54)
.L_54:
        /*0004*/ 	.word	0x00000082


	//----- nvinfo : EIATTR_KPARAM_INFO
	.align		4
.L_55:
        /*0008*/ 	.byte	0x04, 0x17
        /*000a*/ 	.short	(.L_57 - .L_56)
.L_56:
        /*000c*/ 	.word	0x00000000
        /*0010*/ 	.short	0x0005
        /*0012*/ 	.short	0x0020
        /*0014*/ 	.byte	0x00, 0xf0, 0x11, 0x00


	//----- nvinfo : EIATTR_KPARAM_INFO
	.align		4
.L_57:
        /*0018*/ 	.byte	0x04, 0x17
        /*001a*/ 	.short	(.L_59 - .L_58)
.L_58:
        /*001c*/ 	.word	0x00000000
        /*0020*/ 	.short	0x0004
        /*0022*/ 	.short	0x001c
        /*0024*/ 	.byte	0x00, 0xf0, 0x11, 0x00


	//----- nvinfo : EIATTR_KPARAM_INFO
	.align		4
.L_59:
        /*0028*/ 	.byte	0x04, 0x17
        /*002a*/ 	.short	(.L_61 - .L_60)
.L_60:
        /*002c*/ 	.word	0x00000000
        /*0030*/ 	.short	0x0003
        /*0032*/ 	.short	0x0018
        /*0034*/ 	.byte	0x00, 0xf0, 0x11, 0x00


	//----- nvinfo : EIATTR_KPARAM_INFO
	.align		4
.L_61:
        /*0038*/ 	.byte	0x04, 0x17
        /*003a*/ 	.short	(.L_63 - .L_62)
.L_62:
        /*003c*/ 	.word	0x00000000
        /*0040*/ 	.short	0x0002
        /*0042*/ 	.short	0x0010
        /*0044*/ 	.byte	0x00, 0xf5, 0x21, 0x00


	//----- nvinfo : EIATTR_KPARAM_INFO
	.align		4
.L_63:
        /*0048*/ 	.byte	0x04, 0x17
        /*004a*/ 	.short	(.L_65 - .L_64)
.L_64:
        /*004c*/ 	.word	0x00000000
        /*0050*/ 	.short	0x0001
        /*0052*/ 	.short	0x0008
        /*0054*/ 	.byte	0x00, 0xf5, 0x21, 0x00


	//----- nvinfo : EIATTR_KPARAM_INFO
	.align		4
.L_65:
        /*0058*/ 	.byte	0x04, 0x17
        /*005a*/ 	.short	(.L_67 - .L_66)
.L_66:
        /*005c*/ 	.word	0x00000000
        /*0060*/ 	.short	0x0000
        /*0062*/ 	.short	0x0000
        /*0064*/ 	.byte	0x00, 0xf5, 0x21, 0x00


	//----- nvinfo : EIATTR_SPARSE_MMA_MASK
	.align		4
.L_67:
        /*0068*/ 	.byte	0x03, 0x50
        /*006a*/ 	.short	0x0000


	//----- nvinfo : EIATTR_MAXREG_COUNT
	.align		4
        /*006c*/ 	.byte	0x03, 0x1b
        /*006e*/ 	.short	0x00ff


	//----- nvinfo : EIATTR_NUM_BARRIERS
	.align		4
        /*0070*/ 	.byte	0x02, 0x4c
        /*0072*/ 	.byte	0x01
	.zero		1


	//----- nvinfo : EIATTR_MERCURY_ISA_VERSION
	.align		4
        /*0074*/ 	.byte	0x03, 0x5f
        /*0076*/ 	.short	0x0101


	//----- nvinfo : EIATTR_VRC_CTA_INIT_COUNT
	.align		4
        /*0078*/ 	.byte	0x02, 0x4a
	.zero		1
	.zero		1


	//----- nvinfo : EIATTR_EXIT_INSTR_OFFSETS
	.align		4
        /*007c*/ 	.byte	0x04, 0x1c
        /*007e*/ 	.short	(.L_69 - .L_68)


	//   ....[0]....
.L_68:
        /*0080*/ 	.word	0x000040b0


	//   ....[1]....
        /*0084*/ 	.word	0x000040d0


	//----- nvinfo : EIATTR_CBANK_PARAM_SIZE
	.align		4
.L_69:
        /*0088*/ 	.byte	0x03, 0x19
        /*008a*/ 	.short	0x0024


	//----- nvinfo : EIATTR_PARAM_CBANK
	.align		4
        /*008c*/ 	.byte	0x04, 0x0a
        /*008e*/ 	.short	(.L_71 - .L_70)
	.align		4
.L_70:
        /*0090*/ 	.word	index@(.nv.constant0._Z19doublebufferingGEMMILi128ELi128ELi8ELi256ELi8ELi32ELi32ELi16ELi16ELi8ELi4ELi2ELi8ELi8EEvPfS0_S0_iii)
        /*0094*/ 	.short	0x0380
        /*0096*/ 	.short	0x0024


	//----- nvinfo : EIATTR_SW_WAR
	.align		4
.L_71:
        /*0098*/ 	.byte	0x04, 0x36
        /*009a*/ 	.short	(.L_73 - .L_72)
.L_72:
        /*009c*/ 	.word	0x00000008
.L_73:


//--------------------- .nv.info._Z9optimGEMMILi128ELi128ELi8ELi256ELi8ELi32ELi32ELi16ELi16ELi8ELi4ELi2ELi8ELi8EEvPfS0_S0_iii --------------------------
	.section	.nv.info._Z9optimGEMMILi128ELi128ELi8ELi256ELi8ELi32ELi32ELi16ELi16ELi8ELi4ELi2ELi8ELi8EEvPfS0_S0_iii,"",@"SHT_CUDA_INFO"
	.sectionflags	@""
	.align	4


	//----- nvinfo : EIATTR_CUDA_API_VERSION
	.align		4
        /*0000*/ 	.byte	0x04, 0x37
        /*0002*/ 	.short	(.L_75 - .L_74)
.L_74:
        /*0004*/ 	.word	0x00000082


	//----- nvinfo : EIATTR_KPARAM_INFO
	.align		4
.L_75:
        /*0008*/ 	.byte	0x04, 0x17
        /*000a*/ 	.short	(.L_77 - .L_76)
.L_76:
        /*000c*/ 	.word	0x00000000
        /*0010*/ 	.short	0x0005
        /*0012*/ 	.short	0x0020
        /*0014*/ 	.byte	0x00, 0xf0, 0x11, 0x00


	//----- nvinfo : EIATTR_KPARAM_INFO
	.align		4
.L_77:
        /*0018*/ 	.byte	0x04, 0x17
        /*001a*/ 	.short	(.L_79 - .L_78)
.L_78:
        /*001c*/ 	.word	0x00000000
        /*0020*/ 	.short	0x0004
        /*0022*/ 	.short	0x001c
        /*0024*/ 	.byte	0x00, 0xf0, 0x11, 0x00


	//----- nvinfo : EIATTR_KPARAM_INFO
	.align		4
.L_79:
        /*0028*/ 	.byte	0x04, 0x17
        /*002a*/ 	.short	(.L_81 - .L_80)
.L_80:
        /*002c*/ 	.word	0x00000000
        /*0030*/ 	.short	0x0003
        /*0032*/ 	.short	0x0018
        /*0034*/ 	.byte	0x00, 0xf0, 0x11, 0x00


	//----- nvinfo : EIATTR_KPARAM_INFO
	.align		4
.L_81:
        /*0038*/ 	.byte	0x04, 0x17
        /*003a*/ 	.short	(.L_83 - .L_82)
.L_82:
        /*003c*/ 	.word	0x00000000
        /*0040*/ 	.short	0x0002
        /*0042*/ 	.short	0x0010
        /*0044*/ 	.byte	0x00, 0xf5, 0x21, 0x00


	//----- nvinfo : EIATTR_KPARAM_INFO
	.align		4
.L_83:
        /*0048*/ 	.byte	0x04, 0x17
        /*004a*/ 	.short	(.L_85 - .L_84)
.L_84:
        /*004c*/ 	.word	0x00000000
        /*0050*/ 	.short	0x0001
        /*0052*/ 	.short	0x0008
        /*0054*/ 	.byte	0x00, 0xf5, 0x21, 0x00


	//----- nvinfo : EIATTR_KPARAM_INFO
	.align		4
.L_85:
        /*0058*/ 	.byte	0x04, 0x17
        /*005a*/ 	.short	(.L_87 - .L_86)
.L_86:
        /*005c*/ 	.word	0x00000000
        /*0060*/ 	.short	0x0000
        /*0062*/ 	.short	0x0000
        /*0064*/ 	.byte	0x00, 0xf5, 0x21, 0x00


	//----- nvinfo : EIATTR_SPARSE_MMA_MASK
	.align		4
.L_87:
        /*0068*/ 	.byte	0x03, 0x50
        /*006a*/ 	.short	0x0000


	//----- nvinfo : EIATTR_MAXREG_COUNT
	.align		4
        /*006c*/ 	.byte	0x03, 0x1b
        /*006e*/ 	.short	0x00ff


	//----- nvinfo : EIATTR_NUM_BARRIERS
	.align		4
        /*0070*/ 	.byte	0x02, 0x4c
        /*0072*/ 	.byte	0x01
	.zero		1


	//----- nvinfo : EIATTR_MERCURY_ISA_VERSION
	.align		4
        /*0074*/ 	.byte	0x03, 0x5f
        /*0076*/ 	.short	0x0101


	//----- nvinfo : EIATTR_VRC_CTA_INIT_COUNT
	.align		4
        /*0078*/ 	.byte	0x02, 0x4a
	.zero		1
	.zero		1


	//----- nvinfo : EIATTR_EXIT_INSTR_OFFSETS
	.align		4
        /*007c*/ 	.byte	0x04, 0x1c
        /*007e*/ 	.short	(.L_89 - .L_88)


	//   ....[0]....
.L_88:
        /*0080*/ 	.word	0x00003e00


	//   ....[1]....
        /*0084*/ 	.word	0x00003e20


	//----- nvinfo : EIATTR_CBANK_PARAM_SIZE
	.align		4
.L_89:
        /*0088*/ 	.byte	0x03, 0x19
        /*008a*/ 	.short	0x0024


	//----- nvinfo : EIATTR_PARAM_CBANK
	.align		4
        /*008c*/ 	.byte	0x04, 0x0a
        /*008e*/ 	.short	(.L_91 - .L_90)
	.align		4
.L_90:
        /*0090*/ 	.word	index@(.nv.constant0._Z9optimGEMMILi128ELi128ELi8ELi256ELi8ELi32ELi32ELi16ELi16ELi8ELi4ELi2ELi8ELi8EEvPfS0_S0_iii)
        /*0094*/ 	.short	0x0380
        /*0096*/ 	.short	0x0024


	//----- nvinfo : EIATTR_SW_WAR
	.align		4
.L_91:
        /*0098*/ 	.byte	0x04, 0x36
        /*009a*/ 	.short	(.L_93 - .L_92)
.L_92:
        /*009c*/ 	.word	0x00000008
.L_93:


//--------------------- .nv.info._Z10zorderGEMMILi128ELi128ELi8ELi256ELi8ELi32ELi16ELi8ELi4EEvPfS0_S0_iii --------------------------
	.section	.nv.info._Z10zorderGEMMILi128ELi128ELi8ELi256ELi8ELi32ELi16ELi8ELi4EEvPfS0_S0_iii,"",@"SHT_CUDA_INFO"
	.sectionflags	@""
	.align	4


	//----- nvinfo : EIATTR_CUDA_API_VERSION
	.align		4
        /*0000*/ 	.byte	0x04, 0x37
        /*0002*/ 	.short	(.L_95 - .L_94)
.L_94:
        /*0004*/ 	.word	0x00000082


	//----- nvinfo : EIATTR_KPARAM_INFO
	.align		4
.L_95:
        /*0008*/ 	.byte	0x04, 0x17
        /*000a*/ 	.short	(.L_97 - .L_96)
.L_96:
        /*000c*/ 	.word	0x00000000
        /*0010*/ 	.short	0x0005
        /*0012*/ 	.short	0x0020
        /*0014*/ 	.byte	0x00, 0xf0, 0x11, 0x00


	//----- nvinfo : EIATTR_KPARAM_INFO
	.align		4
.L_97:
        /*0018*/ 	.byte	0x04, 0x17
        /*001a*/ 	.short	(.L_99 - .L_98)
.L_98:
        /*001c*/ 	.word	0x00000000
        /*0020*/ 	.short	0x0004
        /*0022*/ 	.short	0x001c
        /*0024*/ 	.byte	0x00, 0xf0, 0x11, 0x00


	//----- nvinfo : EIATTR_KPARAM_INFO
	.align		4
.L_99:
        /*0028*/ 	.byte	0x04, 0x17
        /*002a*/ 	.short	(.L_101 - .L_100)
.L_100:
        /*002c*/ 	.word	0x00000000
        /*0030*/ 	.short	0x0003
        /*0032*/ 	.short	0x0018
        /*0034*/ 	.byte	0x00, 0xf0, 0x11, 0x00


	//----- nvinfo : EIATTR_KPARAM_INFO
	.align		4
.L_101:
        /*0038*/ 	.byte	0x04, 0x17
        /*003a*/ 	.short	(.L_103 - .L_102)
.L_102:
        /*003c*/ 	.word	0x00000000
        /*0040*/ 	.short	0x0002
        /*0042*/ 	.short	0x0010
        /*0044*/ 	.byte	0x00, 0xf5, 0x21, 0x00


	//----- nvinfo : EIATTR_KPARAM_INFO
	.align		4
.L_103:
        /*0048*/ 	.byte	0x04, 0x17
        /*004a*/ 	.short	(.L_105 - .L_104)
.L_104:
        /*004c*/ 	.word	0x00000000
        /*0050*/ 	.short	0x0001
        /*0052*/ 	.short	0x0008
        /*0054*/ 	.byte	0x00, 0xf5, 0x21, 0x00


	//----- nvinfo : EIATTR_KPARAM_INFO
	.align		4
.L_105:
        /*0058*/ 	.byte	0x04, 0x17
        /*005a*/ 	.short	(.L_107 - .L_106)
.L_106:
        /*005c*/ 	.word	0x00000000
        /*0060*/ 	.short	0x0000
        /*0062*/ 	.short	0x0000
        /*0064*/ 	.byte	0x00, 0xf5, 0x21, 0x00


	//----- nvinfo : EIATTR_SPARSE_MMA_MASK
	.align		4
.L_107:
        /*0068*/ 	.byte	0x03, 0x50
        /*006a*/ 	.short	0x0000


	//----- nvinfo : EIATTR_MAXREG_COUNT
	.align		4
        /*006c*/ 	.byte	0x03, 0x1b
        /*006e*/ 	.short	0x00ff


	//----- nvinfo : EIATTR_NUM_BARRIERS
	.align		4
        /*0070*/ 	.byte	0x02, 0x4c
        /*0072*/ 	.byte	0x01
	.zero		1


	//----- nvinfo : EIATTR_MERCURY_ISA_VERSION
	.align		4
        /*0074*/ 	.byte	0x03, 0x5f
        /*0076*/ 	.short	0x0101


	//----- nvinfo : EIATTR_VRC_CTA_INIT_COUNT
	.align		4
        /*0078*/ 	.byte	0x02, 0x4a
	.zero		1
	.zero		1


	//----- nvinfo : EIATTR_EXIT_INSTR_OFFSETS
	.align		4
        /*007c*/ 	.byte	0x04, 0x1c
        /*007e*/ 	.short	(.L_109 - .L_108)


	//   ....[0]....
.L_108:
        /*0080*/ 	.word	0x00003fd0


	//   ....[1]....
        /*0084*/ 	.word	0x00003ff0


	//----- nvinfo : EIATTR_CRS_STACK_SIZE
	.align		4
.L_109:
        /*0088*/ 	.byte	0x04, 0x1e
        /*008a*/ 	.short	(.L_111 - .L_110)
.L_110:
        /*008c*/ 	.word	0x00000000


	//----- nvinfo : EIATTR_CBANK_PARAM_SIZE
	.align		4
.L_111:
        /*0090*/ 	.byte	0x03, 0x19
        /*0092*/ 	.short	0x0024


	//----- nvinfo : EIATTR_PARAM_CBANK
	.align		4
        /*0094*/ 	.byte	0x04, 0x0a
        /*0096*/ 	.short	(.L_113 - .L_112)
	.align		4
.L_112:
        /*0098*/ 	.word	index@(.nv.constant0._Z10zorderGEMMILi128ELi128ELi8ELi256ELi8ELi32ELi16ELi8ELi4EEvPfS0_S0_iii)
        /*009c*/ 	.short	0x0380
        /*009e*/ 	.short	0x0024


	//----- nvinfo : EIATTR_SW_WAR
	.align		4
.L_113:
        /*00a0*/ 	.byte	0x04, 0x36
        /*00a2*/ 	.short	(.L_115 - .L_114)
.L_114:
        /*00a4*/ 	.word	0x00000008
.L_115:


//--------------------- .nv.info._Z14float4GEMMnoBCILi128ELi128ELi8ELi256ELi8ELi32ELi16ELi8ELi4EEvPfS0_S0_iii --------------------------
	.section	.nv.info._Z14float4GEMMnoBCILi128ELi128ELi8ELi256ELi8ELi32ELi16ELi8ELi4EEvPfS0_S0_iii,"",@"SHT_CUDA_INFO"
	.sectionflags	@""
	.align	4


	//----- nvinfo : EIATTR_CUDA_API_VERSION
	.align		4
        /*0000*/ 	.byte	0x04, 0x37
        /*0002*/ 	.short	(.L_117 - .L_116)
.L_116:
        /*0004*/ 	.word	0x00000082


	//----- nvinfo : EIATTR_KPARAM_INFO
	.align		4
.L_117:
        /*0008*/ 	.byte	0x04, 0x17
        /*000a*/ 	.short	(.L_119 - .L_118)
.L_118:
        /*000c*/ 	.word	0x00000000
        /*0010*/ 	.short	0x0005
        /*0012*/ 	.short	0x0020
        /*0014*/ 	.byte	0x00, 0xf0, 0x11, 0x00


	//----- nvinfo : EIATTR_KPARAM_INFO
	.align		4
.L_119:
        /*0018*/ 	.byte	0x04, 0x17
        /*001a*/ 	.short	(.L_121 - .L_120)
.L_120:
        /*001c*/ 	.word	0x00000000
        /*0020*/ 	.short	0x0004
        /*0022*/ 	.short	0x001c
        /*0024*/ 	.byte	0x00, 0xf0, 0x11, 0x00


	//----- nvinfo : EIATTR_KPARAM_INFO
	.align		4
.L_121:
        /*0028*/ 	.byte	0x04, 0x17
        /*002a*/ 	.short	(.L_123 - .L_122)
.L_122:
        /*002c*/ 	.word	0x00000000
        /*0030*/ 	.short	0x0003
        /*0032*/ 	.short	0x0018
        /*0034*/ 	.byte	0x00, 0xf0, 0x11, 0x00


	//----- nvinfo : EIATTR_KPARAM_INFO
	.align		4
.L_123:
        /*0038*/ 	.byte	0x04, 0x17
        /*003a*/ 	.short	(.L_125 - .L_124)
.L_124:
        /*003c*/ 	.word	0x00000000
        /*0040*/ 	.short	0x0002
        /*0042*/ 	.short	0x0010
        /*0044*/ 	.byte	0x00, 0xf5, 0x21, 0x00


	//----- nvinfo : EIATTR_KPARAM_INFO
	.align		4
.L_125:
        /*0048*/ 	.byte	0x04, 0x17
        /*004a*/ 	.short	(.L_127 - .L_126)
.L_126:
        /*004c*/ 	.word	0x00000000
        /*0050*/ 	.short	0x0001
        /*0052*/ 	.short	0x0008
        /*0054*/ 	.byte	0x00, 0xf5, 0x21, 0x00


	//----- nvinfo : EIATTR_KPARAM_INFO
	.align		4
.L_127:
        /*0058*/ 	.byte	0x04, 0x17
        /*005a*/ 	.short	(.L_129 - .L_128)
.L_128:
        /*005c*/ 	.word	0x00000000
        /*0060*/ 	.short	0x0000
        /*0062*/ 	.short	0x0000
        /*0064*/ 	.byte	0x00, 0xf5, 0x21, 0x00


	//----- nvinfo : EIATTR_SPARSE_MMA_MASK
	.align		4
.L_129:
        /*0068*/ 	.byte	0x03, 0x50
        /*006a*/ 	.short	0x0000


	//----- nvinfo : EIATTR_MAXREG_COUNT
	.align		4
        /*006c*/ 	.byte	0x03, 0x1b
        /*006e*/ 	.short	0x00ff


	//----- nvinfo : EIATTR_NUM_BARRIERS
	.align		4
        /*0070*/ 	.byte	0x02, 0x4c
        /*0072*/ 	.byte	0x01
	.zero		1


	//----- nvinfo : EIATTR_MERCURY_ISA_VERSION
	.align		4
        /*0074*/ 	.byte	0x03, 0x5f
        /*0076*/ 	.short	0x0101


	//----- nvinfo : EIATTR_VRC_CTA_INIT_COUNT
	.align		4
        /*0078*/ 	.byte	0x02, 0x4a
	.zero		1
	.zero		1


	//----- nvinfo : EIATTR_EXIT_INSTR_OFFSETS
	.align		4
        /*007c*/ 	.byte	0x04, 0x1c
        /*007e*/ 	.short	(.L_131 - .L_130)


	//   ....[0]....
.L_130:
        /*0080*/ 	.word	0x00003fb0


	//   ....[1]....
        /*0084*/ 	.word	0x00003fd0


	//----- nvinfo : EIATTR_CRS_STACK_SIZE
	.align		4
.L_131:
        /*0088*/ 	.byte	0x04, 0x1e
        /*008a*/ 	.short	(.L_133 - .L_132)
.L_132:
        /*008c*/ 	.word	0x00000000


	//----- nvinfo : EIATTR_CBANK_PARAM_SIZE
	.align		4
.L_133:
        /*0090*/ 	.byte	0x03, 0x19
        /*0092*/ 	.short	0x0024


	//----- nvinfo : EIATTR_PARAM_CBANK
	.align		4
        /*0094*/ 	.byte	0x04, 0x0a
        /*0096*/ 	.short	(.L_135 - .L_134)
	.align		4
.L_134:
        /*0098*/ 	.word	index@(.nv.constant0._Z14float4GEMMnoBCILi128ELi128ELi8ELi256ELi8ELi32ELi16ELi8ELi4EEvPfS0_S0_iii)
        /*009c*/ 	.short	0x0380
        /*009e*/ 	.short	0x0024


	//----- nvinfo : EIATTR_SW_WAR
	.align		4
.L_135:
        /*00a0*/ 	.byte	0x04, 0x36
        /*00a2*/ 	.short	(.L_137 - .L_136)
.L_136:
        /*00a4*/ 	.word	0x00000008
.L_137:


//--------------------- .nv.info._Z10float4GEMMILi128ELi128ELi8ELi256ELi8ELi32ELi16ELi8ELi4EEvPfS0_S0_iii --------------------------
	.section	.nv.info._Z10float4GEMMILi128ELi128ELi8ELi256ELi8ELi32ELi16ELi8ELi4EEvPfS0_S0_iii,"",@"SHT_CUDA_INFO"
	.sectionflags	@""
	.align	4


	//----- nvinfo : EIATTR_CUDA_API_VERSION
	.align		4
        /*0000*/ 	.byte	0x04, 0x37
        /*0002*/ 	.short	(.L_139 - .L_138)
.L_138:
        /*0004*/ 	.word	0x00000082


	//----- nvinfo : EIATTR_KPARAM_INFO
	.align		4
.L_139:
        /*0008*/ 	.byte	0x04, 0x17
        /*000a*/ 	.short	(.L_141 - .L_140)
.L_140:
        /*000c*/ 	.word	0x00000000
        /*0010*/ 	.short	0x0005
        /*0012*/ 	.short	0x0020
        /*0014*/ 	.byte	0x00, 0xf0, 0x11, 0x00


	//----- nvinfo : EIATTR_KPARAM_INFO
	.align		4
.L_141:
        /*0018*/ 	.byte	0x04, 0x17
        /*001a*/ 	.short	(.L_143 - .L_142)
.L_142:
        /*001c*/ 	.word	0x00000000
        /*0020*/ 	.short	0x0004
        /*0022*/ 	.short	0x001c
        /*0024*/ 	.byte	0x00, 0xf0, 0x11, 0x00


	//----- nvinfo : EIATTR_KPARAM_INFO
	.align		4
.L_143:
        /*0028*/ 	.byte	0x04, 0x17
        /*002a*/ 	.short	(.L_145 - .L_144)
.L_144:
        /*002c*/ 	.word	0x00000000
        /*0030*/ 	.short	0x0003
        /*0032*/ 	.short	0x0018
        /*0034*/ 	.byte	0x00, 0xf0, 0x11, 0x00


	//----- nvinfo : EIATTR_KPARAM_INFO
	.align		4
.L_145:
        /*0038*/ 	.byte	0x04, 0x17
        /*003a*/ 	.short	(.L_147 - .L_146)
.L_146:
        /*003c*/ 	.word	0x00000000
        /*0040*/ 	.short	0x0002
        /*0042*/ 	.short	0x0010
        /*0044*/ 	.byte	0x00, 0xf5, 0x21, 0x00


	//----- nvinfo : EIATTR_KPARAM_INFO
	.align		4
.L_147:
        /*0048*/ 	.byte	0x04, 0x17
        /*004a*/ 	.short	(.L_149 - .L_148)
.L_148:
        /*004c*/ 	.word	0x00000000
        /*0050*/ 	.short	0x0001
        /*0052*/ 	.short	0x0008
        /*0054*/ 	.byte	0x00, 0xf5, 0x21, 0x00


	//----- nvinfo : EIATTR_KPARAM_INFO
	.align		4
.L_149:
        /*0058*/ 	.byte	0x04, 0x17
        /*005a*/ 	.short	(.L_151 - .L_150)
.L_150:
        /*005c*/ 	.word	0x00000000
        /*0060*/ 	.short	0x0000
        /*0062*/ 	.short	0x0000
        /*0064*/ 	.byte	0x00, 0xf5, 0x21, 0x00


	//----- nvinfo : EIATTR_SPARSE_MMA_MASK
	.align		4
.L_151:
        /*0068*/ 	.byte	0x03, 0x50
        /*006a*/ 	.short	0x0000


	//----- nvinfo : EIATTR_MAXREG_COUNT
	.align		4
        /*006c*/ 	.byte	0x03, 0x1b
        /*006e*/ 	.short	0x00ff


	//----- nvinfo : EIATTR_NUM_BARRIERS
	.align		4
        /*0070*/ 	.byte	0x02, 0x4c
        /*0072*/ 	.byte	0x01
	.zero		1


	//----- nvinfo : EIATTR_MERCURY_ISA_VERSION
	.align		4
        /*0074*/ 	.byte	0x03, 0x5f
        /*0076*/ 	.short	0x0101


	//----- nvinfo : EIATTR_VRC_CTA_INIT_COUNT
	.align		4
        /*0078*/ 	.byte	0x02, 0x4a
	.zero		1
	.zero		1


	//----- nvinfo : EIATTR_EXIT_INSTR_OFFSETS
	.align		4
        /*007c*/ 	.byte	0x04, 0x1c
        /*007e*/ 	.short	(.L_153 - .L_152)


	//   ....[0]....
.L_152:
        /*0080*/ 	.word	0x00003f20


	//   ....[1]....
        /*0084*/ 	.word	0x00003f40


	//----- nvinfo : EIATTR_CRS_STACK_SIZE
	.align		4
.L_153:
        /*0088*/ 	.byte	0x04, 0x1e
        /*008a*/ 	.short	(.L_155 - .L_154)
.L_154:
        /*008c*/ 	.word	0x00000000


	//----- nvinfo : EIATTR_CBANK_PARAM_SIZE
	.align		4
.L_155:
        /*0090*/ 	.byte	0x03, 0x19
        /*0092*/ 	.short	0x0024


	//----- nvinfo : EIATTR_PARAM_CBANK
	.align		4
        /*0094*/ 	.byte	0x04, 0x0a
        /*0096*/ 	.short	(.L_157 - .L_156)
	.align		4
.L_156:
        /*0098*/ 	.word	index@(.nv.constant0._Z10float4GEMMILi128ELi128ELi8ELi256ELi8ELi32ELi16ELi8ELi4EEvPfS0_S0_iii)
        /*009c*/ 	.short	0x0380
        /*009e*/ 	.short	0x0024


	//----- nvinfo : EIATTR_SW_WAR
	.align		4
.L_157:
        /*00a0*/ 	.byte	0x04, 0x36
        /*00a2*/ 	.short	(.L_159 - .L_158)
.L_158:
        /*00a4*/ 	.word	0x00000008
.L_159:


//--------------------- .nv.info._Z8warpGEMMILi128ELi128ELi8ELi256ELi8ELi32ELi16ELi8ELi4EEvPfS0_S0_iii --------------------------
	.section	.nv.info._Z8warpGEMMILi128ELi128ELi8ELi256ELi8ELi32ELi16ELi8ELi4EEvPfS0_S0_iii,"",@"SHT_CUDA_INFO"
	.sectionflags	@""
	.align	4


	//----- nvinfo : EIATTR_CUDA_API_VERSION
	.align		4
        /*0000*/ 	.byte	0x04, 0x37
        /*0002*/ 	.short	(.L_161 - .L_160)
.L_160:
        /*0004*/ 	.word	0x00000082


	//----- nvinfo : EIATTR_KPARAM_INFO
	.align		4
.L_161:
        /*0008*/ 	.byte	0x04, 0x17
        /*000a*/ 	.short	(.L_163 - .L_162)
.L_162:
        /*000c*/ 	.word	0x00000000
        /*0010*/ 	.short	0x0005
        /*0012*/ 	.short	0x0020
        /*0014*/ 	.byte	0x00, 0xf0, 0x11, 0x00


	//----- nvinfo : EIATTR_KPARAM_INFO
	.align		4
.L_163:
        /*0018*/ 	.byte	0x04, 0x17
        /*001a*/ 	.short	(.L_165 - .L_164)
.L_164:
        /*001c*/ 	.word	0x00000000
        /*0020*/ 	.short	0x0004
        /*0022*/ 	.short	0x001c
        /*0024*/ 	.byte	0x00, 0xf0, 0x11, 0x00


	//----- nvinfo : EIATTR_KPARAM_INFO
	.align		4
.L_165:
        /*0028*/ 	.byte	0x04, 0x17
        /*002a*/ 	.short	(.L_167 - .L_166)
.L_166:
        /*002c*/ 	.word	0x00000000
        /*0030*/ 	.short	0x0003
        /*0032*/ 	.short	0x0018
        /*0034*/ 	.byte	0x00, 0xf0, 0x11, 0x00


	//----- nvinfo : EIATTR_KPARAM_INFO
	.align		4
.L_167:
        /*0038*/ 	.byte	0x04, 0x17
        /*003a*/ 	.short	(.L_169 - .L_168)
.L_168:
        /*003c*/ 	.word	0x00000000
        /*0040*/ 	.short	0x0002
        /*0042*/ 	.short	0x0010
        /*0044*/ 	.byte	0x00, 0xf5, 0x21, 0x00


	//----- nvinfo : EIATTR_KPARAM_INFO
	.align		4
.L_169:
        /*0048*/ 	.byte	0x04, 0x17
        /*004a*/ 	.short	(.L_171 - .L_170)
.L_170:
        /*004c*/ 	.word	0x00000000
        /*0050*/ 	.short	0x0001
        /*0052*/ 	.short	0x0008
        /*0054*/ 	.byte	0x00, 0xf5, 0x21, 0x00


	//----- nvinfo : EIATTR_KPARAM_INFO
	.align		4
.L_171:
        /*0058*/ 	.byte	0x04, 0x17
        /*005a*/ 	.short	(.L_173 - .L_172)
.L_172:
        /*005c*/ 	.word	0x00000000
        /*0060*/ 	.short	0x0000
        /*0062*/ 	.short	0x0000
        /*0064*/ 	.byte	0x00, 0xf5, 0x21, 0x00


	//----- nvinfo : EIATTR_SPARSE_MMA_MASK
	.align		4
.L_173:
        /*0068*/ 	.byte	0x03, 0x50
        /*006a*/ 	.short	0x0000


	//----- nvinfo : EIATTR_MAXREG_COUNT
	.align		4
        /*006c*/ 	.byte	0x03, 0x1b
        /*006e*/ 	.short	0x00ff


	//----- nvinfo : EIATTR_NUM_BARRIERS
	.align		4
        /*0070*/ 	.byte	0x02, 0x4c
        /*0072*/ 	.byte	0x01
	.zero		1


	//----- nvinfo : EIATTR_MERCURY_ISA_VERSION
	.align		4
        /*0074*/ 	.byte	0x03, 0x5f
        /*0076*/ 	.short	0x0101


	//----- nvinfo : EIATTR_VRC_CTA_INIT_COUNT
	.align		4
        /*0078*/ 	.byte	0x02, 0x4a
	.zero		1
	.zero		1


	//----- nvinfo : EIATTR_EXIT_INSTR_OFFSETS
	.align		4
        /*007c*/ 	.byte	0x04, 0x1c
        /*007e*/ 	.short	(.L_175 - .L_174)


	//   ....[0]....
.L_174:
        /*0080*/ 	.word	0x000041d0


	//   ....[1]....
        /*0084*/ 	.word	0x000041f0


	//----- nvinfo : EIATTR_CRS_STACK_SIZE
	.align		4
.L_175:
        /*0088*/ 	.byte	0x04, 0x1e
        /*008a*/ 	.short	(.L_177 - .L_176)
.L_176:
        /*008c*/ 	.word	0x00000000


	//----- nvinfo : EIATTR_CBANK_PARAM_SIZE
	.align		4
.L_177:
        /*0090*/ 	.byte	0x03, 0x19
        /*0092*/ 	.short	0x0024


	//----- nvinfo : EIATTR_PARAM_CBANK
	.align		4
        /*0094*/ 	.byte	0x04, 0x0a
        /*0096*/ 	.short	(.L_179 - .L_178)
	.align		4
.L_178:
        /*0098*/ 	.word	index@(.nv.constant0._Z8warpGEMMILi128ELi128ELi8ELi256ELi8ELi32ELi16ELi8ELi4EEvPfS0_S0_iii)
        /*009c*/ 	.short	0x0380
        /*009e*/ 	.short	0x0024


	//----- nvinfo : EIATTR_SW_WAR
	.align		4
.L_179:
        /*00a0*/ 	.byte	0x04, 0x36
        /*00a2*/ 	.short	(.L_181 - .L_180)
.L_180:
        /*00a4*/ 	.word	0x00000008
.L_181:


//--------------------- .nv.info._Z14threadTileGEMMILi128ELi128ELi8ELi256ELi8ELi32ELi16EEvPfS0_S0_iii --------------------------
	.section	.nv.info._Z14threadTileGEMMILi128ELi128ELi8ELi256ELi8ELi32ELi16EEvPfS0_S0_iii,"",@"SHT_CUDA_INFO"
	.sectionflags	@""
	.align	4


	//----- nvinfo : EIATTR_CUDA_API_VERSION
	.align		4
        /*0000*/ 	.byte	0x04, 0x37
        /*0002*/ 	.short	(.L_183 - .L_182)
.L_182:
        /*0004*/ 	.word	0x00000082


	//----- nvinfo : EIATTR_KPARAM_INFO
	.align		4
.L_183:
        /*0008*/ 	.byte	0x04, 0x17
        /*000a*/ 	.short	(.L_185 - .L_184)
.L_184:
        /*000c*/ 	.word	0x00000000
        /*0010*/ 	.short	0x0005
        /*0012*/ 	.short	0x0020
        /*0014*/ 	.byte	0x00, 0xf0, 0x11, 0x00


	//----- nvinfo : EIATTR_KPARAM_INFO
	.align		4
.L_185:
        /*0018*/ 	.byte	0x04, 0x17
        /*001a*/ 	.short	(.L_187 - .L_186)
.L_186:
        /*001c*/ 	.word	0x00000000
        /*0020*/ 	.short	0x0004
        /*0022*/ 	.short	0x001c
        /*0024*/ 	.byte	0x00, 0xf0, 0x11, 0x00


	//----- nvinfo : EIATTR_KPARAM_INFO
	.align		4
.L_187:
        /*0028*/ 	.byte	0x04, 0x17
        /*002a*/ 	.short	(.L_189 - .L_188)
.L_188:
        /*002c*/ 	.word	0x00000000
        /*0030*/ 	.short	0x0003
        /*0032*/ 	.short	0x0018
        /*0034*/ 	.byte	0x00, 0xf0, 0x11, 0x00


	//----- nvinfo : EIATTR_KPARAM_INFO
	.align		4
.L_189:
        /*0038*/ 	.byte	0x04, 0x17
        /*003a*/ 	.short	(.L_191 - .L_190)
.L_190:
        /*003c*/ 	.word	0x00000000
        /*0040*/ 	.short	0x0002
        /*0042*/ 	.short	0x0010
        /*0044*/ 	.byte	0x00, 0xf5, 0x21, 0x00


	//----- nvinfo : EIATTR_KPARAM_INFO
	.align		4
.L_191:
        /*0048*/ 	.byte	0x04, 0x17
        /*004a*/ 	.short	(.L_193 - .L_192)
.L_192:
        /*004c*/ 	.word	0x00000000
        /*0050*/ 	.short	0x0001
        /*0052*/ 	.short	0x0008
        /*0054*/ 	.byte	0x00, 0xf5, 0x21, 0x00


	//----- nvinfo : EIATTR_KPARAM_INFO
	.align		4
.L_193:
        /*0058*/ 	.byte	0x04, 0x17
        /*005a*/ 	.short	(.L_195 - .L_194)
.L_194:
        /*005c*/ 	.word	0x00000000
        /*0060*/ 	.short	0x0000
        /*0062*/ 	.short	0x0000
        /*0064*/ 	.byte	0x00, 0xf5, 0x21, 0x00


	//----- nvinfo : EIATTR_SPARSE_MMA_MASK
	.align		4
.L_195:
        /*0068*/ 	.byte	0x03, 0x50
        /*006a*/ 	.short	0x0000


	//----- nvinfo : EIATTR_MAXREG_COUNT
	.align		4
        /*006c*/ 	.byte	0x03, 0x1b
        /*006e*/ 	.short	0x00ff


	//----- nvinfo : EIATTR_NUM_BARRIERS
	.align		4
        /*0070*/ 	.byte	0x02, 0x4c
        /*0072*/ 	.byte	0x01
	.zero		1


	//----- nvinfo : EIATTR_MERCURY_ISA_VERSION
	.align		4
        /*0074*/ 	.byte	0x03, 0x5f
        /*0076*/ 	.short	0x0101


	//----- nvinfo : EIATTR_VRC_CTA_INIT_COUNT
	.align		4
        /*0078*/ 	.byte	0x02, 0x4a
	.zero		1
	.zero		1


	//----- nvinfo : EIATTR_EXIT_INSTR_OFFSETS
	.align		4
        /*007c*/ 	.byte	0x04, 0x1c
        /*007e*/ 	.short	(.L_197 - .L_196)


	//   ....[0]....
.L_196:
        /*0080*/ 	.word	0x00004160


	//   ....[1]....
        /*0084*/ 	.word	0x00004180


	//----- nvinfo : EIATTR_CRS_STACK_SIZE
	.align		4
.L_197:
        /*0088*/ 	.byte	0x04, 0x1e
        /*008a*/ 	.short	(.L_199 - .L_198)
.L_198:
        /*008c*/ 	.word	0x00000000


	//----- nvinfo : EIATTR_CBANK_PARAM_SIZE
	.align		4
.L_199:
        /*0090*/ 	.byte	0x03, 0x19
        /*0092*/ 	.short	0x0024


	//----- nvinfo : EIATTR_PARAM_CBANK
	.align		4
        /*0094*/ 	.byte	0x04, 0x0a
        /*0096*/ 	.short	(.L_201 - .L_200)
	.align		4
.L_200:
        /*0098*/ 	.word	index@(.nv.constant0._Z14threadTileGEMMILi128ELi128ELi8ELi256ELi8ELi32ELi16EEvPfS0_S0_iii)
        /*009c*/ 	.short	0x0380
        /*009e*/ 	.short	0x0024


	//----- nvinfo : EIATTR_SW_WAR
	.align		4
.L_201:
        /*00a0*/ 	.byte	0x04, 0x36
        /*00a2*/ 	.short	(.L_203 - .L_202)
.L_202:
        /*00a4*/ 	.word	0x00000008
.L_203:


//--------------------- .nv.info._Z13blockTileGEMMILi128ELi128ELi8ELi256ELi8ELi32ELi16EEvPfS0_S0_iii --------------------------
	.section	.nv.info._Z13blockTileGEMMILi128ELi128ELi8ELi256ELi8ELi32ELi16EEvPfS0_S0_iii,"",@"SHT_CUDA_INFO"
	.sectionflags	@""
	.align	4


	//----- nvinfo : EIATTR_CUDA_API_VERSION
	.align		4
        /*0000*/ 	.byte	0x04, 0x37
        /*0002*/ 	.short	(.L_205 - .L_204)
.L_204:
        /*0004*/ 	.word	0x00000082


	//----- nvinfo : EIATTR_KPARAM_INFO
	.align		4
.L_205:
        /*0008*/ 	.byte	0x04, 0x17
        /*000a*/ 	.short	(.L_207 - .L_206)
.L_206:
        /*000c*/ 	.word	0x00000000
        /*0010*/ 	.short	0x0005
        /*0012*/ 	.short	0x0020
        /*0014*/ 	.byte	0x00, 0xf0, 0x11, 0x00


	//----- nvinfo : EIATTR_KPARAM_INFO
	.align		4
.L_207:
        /*0018*/ 	.byte	0x04, 0x17
        /*001a*/ 	.short	(.L_209 - .L_208)
.L_208:
        /*001c*/ 	.word	0x00000000
        /*0020*/ 	.short	0x0004
        /*0022*/ 	.short	0x001c
        /*0024*/ 	.byte	0x00, 0xf0, 0x11, 0x00


	//----- nvinfo : EIATTR_KPARAM_INFO
	.align		4
.L_209:
        /*0028*/ 	.byte	0x04, 0x17
        /*002a*/ 	.short	(.L_211 - .L_210)
.L_210:
        /*002c*/ 	.word	0x00000000
        /*0030*/ 	.short	0x0003
        /*0032*/ 	.short	0x0018
        /*0034*/ 	.byte	0x00, 0xf0, 0x11, 0x00


	//----- nvinfo : EIATTR_KPARAM_INFO
	.align		4
.L_211:
        /*0038*/ 	.byte	0x04, 0x17
        /*003a*/ 	.short	(.L_213 - .L_212)
.L_212:
        /*003c*/ 	.word	0x00000000
        /*0040*/ 	.short	0x0002
        /*0042*/ 	.short	0x0010
        /*0044*/ 	.byte	0x00, 0xf5, 0x21, 0x00


	//----- nvinfo : EIATTR_KPARAM_INFO
	.align		4
.L_213:
        /*0048*/ 	.byte	0x04, 0x17
        /*004a*/ 	.short	(.L_215 - .L_214)
.L_214:
        /*004c*/ 	.word	0x00000000
        /*0050*/ 	.short	0x0001
        /*0052*/ 	.short	0x0008
        /*0054*/ 	.byte	0x00, 0xf5, 0x21, 0x00


	//----- nvinfo : EIATTR_KPARAM_INFO
	.align		4
.L_215:
        /*0058*/ 	.byte	0x04, 0x17
        /*005a*/ 	.short	(.L_217 - .L_216)
.L_216:
        /*005c*/ 	.word	0x00000000
        /*0060*/ 	.short	0x0000
        /*0062*/ 	.short	0x0000
        /*0064*/ 	.byte	0x00, 0xf5, 0x21, 0x00


	//----- nvinfo : EIATTR_SPARSE_MMA_MASK
	.align		4
.L_217:
        /*0068*/ 	.byte	0x03, 0x50
        /*006a*/ 	.short	0x0000


	//----- nvinfo : EIATTR_MAXREG_COUNT
	.align		4
        /*006c*/ 	.byte	0x03, 0x1b
        /*006e*/ 	.short	0x00ff


	//----- nvinfo : EIATTR_NUM_BARRIERS
	.align		4
        /*0070*/ 	.byte	0x02, 0x4c
        /*0072*/ 	.byte	0x01
	.zero		1


	//----- nvinfo : EIATTR_MERCURY_ISA_VERSION
	.align		4
        /*0074*/ 	.byte	0x03, 0x5f
        /*0076*/ 	.short	0x0101


	//----- nvinfo : EIATTR_VRC_CTA_INIT_COUNT
	.align		4
        /*0078*/ 	.byte	0x02, 0x4a
	.zero		1
	.zero		1


	//----- nvinfo : EIATTR_EXIT_INSTR_OFFSETS
	.align		4
        /*007c*/ 	.byte	0x04, 0x1c
        /*007e*/ 	.short	(.L_219 - .L_218)


	//   ....[0]....
.L_218:
        /*0080*/ 	.word	0x00004170


	//   ....[1]....
        /*0084*/ 	.word	0x00004190


	//----- nvinfo : EIATTR_CRS_STACK_SIZE
	.align		4
.L_219:
        /*0088*/ 	.byte	0x04, 0x1e
        /*008a*/ 	.short	(.L_221 - .L_220)
.L_220:
        /*008c*/ 	.word	0x00000000


	//----- nvinfo : EIATTR_CBANK_PARAM_SIZE
	.align		4
.L_221:
        /*0090*/ 	.byte	0x03, 0x19
        /*0092*/ 	.short	0x0024


	//----- nvinfo : EIATTR_PARAM_CBANK
	.align		4
        /*0094*/ 	.byte	0x04, 0x0a
        /*0096*/ 	.short	(.L_223 - .L_222)
	.align		4
.L_222:
        /*0098*/ 	.word	index@(.nv.constant0._Z13blockTileGEMMILi128ELi128ELi8ELi256ELi8ELi32ELi16EEvPfS0_S0_iii)
        /*009c*/ 	.short	0x0380
        /*009e*/ 	.short	0x0024


	//----- nvinfo : EIATTR_SW_WAR
	.align		4
.L_223:
        /*00a0*/ 	.byte	0x04, 0x36
        /*00a2*/ 	.short	(.L_225 - .L_224)
.L_224:
        /*00a4*/ 	.word	0x00000008
.L_225:


//--------------------- .nv.info._Z9naiveGEMMPfS_S_iii --------------------------
	.section	.nv.info._Z9naiveGEMMPfS_S_iii,"",@"SHT_CUDA_INFO"
	.sectionflags	@""
	.align	4


	//----- nvinfo : EIATTR_CUDA_API_VERSION
	.align		4
        /*0000*/ 	.byte	0x04, 0x37
        /*0002*/ 	.short	(.L_227 - .L_226)
.L_226:
        /*0004*/ 	.word	0x00000082


	//----- nvinfo : EIATTR_KPARAM_INFO
	.align		4
.L_227:
        /*0008*/ 	.byte	0x04, 0x17
        /*000a*/ 	.short	(.L_229 - .L_228)
.L_228:
        /*000c*/ 	.word	0x00000000
        /*0010*/ 	.short	0x0005
        /*0012*/ 	.short	0x0020
        /*0014*/ 	.byte	0x00, 0xf0, 0x11, 0x00


	//----- nvinfo : EIATTR_KPARAM_INFO
	.align		4
.L_229:
        /*0018*/ 	.byte	0x04, 0x17
        /*001a*/ 	.short	(.L_231 - .L_230)
.L_230:
        /*001c*/ 	.word	0x00000000
        /*0020*/ 	.short	0x0004
        /*0022*/ 	.short	0x001c
        /*0024*/ 	.byte	0x00, 0xf0, 0x11, 0x00


	//----- nvinfo : EIATTR_KPARAM_INFO
	.align		4
.L_231:
        /*0028*/ 	.byte	0x04, 0x17
        /*002a*/ 	.short	(.L_233 - .L_232)
.L_232:
        /*002c*/ 	.word	0x00000000
        /*0030*/ 	.short	0x0003
        /*0032*/ 	.short	0x0018
        /*0034*/ 	.byte	0x00, 0xf0, 0x11, 0x00


	//----- nvinfo : EIATTR_KPARAM_INFO
	.align		4
.L_233:
        /*0038*/ 	.byte	0x04, 0x17
        /*003a*/ 	.short	(.L_235 - .L_234)
.L_234:
        /*003c*/ 	.word	0x00000000
        /*0040*/ 	.short	0x0002
        /*0042*/ 	.short	0x0010
        /*0044*/ 	.byte	0x00, 0xf5, 0x21, 0x00


	//----- nvinfo : EIATTR_KPARAM_INFO
	.align		4
.L_235:
        /*0048*/ 	.byte	0x04, 0x17
        /*004a*/ 	.short	(.L_237 - .L_236)
.L_236:
        /*004c*/ 	.word	0x00000000
        /*0050*/ 	.short	0x0001
        /*0052*/ 	.short	0x0008
        /*0054*/ 	.byte	0x00, 0xf5, 0x21, 0x00


	//----- nvinfo : EIATTR_KPARAM_INFO
	.align		4
.L_237:
        /*0058*/ 	.byte	0x04, 0x17
        /*005a*/ 	.short	(.L_239 - .L_238)
.L_238:
        /*005c*/ 	.word	0x00000000
        /*0060*/ 	.short	0x0000
        /*0062*/ 	.short	0x0000
        /*0064*/ 	.byte	0x00, 0xf5, 0x21, 0x00


	//----- nvinfo : EIATTR_SPARSE_MMA_MASK
	.align		4
.L_239:
        /*0068*/ 	.byte	0x03, 0x50
        /*006a*/ 	.short	0x0000


	//----- nvinfo : EIATTR_MAXREG_COUNT
	.align		4
        /*006c*/ 	.byte	0x03, 0x1b
        /*006e*/ 	.short	0x00ff


	//----- nvinfo : EIATTR_MERCURY_ISA_VERSION
	.align		4
        /*0070*/ 	.byte	0x03, 0x5f
        /*0072*/ 	.short	0x0101


	//----- nvinfo : EIATTR_VRC_CTA_INIT_COUNT
	.align		4
        /*0074*/ 	.byte	0x02, 0x4a
	.zero		1
	.zero		1


	//----- nvinfo : EIATTR_EXIT_INSTR_OFFSETS
	.align		4
        /*0078*/ 	.byte	0x04, 0x1c
        /*007a*/ 	.short	(.L_241 - .L_240)


	//   ....[0]....
.L_240:
        /*007c*/ 	.word	0x000000d0


	//   ....[1]....
        /*0080*/ 	.word	0x000008f0


	//----- nvinfo : EIATTR_CBANK_PARAM_SIZE
	.align		4
.L_241:
        /*0084*/ 	.byte	0x03, 0x19
        /*0086*/ 	.short	0x0024


	//----- nvinfo : EIATTR_PARAM_CBANK
	.align		4
        /*0088*/ 	.byte	0x04, 0x0a
        /*008a*/ 	.short	(.L_243 - .L_242)
	.align		4
.L_242:
        /*008c*/ 	.word	index@(.nv.constant0._Z9naiveGEMMPfS_S_iii)
        /*0090*/ 	.short	0x0380
        /*0092*/ 	.short	0x0024


	//----- nvinfo : EIATTR_SW_WAR
	.align		4
.L_243:
        /*0094*/ 	.byte	0x04, 0x36
        /*0096*/ 	.short	(.L_245 - .L_244)
.L_244:
        /*0098*/ 	.word	0x00000008
.L_245:


//--------------------- .nv.callgraph             --------------------------
	.section	.nv.callgraph,"",@"SHT_CUDA_CALLGRAPH"
	.align	4
	.sectionentsize	8
	.align		4
        /*0000*/ 	.word	0x00000000
	.align		4
        /*0004*/ 	.word	0xffffffff
	.align		4
        /*0008*/ 	.word	0x00000000
	.align		4
        /*000c*/ 	.word	0xfffffffe
	.align		4
        /*0010*/ 	.word	0x00000000
	.align		4
        /*0014*/ 	.word	0xfffffffd
	.align		4
        /*0018*/ 	.word	0x00000000
	.align		4
        /*001c*/ 	.word	0xfffffffc


//--------------------- .text._Z19doublebufferingGEMMILi128ELi128ELi8ELi256ELi8ELi32ELi32ELi16ELi16ELi8ELi4ELi2ELi8ELi8EEvPfS0_S0_iii --------------------------
	.section	.text._Z19doublebufferingGEMMILi128ELi128ELi8ELi256ELi8ELi32ELi32ELi16ELi16ELi8ELi4ELi2ELi8ELi8EEvPfS0_S0_iii,"ax",@progbits
	.align	128
        .global         _Z19doublebufferingGEMMILi128ELi128ELi8ELi256ELi8ELi32ELi32ELi16ELi16ELi8ELi4ELi2ELi8ELi8EEvPfS0_S0_iii
        .type           _Z19doublebufferingGEMMILi128ELi128ELi8ELi256ELi8ELi32ELi32ELi16ELi16ELi8ELi4ELi2ELi8ELi8EEvPfS0_S0_iii,@function
        .size           _Z19doublebufferingGEMMILi128ELi128ELi8ELi256ELi8ELi32ELi32ELi16ELi16ELi8ELi4ELi2ELi8ELi8EEvPfS0_S0_iii,(.L_x_82 - _Z19doublebufferingGEMMILi128ELi128ELi8ELi256ELi8ELi32ELi32ELi16ELi16ELi8ELi4ELi2ELi8ELi8EEvPfS0_S0_iii)
        .other          _Z19doublebufferingGEMMILi128ELi128ELi8ELi256ELi8ELi32ELi32ELi16ELi16ELi8ELi4ELi2ELi8ELi8EEvPfS0_S0_iii,@"STO_CUDA_ENTRY STV_DEFAULT"
_Z19doublebufferingGEMMILi128ELi128ELi8ELi256ELi8ELi32ELi32ELi16ELi16ELi8ELi4ELi2ELi8ELi8EEvPfS0_S0_iii:
.text._Z19doublebufferingGEMMILi128ELi128ELi8ELi256ELi8ELi32ELi32ELi16ELi16ELi8ELi4ELi2ELi8ELi8EEvPfS0_S0_iii:
[----:B------:R-:W-:Y:S01]  /*0000*/  LDC R1, c[0x0][0x37c] ;  /* 0x0000df00ff017b82 */ /* 0x000fe20000000800 */
[----:B------:R-:W0:Y:S07]  /*0010*/  S2R R32, SR_TID.X ;  /* 0x0000000000207919 */ /* 0x000e2e0000002100 */
[----:B------:R-:W1:Y:S01]  /*0020*/  S2UR UR6, SR_CTAID.Y ;  /* 0x00000000000679c3 */ /* 0x000e620000002600 */
[----:B------:R-:W2:Y:S01]  /*0030*/  LDCU UR4, c[0x0][0x3a0] ;  /* 0x00007400ff0477ac */ /* 0x000ea20008000800 */
[----:B------:R-:W-:Y:S01]  /*0040*/  HFMA2 R25, -RZ, RZ, 0, 0 ;  /* 0x00000000ff197431 */ /* 0x000fe200000001ff */
[----:B------:R-:W-:Y:S01]  /*0050*/  CS2R R26, SRZ ;  /* 0x00000000001a7805 */ /* 0x000fe2000001ff00 */
[----:B------:R-:W3:Y:S04]  /*0060*/  LDCU.64 UR12, c[0x0][0x358] ;  /* 0x00006b00ff0c77ac */ /* 0x000ee80008000a00 */
[----:B------:R-:W4:Y:S08]  /*0070*/  LDC.64 R16, c[0x0][0x398] ;  /* 0x0000e600ff107b82 */ /* 0x000f300000000a00 */
[----:B------:R-:W5:Y:S01]  /*0080*/  S2UR UR7, SR_CTAID.X ;  /* 0x00000000000779c3 */ /* 0x000f620000002500 */
[----:B--2---:R-:W-:Y:S01]  /*0090*/  MOV R34, UR4 ;  /* 0x0000000400227c02 */ /* 0x004fe20008000f00 */
[----:B------:R-:W2:Y:S01]  /*00a0*/  LDCU.64 UR4, c[0x0][0x388] ;  /* 0x00007100ff0477ac */ /* 0x000ea20008000a00 */
[----:B-1----:R-:W-:Y:S01]  /*00b0*/  USHF.L.U32 UR6, UR6, 0x7, URZ ;  /* 0x0000000706067899 */ /* 0x002fe200080006ff */
[----:B0-----:R-:W-:-:S02]  /*00c0*/  SHF.R.U32.HI R24, RZ, 0x3, R32 ;  /* 0x00000003ff187819 */ /* 0x001fc40000011620 */
[----:B------:R-:W-:-:S03]  /*00d0*/  LOP3.LUT R2, R32, 0x7, RZ, 0xc0, !PT ;  /* 0x0000000720027812 */ /* 0x000fc600078ec0ff */
[----:B------:R-:W-:Y:S02]  /*00e0*/  LOP3.LUT R53, R24, UR6, RZ, 0xfc, !PT ;  /* 0x0000000618357c12 */ /* 0x000fe4000f8efcff */
[----:B------:R-:W-:Y:S02]  /*00f0*/  LOP3.LUT R56, R32, 0x1f, RZ, 0xc0, !PT ;  /* 0x0000001f20387812 */ /* 0x000fe400078ec0ff */
[C---:B------:R-:W-:Y:S01]  /*0100*/  IADD3 R0, PT, PT, R53.reuse, 0x20, RZ ;  /* 0x0000002035007810 */ /* 0x040fe20007ffe0ff */
[----:B-----5:R-:W-:Y:S01]  /*0110*/  USHF.L.U32 UR7, UR7, 0x7, URZ ;  /* 0x0000000707077899 */ /* 0x020fe200080006ff */
[C---:B------:R-:W-:Y:S02]  /*0120*/  IADD3 R4, PT, PT, R53.reuse, 0x60, RZ ;  /* 0x0000006035047810 */ /* 0x040fe40007ffe0ff */
[-C--:B----4-:R-:W-:Y:S02]  /*0130*/  ISETP.GE.AND P4, PT, R0, R16.reuse, PT ;  /* 0x000000100000720c */ /* 0x090fe40003f86270 */
[----:B------:R-:W-:-:S02]  /*0140*/  ISETP.GE.AND P3, PT, R53, R16, PT ;  /* 0x000000103500720c */ /* 0x000fc40003f66270 */
[-C--:B------:R-:W-:Y:S02]  /*0150*/  ISETP.GE.OR P4, PT, R2, R17.reuse, P4 ;  /* 0x000000110200720c */ /* 0x080fe40002786670 */
[----:B------:R-:W-:Y:S02]  /*0160*/  IADD3 R3, PT, PT, R53, 0x40, RZ ;  /* 0x0000004035037810 */ /* 0x000fe40007ffe0ff */
[-C--:B------:R-:W-:Y:S02]  /*0170*/  ISETP.GE.AND P1, PT, R4, R16.reuse, PT ;  /* 0x000000100400720c */ /* 0x080fe40003f26270 */
[CC--:B------:R-:W-:Y:S02]  /*0180*/  ISETP.GE.OR P3, PT, R2.reuse, R17.reuse, P3 ;  /* 0x000000110200720c */ /* 0x0c0fe40001f66670 */
[----:B------:R-:W-:Y:S02]  /*0190*/  ISETP.GE.AND P0, PT, R3, R16, PT ;  /* 0x000000100300720c */ /* 0x000fe40003f06270 */
[----:B------:R-:W-:-:S02]  /*01a0*/  ISETP.GE.OR P1, PT, R2, R17, P1 ;  /* 0x000000110200720c */ /* 0x000fc40000f26670 */
[-C--:B------:R-:W-:Y:S01]  /*01b0*/  ISETP.GE.OR P0, PT, R2, R17.reuse, P0 ;  /* 0x000000110200720c */ /* 0x080fe20000706670 */
[----:B------:R-:W0:Y:S01]  /*01c0*/  @!P4 LDC.64 R14, c[0x0][0x380] ;  /* 0x0000e000ff0ecb82 */ /* 0x000e220000000a00 */
[----:B------:R-:W-:Y:S01]  /*01d0*/  IADD3 R5, PT, PT, R56, UR7, RZ ;  /* 0x0000000738057c10 */ /* 0x000fe2000fffe0ff */
[-C--:B------:R-:W-:Y:S01]  /*01e0*/  @!P4 IMAD R9, R0, R17.reuse, R2 ;  /* 0x000000110009c224 */ /* 0x080fe200078e0202 */
[----:B------:R-:W-:Y:S02]  /*01f0*/  SHF.R.U32.HI R6, RZ, 0x5, R32 ;  /* 0x00000005ff067819 */ /* 0x000fe40000011620 */
[----:B------:R-:W-:Y:S01]  /*0200*/  ISETP.GE.AND P2, PT, R5, R34, PT ;  /* 0x000000220500720c */ /* 0x000fe20003f46270 */
[-C--:B------:R-:W-:Y:S02]  /*0210*/  @!P3 IMAD R7, R53, R17.reuse, R2 ;  /* 0x000000113507b224 */ /* 0x080fe400078e0202 */
[----:B------:R-:W1:Y:S01]  /*0220*/  @!P3 LDC.64 R12, c[0x0][0x380] ;  /* 0x0000e000ff0cbb82 */ /* 0x000e620000000a00 */
[----:B------:R-:W-:-:S07]  /*0230*/  ISETP.GE.OR P2, PT, R6, R17, P2 ;  /* 0x000000110600720c */ /* 0x000fce0001746670 */
[----:B------:R-:W4:Y:S08]  /*0240*/  @!P1 LDC.64 R20, c[0x0][0x380] ;  /* 0x0000e000ff149b82 */ /* 0x000f300000000a00 */
[----:B------:R-:W5:Y:S01]  /*0250*/  @!P0 LDC.64 R18, c[0x0][0x380] ;  /* 0x0000e000ff128b82 */ /* 0x000f620000000a00 */
[----:B0-----:R-:W-:-:S04]  /*0260*/  @!P4 IMAD.WIDE.U32 R14, R9, 0x4, R14 ;  /* 0x00000004090ec825 */ /* 0x001fc800078e000e */
[-C--:B------:R-:W-:Y:S01]  /*0270*/  @!P1 IMAD R9, R4, R17.reuse, R2 ;  /* 0x0000001104099224 */ /* 0x080fe200078e0202 */
[----:B------:R-:W-:Y:S01]  /*0280*/  IADD3 R8, PT, PT, R5, 0x20, RZ ;  /* 0x0000002005087810 */ /* 0x000fe20007ffe0ff */
[----:B------:R-:W-:Y:S01]  /*0290*/  IMAD R16, R6, R34, RZ ;  /* 0x0000002206107224 */ /* 0x000fe200078e02ff */
[----:B------:R-:W0:Y:S01]  /*02a0*/  @!P2 LDC.64 R22, c[0x0][0x388] ;  /* 0x0000e200ff16ab82 */ /* 0x000e220000000a00 */
[----:B-1----:R-:W-:Y:S01]  /*02b0*/  @!P3 IMAD.WIDE.U32 R12, R7, 0x4, R12 ;  /* 0x00000004070cb825 */ /* 0x002fe200078e000c */
[----:B------:R-:W-:Y:S01]  /*02c0*/  IADD3 R10, PT, PT, R5, 0x60, RZ ;  /* 0x00000060050a7810 */ /* 0x000fe20007ffe0ff */
[----:B---3--:R-:W3:Y:S02]  /*02d0*/  @!P4 LDG.E R26, desc[UR12][R14.64] ;  /* 0x0000000c0e1ac981 */ /* 0x008ee4000c1e1900 */
[----:B------:R-:W-:Y:S02]  /*02e0*/  @!P0 IMAD R7, R3, R17, R2 ;  /* 0x0000001103078224 */ /* 0x000fe400078e0202 */
[----:B----4-:R-:W-:Y:S01]  /*02f0*/  @!P1 IMAD.WIDE.U32 R20, R9, 0x4, R20 ;  /* 0x0000000409149825 */ /* 0x010fe200078e0014 */
[C---:B------:R-:W-:Y:S01]  /*0300*/  IADD3 R9, PT, PT, R5.reuse, 0x40, RZ ;  /* 0x0000004005097810 */ /* 0x040fe20007ffe0ff */
[----:B------:R1:W4:Y:S01]  /*0310*/  @!P3 LDG.E R25, desc[UR12][R12.64] ;  /* 0x0000000c0c19b981 */ /* 0x000322000c1e1900 */
[----:B------:R-:W-:-:S02]  /*0320*/  IADD3 R11, P6, PT, R5, R16, RZ ;  /* 0x00000010050b7210 */ /* 0x000fc40007fde0ff */
[-C--:B------:R-:W-:Y:S02]  /*0330*/  ISETP.GE.AND P3, PT, R8, R34.reuse, PT ;  /* 0x000000220800720c */ /* 0x080fe40003f66270 */
[-C--:B------:R-:W-:Y:S01]  /*0340*/  ISETP.GE.AND P5, PT, R9, R34.reuse, PT ;  /* 0x000000220900720c */ /* 0x080fe20003fa6270 */
[----:B-----5:R-:W-:Y:S01]  /*0350*/  @!P0 IMAD.WIDE.U32 R18, R7, 0x4, R18 ;  /* 0x0000000407128825 */ /* 0x020fe200078e0012 */
[----:B------:R-:W-:Y:S02]  /*0360*/  SHF.R.S32.HI R7, RZ, 0x1f, R5 ;  /* 0x0000001fff077819 */ /* 0x000fe40000011405 */
[----:B------:R-:W-:Y:S02]  /*0370*/  ISETP.GE.AND P4, PT, R10, R34, PT ;  /* 0x000000220a00720c */ /* 0x000fe40003f86270 */
[----:B-1----:R-:W-:Y:S02]  /*0380*/  LEA.HI.X.SX32 R12, R16, R7, 0x1, P6 ;  /* 0x00000007100c7211 */ /* 0x002fe400030f0eff */
[----:B------:R-:W-:-:S02]  /*0390*/  CS2R R28, SRZ ;  /* 0x00000000001c7805 */ /* 0x000fc4000001ff00 */
[CC--:B------:R-:W-:Y:S02]  /*03a0*/  ISETP.GE.OR P3, PT, R6.reuse, R17.reuse, P3 ;  /* 0x000000110600720c */ /* 0x0c0fe40001f66670 */
[----:B------:R-:W-:Y:S02]  /*03b0*/  CS2R R30, SRZ ;  /* 0x00000000001e7805 */ /* 0x000fe4000001ff00 */
[CC--:B------:R-:W-:Y:S01]  /*03c0*/  ISETP.GE.OR P5, PT, R6.reuse, R17.reuse, P5 ;  /* 0x000000110600720c */ /* 0x0c0fe20002fa6670 */
[----:B------:R-:W5:Y:S01]  /*03d0*/  @!P0 LDG.E R27, desc[UR12][R18.64] ;  /* 0x0000000c121b8981 */ /* 0x000f62000c1e1900 */
[----:B------:R-:W-:Y:S02]  /*03e0*/  ISETP.GE.OR P4, PT, R6, R17, P4 ;  /* 0x000000110600720c */ /* 0x000fe40002786670 */
[----:B--2---:R-:W-:Y:S01]  /*03f0*/  LEA R14, P6, R11, UR4, 0x2 ;  /* 0x000000040b0e7c11 */ /* 0x004fe2000f8c10ff */
[----:B------:R-:W2:Y:S01]  /*0400*/  @!P1 LDG.E R28, desc[UR12][R20.64] ;  /* 0x0000000c141c9981 */ /* 0x000ea2000c1e1900 */
[----:B------:R-:W-:-:S02]  /*0410*/  @!P2 IADD3 R13, PT, PT, R5, R16, RZ ;  /* 0x00000010050da210 */ /* 0x000fc40007ffe0ff */
[----:B------:R-:W-:-:S03]  /*0420*/  LEA.HI.X R15, R11, UR5, R12, 0x2, P6 ;  /* 0x000000050b0f7c11 */ /* 0x000fc6000b0f140c */
[----:B0-----:R-:W-:Y:S01]  /*0430*/  @!P2 IMAD.WIDE R12, R13, 0x4, R22 ;  /* 0x000000040d0ca825 */ /* 0x001fe200078e0216 */
[----:B------:R-:W-:Y:S01]  /*0440*/  CS2R R22, SRZ ;  /* 0x0000000000167805 */ /* 0x000fe2000001ff00 */
[----:B------:R-:W2:Y:S04]  /*0450*/  @!P5 LDG.E R29, desc[UR12][R14.64+0x100] ;  /* 0x0001000c0e1dd981 */ /* 0x000ea8000c1e1900 */
[----:B------:R-:W2:Y:S04]  /*0460*/  @!P4 LDG.E R30, desc[UR12][R14.64+0x180] ;  /* 0x0001800c0e1ec981 */ /* 0x000ea8000c1e1900 */
[----:B------:R0:W2:Y:S04]  /*0470*/  @!P2 LDG.E R22, desc[UR12][R12.64] ;  /* 0x0000000c0c16a981 */ /* 0x0000a8000c1e1900 */
[----:B------:R1:W2:Y:S01]  /*0480*/  @!P3 LDG.E R23, desc[UR12][R14.64+0x80] ;  /* 0x0000800c0e17b981 */ /* 0x0002a2000c1e1900 */
[----:B------:R-:W1:Y:S01]  /*0490*/  S2UR UR5, SR_CgaCtaId ;  /* 0x00000000000579c3 */ /* 0x000e620000008800 */
[----:B------:R-:W-:Y:S01]  /*04a0*/  SHF.R.U32.HI R11, RZ, 0x2, R32 ;  /* 0x00000002ff0b7819 */ /* 0x000fe20000011620 */
[----:B------:R-:W-:Y:S01]  /*04b0*/  UMOV UR4, 0x400 ;  /* 0x0000040000047882 */ /* 0x000fe20000000000 */
[----:B0-----:R-:W-:-:S02]  /*04c0*/  SHF.L.U32 R12, R32, 0x2, RZ ;  /* 0x00000002200c7819 */ /* 0x001fc400000006ff */
[----:B------:R-:W-:Y:S02]  /*04d0*/  LOP3.LUT R19, R11, 0x8, RZ, 0xc0, !PT ;  /* 0x000000080b137812 */ /* 0x000fe400078ec0ff */
[----:B------:R-:W-:Y:S02]  /*04e0*/  LOP3.LUT R11, R24, 0x2, RZ, 0xc0, !PT ;  /* 0x00000002180b7812 */ /* 0x000fe400078ec0ff */
[----:B-1----:R-:W-:Y:S02]  /*04f0*/  LOP3.LUT R15, R12, 0x1c, RZ, 0xc0, !PT ;  /* 0x0000001c0c0f7812 */ /* 0x002fe400078ec0ff */
[C---:B------:R-:W-:Y:S02]  /*0500*/  IADD3 R14, PT, PT, R24.reuse, 0x20, RZ ;  /* 0x00000020180e7810 */ /* 0x040fe40007ffe0ff */
[----:B------:R-:W-:Y:S02]  /*0510*/  IADD3 R18, PT, PT, R24, 0x40, RZ ;  /* 0x0000004018127810 */ /* 0x000fe40007ffe0ff */
[----:B------:R-:W-:Y:S01]  /*0520*/  LOP3.LUT R55, R11, 0x1, R32, 0xf8, !PT ;  /* 0x000000010b377812 */ /* 0x000fe200078ef820 */
[----:B------:R-:W-:-:S02]  /*0530*/  ULEA UR8, UR5, UR4, 0x18 ;  /* 0x0000000405087291 */ /* 0x000fc4000f8ec0ff */
[----:B------:R-:W-:Y:S01]  /*0540*/  UIADD3 UR4, UPT, UPT, UR4, 0x2000, URZ ;  /* 0x0000200004047890 */ /* 0x000fe2000fffe0ff */
[--C-:B------:R-:W-:Y:S02]  /*0550*/  SHF.R.U32.HI R16, RZ, 0x4, R32.reuse ;  /* 0x00000004ff107819 */ /* 0x100fe40000011620 */
[----:B------:R-:W-:Y:S01]  /*0560*/  IADD3 R20, PT, PT, R24, 0x60, RZ ;  /* 0x0000006018147810 */ /* 0x000fe20007ffe0ff */
[----:B------:R-:W-:Y:S01]  /*0570*/  ULEA UR4, UR5, UR4, 0x18 ;  /* 0x0000000405047291 */ /* 0x000fe2000f8ec0ff */
[----:B------:R-:W-:Y:S02]  /*0580*/  SHF.R.U32.HI R54, RZ, 0x1, R32 ;  /* 0x00000001ff367819 */ /* 0x000fe40000011620 */
[----:B------:R-:W-:Y:S02]  /*0590*/  LEA R11, R2, UR8, 0x9 ;  /* 0x00000008020b7c11 */ /* 0x000fe4000f8e48ff */
[-C--:B------:R-:W-:Y:S02]  /*05a0*/  LOP3.LUT R12, R24, R15.reuse, RZ, 0x3c, !PT ;  /* 0x0000000f180c7212 */ /* 0x080fe400078e3cff */
[----:B------:R-:W-:-:S02]  /*05b0*/  LOP3.LUT R13, R14, R15, RZ, 0x3c, !PT ;  /* 0x0000000f0e0d7212 */ /* 0x000fc400078e3cff */
[-C--:B------:R-:W-:Y:S02]  /*05c0*/  LOP3.LUT R14, R18, R15.reuse, RZ, 0x3c, !PT ;  /* 0x0000000f120e7212 */ /* 0x080fe400078e3cff */
[----:B------:R-:W-:Y:S02]  /*05d0*/  ISETP.GE.AND P0, PT, R17, 0x1, PT ;  /* 0x000000011100780c */ /* 0x000fe40003f06270 */
[----:B------:R-:W-:Y:S02]  /*05e0*/  LOP3.LUT R15, R20, R15, RZ, 0x3c, !PT ;  /* 0x0000000f140f7212 */ /* 0x000fe400078e3cff */
[----:B------:R-:W-:Y:S02]  /*05f0*/  LOP3.LUT R55, R55, 0x3c, R16, 0xf8, !PT ;  /* 0x0000003c37377812 */ /* 0x000fe400078ef810 */
[----:B------:R-:W-:Y:S02]  /*0600*/  LOP3.LUT R54, R19, 0x7, R54, 0xf8, !PT ;  /* 0x0000000713367812 */ /* 0x000fe400078ef836 */
[----:B------:R-:W-:-:S02]  /*0610*/  LEA R16, R6, UR4, 0x9 ;  /* 0x0000000406107c11 */ /* 0x000fc4000f8e48ff */
[-C--:B------:R-:W-:Y:S02]  /*0620*/  LEA R18, R12, R11.reuse, 0x2 ;  /* 0x0000000b0c127211 */ /* 0x080fe400078e10ff */
[-C--:B------:R-:W-:Y:S02]  /*0630*/  LEA R19, R13, R11.reuse, 0x2 ;  /* 0x0000000b0d137211 */ /* 0x080fe400078e10ff */
[-C--:B------:R-:W-:Y:S02]  /*0640*/  LEA R20, R14, R11.reuse, 0x2 ;  /* 0x0000000b0e147211 */ /* 0x080fe400078e10ff */
[----:B------:R-:W-:Y:S02]  /*0650*/  LEA R21, R15, R11, 0x2 ;  /* 0x0000000b0f157211 */ /* 0x000fe400078e10ff */
[----:B------:R-:W-:Y:S01]  /*0660*/  LEA R24, R56, R16, 0x2 ;  /* 0x0000001038187211 */ /* 0x000fe200078e10ff */
[----:B------:R-:W-:Y:S02]  /*0670*/  HFMA2 R79, -RZ, RZ, 0, 0 ;  /* 0x00000000ff4f7431 */ /* 0x000fe400000001ff */
[----:B------:R-:W-:-:S02]  /*0680*/  HFMA2 R80, -RZ, RZ, 0, 0 ;  /* 0x00000000ff507431 */ /* 0x000fc400000001ff */
[----:B------:R-:W-:Y:S02]  /*0690*/  HFMA2 R108, -RZ, RZ, 0, 0 ;  /* 0x00000000ff6c7431 */ /* 0x000fe400000001ff */
[----:B------:R-:W-:Y:S01]  /*06a0*/  HFMA2 R105, -RZ, RZ, 0, 0 ;  /* 0x00000000ff697431 */ /* 0x000fe200000001ff */
[----:B------:R-:W-:Y:S02]  /*06b0*/  CS2R R118, SRZ ;  /* 0x0000000000767805 */ /* 0x000fe4000001ff00 */
[----:B------:R-:W-:Y:S02]  /*06c0*/  CS2R R72, SRZ ;  /* 0x0000000000487805 */ /* 0x000fe4000001ff00 */
[----:B------:R-:W-:Y:S02]  /*06d0*/  CS2R R64, SRZ ;  /* 0x0000000000407805 */ /* 0x000fe4000001ff00 */
[----:B------:R-:W-:Y:S02]  /*06e0*/  MOV R121, RZ ;  /* 0x000000ff00797202 */ /* 0x000fe40000000f00 */
[----:B------:R-:W-:-:S02]  /*06f0*/  CS2R R42, SRZ ;  /* 0x00000000002a7805 */ /* 0x000fc4000001ff00 */
[----:B------:R-:W-:Y:S02]  /*0700*/  CS2R R40, SRZ ;  /* 0x0000000000287805 */ /* 0x000fe4000001ff00 */
[----:B------:R-:W-:Y:S02]  /*0710*/  CS2R R90, SRZ ;  /* 0x00000000005a7805 */ /* 0x000fe4000001ff00 */
[----:B------:R-:W-:Y:S02]  /*0720*/  CS2R R84, SRZ ;  /* 0x0000000000547805 */ /* 0x000fe4000001ff00 */
[----:B------:R-:W-:Y:S02]  /*0730*/  CS2R R68, SRZ ;  /* 0x0000000000447805 */ /* 0x000fe4000001ff00 */
[----:B------:R-:W-:Y:S02]  /*0740*/  CS2R R70, SRZ ;  /* 0x0000000000467805 */ /* 0x000fe4000001ff00 */
[----:B------:R-:W-:-:S02]  /*0750*/  CS2R R66, SRZ ;  /* 0x0000000000427805 */ /* 0x000fc4000001ff00 */
[----:B------:R-:W-:Y:S02]  /*0760*/  CS2R R58, SRZ ;  /* 0x00000000003a7805 */ /* 0x000fe4000001ff00 */
[----:B------:R-:W-:Y:S02]  /*0770*/  CS2R R60, SRZ ;  /* 0x00000000003c7805 */ /* 0x000fe4000001ff00 */
[----:B------:R-:W-:Y:S02]  /*0780*/  CS2R R62, SRZ ;  /* 0x00000000003e7805 */ /* 0x000fe4000001ff00 */
[----:B------:R-:W-:Y:S02]  /*0790*/  CS2R R82, SRZ ;  /* 0x0000000000527805 */ /* 0x000fe4000001ff00 */
[----:B------:R-:W-:Y:S02]  /*07a0*/  MOV R57, RZ ;  /* 0x000000ff00397202 */ /* 0x000fe40000000f00 */
[----:B------:R-:W-:-:S02]  /*07b0*/  CS2R R76, SRZ ;  /* 0x00000000004c7805 */ /* 0x000fc4000001ff00 */
[----:B------:R-:W-:Y:S02]  /*07c0*/  CS2R R74, SRZ ;  /* 0x00000000004a7805 */ /* 0x000fe4000001ff00 */
[----:B------:R-:W-:Y:S02]  /*07d0*/  MOV R92, RZ ;  /* 0x000000ff005c7202 */ /* 0x000fe40000000f00 */
        /* <DEDUP_REMOVED lines=10> */
[----:B------:R-:W-:Y:S01]  /*0880*/  CS2R R88, SRZ ;  /* 0x0000000000587805 */ /* 0x000fe2000001ff00 */
[----:B----4-:R-:W-:Y:S04]  /*0890*/  STS [R18], R25 ;  /* 0x0000001912007388 */ /* 0x010fe80000000800 */
[----:B---3--:R-:W-:Y:S04]  /*08a0*/  STS [R19], R26 ;  /* 0x0000001a13007388 */ /* 0x008fe80000000800 */
[----:B-----5:R-:W-:Y:S04]  /*08b0*/  STS [R20], R27 ;  /* 0x0000001b14007388 */ /* 0x020fe80000000800 */
[----:B--2---:R-:W-:Y:S04]  /*08c0*/  STS [R21], R28 ;  /* 0x0000001c15007388 */ /* 0x004fe80000000800 */
[----:B------:R0:W-:Y:S04]  /*08d0*/  STS [R24+0x100], R29 ;  /* 0x0001001d18007388 */ /* 0x0001e80000000800 */
[----:B------:R1:W-:Y:S04]  /*08e0*/  STS [R24+0x180], R30 ;  /* 0x0001801e18007388 */ /* 0x0003e80000000800 */
[----:B------:R2:W-:Y:S04]  /*08f0*/  STS [R24], R22 ;  /* 0x0000001618007388 */ /* 0x0005e80000000800 */
[----:B------:R2:W-:Y:S01]  /*0900*/  STS [R24+0x80], R23 ;  /* 0x0000801718007388 */ /* 0x0005e20000000800 */
[----:B0-----:R-:W-:-:S02]  /*0910*/  CS2R R28, SRZ ;  /* 0x00000000001c7805 */ /* 0x001fc4000001ff00 */
[----:B-1----:R-:W-:Y:S01]  /*0920*/  MOV R30, RZ ;  /* 0x000000ff001e7202 */ /* 0x002fe20000000f00 */
[----:B------:R-:W-:Y:S06]  /*0930*/  BAR.SYNC.DEFER_BLOCKING 0x0 ;  /* 0x0000000000007b1d */ /* 0x000fec0000010000 */
[----:B------:R-:W-:Y:S05]  /*0940*/  @!P0 BRA `(.L_x_0) ;  /* 0x0000002800348947 */ /* 0x000fea0003800000 */
[----:B------:R-:W-:Y:S01]  /*0950*/  IMAD R18, R53, R17, R2 ;  /* 0x0000001135127224 */ /* 0x000fe200078e0202 */
[----:B------:R-:W-:Y:S01]  /*0960*/  IADD3 R21, PT, PT, R6, 0x8, RZ ;  /* 0x0000000806157810 */ /* 0x000fe20007ffe0ff */
[----:B------:R-:W0:Y:S01]  /*0970*/  LDCU UR15, c[0x0][0x3a0] ;  /* 0x00007400ff0f77ac */ /* 0x000e220008000800 */
[----:B------:R-:W-:Y:S02]  /*0980*/  SHF.L.U32 R52, R55, 0x2, RZ ;  /* 0x0000000237347819 */ /* 0x000fe400000006ff */
[----:B------:R-:W-:Y:S01]  /*0990*/  LEA R19, R17, R18, 0x6 ;  /* 0x0000001211137211 */ /* 0x000fe200078e30ff */
[----:B------:R-:W-:Y:S01]  /*09a0*/  IMAD R20, R21, R34, RZ ;  /* 0x0000002215147224 */ /* 0x000fe200078e02ff */
[C---:B------:R-:W-:Y:S01]  /*09b0*/  LEA R21, R17.reuse, R18, 0x5 ;  /* 0x0000001211157211 */ /* 0x040fe200078e28ff */
[----:B------:R-:W1:Y:S01]  /*09c0*/  LDCU UR14, c[0x0][0x398] ;  /* 0x00007300ff0e77ac */ /* 0x000e620008000800 */
[----:B--2---:R-:W-:Y:S02]  /*09d0*/  LEA R22, R17, R19, 0x5 ;  /* 0x0000001311167211 */ /* 0x004fe400078e28ff */
[----:B------:R-:W-:Y:S01]  /*09e0*/  LOP3.LUT R23, R52, 0xc, RZ, 0x3c, !PT ;  /* 0x0000000c34177812 */ /* 0x000fe200078e3cff */
[----:B------:R-:W2:Y:S01]  /*09f0*/  LDCU UR11, c[0x0][0x39c] ;  /* 0x00007380ff0b77ac */ /* 0x000ea20008000800 */
[----:B------:R-:W-:-:S02]  /*0a00*/  MOV R119, RZ ;  /* 0x000000ff00777202 */ /* 0x000fc40000000f00 */
[----:B------:R-:W-:Y:S01]  /*0a10*/  LOP3.LUT R52, R52, 0x14, RZ, 0x3c, !PT ;  /* 0x0000001434347812 */ /* 0x000fe200078e3cff */
[----:B------:R-:W3:Y:S01]  /*0a20*/  LDCU.64 UR16, c[0x0][0x388] ;  /* 0x00007100ff1077ac */ /* 0x000ee20008000a00 */
[----:B------:R-:W-:Y:S01]  /*0a30*/  IADD3 R17, PT, PT, R56, UR7, R20 ;  /* 0x0000000738117c10 */ /* 0x000fe2000fffe014 */
[----:B------:R-:W-:Y:S01]  /*0a40*/  UMOV UR4, URZ ;  /* 0x000000ff00047c82 */ /* 0x000fe20008000000 */
[----:B------:R-:W-:-:S05]  /*0a50*/  UMOV UR5, URZ ;  /* 0x000000ff00057c82 */ /* 0x000fca0008000000 */
.L_x_2:
[----:B------:R-:W4:Y:S01]  /*0a60*/  S2UR UR9, SR_CgaCtaId ;  /* 0x00000000000979c3 */ /* 0x000f220000008800 */
[----:B------:R-:W-:Y:S01]  /*0a70*/  UMOV UR8, 0x400 ;  /* 0x0000040000087882 */ /* 0x000fe20000000000 */
[----:B------:R-:W-:Y:S01]  /*0a80*/  SHF.L.U32 R49, R55, 0x4, RZ ;  /* 0x0000000437317819 */ /* 0x000fe200000006ff */
[----:B------:R-:W-:Y:S02]  /*0a90*/  UIADD3 UR10, UPT, UPT, UR8, 0x2000, URZ ;  /* 0x00002000080a7890 */ /* 0x000fe4000fffe0ff */
[----:B------:R-:W-:-:S04]  /*0aa0*/  UIADD3 UR4, UPT, UPT, UR4, 0x8, URZ ;  /* 0x0000000804047890 */ /* 0x000fc8000fffe0ff */
[----:B--2---:R-:W-:Y:S02]  /*0ab0*/  UISETP.GE.AND UP0, UPT, UR4, UR11, UPT ;  /* 0x0000000b0400728c */ /* 0x004fe4000bf06270 */
[----:B----4-:R-:W-:Y:S02]  /*0ac0*/  ULEA UR10, UR9, UR10, 0x18 ;  /* 0x0000000a090a7291 */ /* 0x010fe4000f8ec0ff */
[----:B------:R-:W-:Y:S02]  /*0ad0*/  ULEA UR8, UR9, UR8, 0x18 ;  /* 0x0000000809087291 */ /* 0x000fe4000f8ec0ff */
[----:B------:R-:W-:Y:S02]  /*0ae0*/  ULEA UR9, UR5, UR10, 0xc ;  /* 0x0000000a05097291 */ /* 0x000fe4000f8e60ff */
[----:B------:R-:W-:-:S04]  /*0af0*/  ULEA UR8, UR5, UR8, 0xc ;  /* 0x0000000805087291 */ /* 0x000fc8000f8e60ff */
[----:B0-----:R-:W-:-:S05]  /*0b00*/  LEA R48, R54, UR9, 0x4 ;  /* 0x0000000936307c11 */ /* 0x001fca000f8e20ff */
[----:B------:R-:W-:Y:S04]  /*0b10*/  LDS.128 R32, [R49+UR8] ;  /* 0x0000000831207984 */ /* 0x000fe80008000c00 */
[----:B------:R-:W2:Y:S04]  /*0b20*/  LDS.128 R24, [R48] ;  /* 0x0000000030187984 */ /* 0x000ea80000000c00 */
[----:B------:R-:W4:Y:S04]  /*0b30*/  LDS.128 R36, [R49+UR8+0x100] ;  /* 0x0001000831247984 */ /* 0x000f280008000c00 */
[----:B------:R-:W5:Y:S01]  /*0b40*/  LDS.128 R44, [R48+0x100] ;  /* 0x00010000302c7984 */ /* 0x000f620000000c00 */
[----:B--2---:R-:W-:Y:S01]  /*0b50*/  FFMA R96, R33, R24, R71 ;  /* 0x0000001821607223 */ /* 0x004fe20000000047 */
[----:B------:R-:W-:Y:S01]  /*0b60*/  FFMA R114, R35, R26, R63 ;  /* 0x0000001a23727223 */ /* 0x000fe2000000003f */
[-C--:B------:R-:W-:Y:S01]  /*0b70*/  FFMA R104, R34, R24.reuse, R74 ;  /* 0x0000001822687223 */ /* 0x080fe2000000004a */
[----:B------:R-:W-:Y:S01]  /*0b80*/  FFMA R84, R32, R24, R84 ;  /* 0x0000001820547223 */ /* 0x000fe20000000054 */
[-C--:B----4-:R-:W-:Y:S01]  /*0b90*/  FFMA R71, R38, R27.reuse, R79 ;  /* 0x0000001b26477223 */ /* 0x090fe2000000004f */
[----:B------:R-:W-:Y:S01]  /*0ba0*/  LOP3.LUT R79, R49, 0x10, RZ, 0x3c, !PT ;  /* 0x00000010314f7812 */ /* 0x000fe200078e3cff */
[C---:B------:R-:W-:Y:S01]  /*0bb0*/  FFMA R63, R37.reuse, R26, R64 ;  /* 0x0000001a253f7223 */ /* 0x040fe20000000040 */
[----:B------:R-:W-:Y:S01]  /*0bc0*/  FFMA R64, R37, R27, R82 ;  /* 0x0000001b25407223 */ /* 0x000fe20000000052 */
[-C--:B------:R-:W-:Y:S01]  /*0bd0*/  FFMA R116, R35, R24.reuse, R116 ;  /* 0x0000001823747223 */ /* 0x080fe20000000074 */
[-C--:B------:R-:W-:Y:S01]  /*0be0*/  FFMA R92, R36, R24.reuse, R92 ;  /* 0x00000018245c7223 */ /* 0x080fe2000000005c */
[-C--:B------:R-:W-:Y:S01]  /*0bf0*/  FFMA R59, R37, R24.reuse, R59 ;  /* 0x00000018253b7223 */ /* 0x080fe2000000003b */
[-C--:B------:R-:W-:Y:S01]  /*0c00*/  FFMA R67, R38, R24.reuse, R67 ;  /* 0x0000001826437223 */ /* 0x080fe20000000043 */
[----:B------:R-:W-:Y:S01]  /*0c10*/  FFMA R74, R39, R24, R40 ;  /* 0x00000018274a7223 */ /* 0x000fe20000000028 */
[-C--:B------:R-:W-:Y:S01]  /*0c20*/  FFMA R83, R32, R25.reuse, R83 ;  /* 0x0000001920537223 */ /* 0x080fe20000000053 */
[-C--:B------:R-:W-:Y:S01]  /*0c30*/  FFMA R101, R33, R25.reuse, R101 ;  /* 0x0000001921657223 */ /* 0x080fe20000000065 */
[-C--:B------:R-:W-:Y:S01]  /*0c40*/  FFMA R109, R34, R25.reuse, R30 ;  /* 0x00000019226d7223 */ /* 0x080fe2000000001e */
        /* <DEDUP_REMOVED lines=17> */
[----:B------:R-:W-:Y:S01]  /*0d60*/  LDS.128 R28, [R48+0x300] ;  /* 0x00030000301c7984 */ /* 0x000fe20000000c00 */
[C---:B-----5:R-:W-:Y:S01]  /*0d70*/  FFMA R87, R32.reuse, R44, R87 ;  /* 0x0000002c20577223 */ /* 0x060fe20000000057 */
[C---:B------:R-:W-:Y:S01]  /*0d80*/  FFMA R86, R32.reuse, R45, R86 ;  /* 0x0000002d20567223 */ /* 0x040fe20000000056 */
[C---:B------:R-:W-:Y:S01]  /*0d90*/  FFMA R90, R32.reuse, R46, R90 ;  /* 0x0000002e205a7223 */ /* 0x040fe2000000005a */
[----:B------:R-:W2:Y:S01]  /*0da0*/  LDS.128 R24, [R79+UR8+0x200] ;  /* 0x000200084f187984 */ /* 0x000ea20008000c00 */
[----:B------:R-:W-:Y:S01]  /*0db0*/  FFMA R97, R32, R47, R97 ;  /* 0x0000002f20617223 */ /* 0x000fe20000000061 */
[C---:B------:R-:W-:Y:S01]  /*0dc0*/  FFMA R98, R33.reuse, R44, R98 ;  /* 0x0000002c21627223 */ /* 0x040fe20000000062 */
[C---:B------:R-:W-:Y:S01]  /*0dd0*/  FFMA R95, R33.reuse, R45, R95 ;  /* 0x0000002d215f7223 */ /* 0x040fe2000000005f */
[----:B------:R-:W4:Y:S01]  /*0de0*/  LDS.128 R40, [R48+0x200] ;  /* 0x0002000030287984 */ /* 0x000f220000000c00 */
[C---:B------:R-:W-:Y:S01]  /*0df0*/  FFMA R94, R33.reuse, R46, R94 ;  /* 0x0000002e215e7223 */ /* 0x040fe2000000005e */
[----:B------:R-:W-:Y:S01]  /*0e00*/  FFMA R105, R33, R47, R105 ;  /* 0x0000002f21697223 */ /* 0x000fe20000000069 */
[C---:B------:R-:W-:Y:S01]  /*0e10*/  FFMA R106, R34.reuse, R44, R106 ;  /* 0x0000002c226a7223 */ /* 0x040fe2000000006a */
[C---:B------:R-:W-:Y:S01]  /*0e20*/  FFMA R103, R34.reuse, R45, R103 ;  /* 0x0000002d22677223 */ /* 0x040fe20000000067 */
[C---:B------:R-:W-:Y:S01]  /*0e30*/  FFMA R102, R34.reuse, R46, R102 ;  /* 0x0000002e22667223 */ /* 0x040fe20000000066 */
[----:B------:R-:W-:Y:S01]  /*0e40*/  FFMA R117, R34, R47, R117 ;  /* 0x0000002f22757223 */ /* 0x000fe20000000075 */
[C---:B------:R-:W-:Y:S01]  /*0e50*/  FFMA R111, R35.reuse, R44, R111 ;  /* 0x0000002c236f7223 */ /* 0x040fe2000000006f */
[C---:B------:R-:W-:Y:S01]  /*0e60*/  FFMA R112, R35.reuse, R45, R112 ;  /* 0x0000002d23707223 */ /* 0x040fe20000000070 */
[CC--:B------:R-:W-:Y:S01]  /*0e70*/  FFMA R113, R35.reuse, R46.reuse, R113 ;  /* 0x0000002e23717223 */ /* 0x0c0fe20000000071 */
[-C--:B------:R-:W-:Y:S01]  /*0e80*/  FFMA R118, R35, R47.reuse, R118 ;  /* 0x0000002f23767223 */ /* 0x080fe20000000076 */
[C---:B------:R-:W-:Y:S01]  /*0e90*/  FFMA R120, R38.reuse, R46, R85 ;  /* 0x0000002e26787223 */ /* 0x040fe20000000055 */
[----:B------:R5:W0:Y:S01]  /*0ea0*/  LDS.128 R32, [R79+UR8+0x300] ;  /* 0x000300084f207984 */ /* 0x000a220008000c00 */
[-C--:B------:R-:W-:Y:S01]  /*0eb0*/  FFMA R85, R39, R47.reuse, R119 ;  /* 0x0000002f27557223 */ /* 0x080fe20000000077 */
[----:B------:R-:W-:Y:S01]  /*0ec0*/  LOP3.LUT R119, R49, 0x20, RZ, 0x3c, !PT ;  /* 0x0000002031777812 */ /* 0x000fe200078e3cff */
[----:B------:R-:W-:Y:S01]  /*0ed0*/  FFMA R122, R38, R47, R91 ;  /* 0x0000002f267a7223 */ /* 0x000fe2000000005b */
[C---:B------:R-:W-:Y:S01]  /*0ee0*/  FFMA R77, R36.reuse, R44, R77 ;  /* 0x0000002c244d7223 */ /* 0x040fe2000000004d */
[C---:B------:R-:W-:Y:S01]  /*0ef0*/  FFMA R124, R36.reuse, R45, R75 ;  /* 0x0000002d247c7223 */ /* 0x040fe2000000004b */
[C---:B------:R-:W-:Y:S01]  /*0f00*/  FFMA R123, R36.reuse, R46, R76 ;  /* 0x0000002e247b7223 */ /* 0x040fe2000000004c */
[----:B------:R-:W-:Y:S01]  /*0f10*/  FFMA R57, R36, R47, R57 ;  /* 0x0000002f24397223 */ /* 0x000fe20000000039 */
[C---:B------:R-:W-:Y:S01]  /*0f20*/  FFMA R62, R37.reuse, R44, R62 ;  /* 0x0000002c253e7223 */ /* 0x040fe2000000003e */
[C---:B------:R-:W-:Y:S01]  /*0f30*/  FFMA R60, R37.reuse, R45, R60 ;  /* 0x0000002d253c7223 */ /* 0x040fe2000000003c */
[C---:B------:R-:W-:Y:S01]  /*0f40*/  FFMA R58, R37.reuse, R46, R58 ;  /* 0x0000002e253a7223 */ /* 0x040fe2000000003a */
[----:B------:R-:W-:Y:S01]  /*0f50*/  FFMA R68, R37, R47, R68 ;  /* 0x0000002f25447223 */ /* 0x000fe20000000044 */
[CC--:B------:R-:W-:Y:S01]  /*0f60*/  FFMA R70, R38.reuse, R44.reuse, R70 ;  /* 0x0000002c26467223 */ /* 0x0c0fe20000000046 */
[-C--:B------:R-:W-:Y:S01]  /*0f70*/  FFMA R69, R38, R45.reuse, R69 ;  /* 0x0000002d26457223 */ /* 0x080fe20000000045 */
[C---:B------:R-:W-:Y:S01]  /*0f80*/  FFMA R91, R39.reuse, R44, R121 ;  /* 0x0000002c275b7223 */ /* 0x040fe20000000079 */
[C---:B-----5:R-:W-:Y:S01]  /*0f90*/  FFMA R79, R39.reuse, R45, R65 ;  /* 0x0000002d274f7223 */ /* 0x060fe20000000041 */
[----:B------:R-:W-:-:S02]  /*0fa0*/  FFMA R80, R39, R46, R73 ;  /* 0x0000002e27507223 */ /* 0x000fc40000000049 */
[----:B------:R-:W-:Y:S04]  /*0fb0*/  LDS.128 R44, [R119+UR8+0x400] ;  /* 0x00040008772c7984 */ /* 0x000fe80008000c00 */
[----:B------:R-:W5:Y:S01]  /*0fc0*/  LDS.128 R36, [R48+0x400] ;  /* 0x0004000030247984 */ /* 0x000f620000000c00 */
[C---:B--2---:R-:W-:Y:S01]  /*0fd0*/  FFMA R87, R24.reuse, R28, R87 ;  /* 0x0000001c18577223 */ /* 0x044fe20000000057 */
[C---:B------:R-:W-:Y:S01]  /*0fe0*/  FFMA R86, R24.reuse, R29, R86 ;  /* 0x0000001d18567223 */ /* 0x040fe20000000056 */
[C---:B------:R-:W-:Y:S01]  /*0ff0*/  FFMA R90, R24.reuse, R30, R90 ;  /* 0x0000001e185a7223 */ /* 0x040fe2000000005a */
[C---:B------:R-:W-:Y:S01]  /*1000*/  FFMA R97, R24.reuse, R31, R97 ;  /* 0x0000001f18617223 */ /* 0x040fe20000000061 */
[C---:B----4-:R-:W-:Y:S01]  /*1010*/  FFMA R84, R24.reuse, R40, R84 ;  /* 0x0000002818547223 */ /* 0x050fe20000000054 */
[C---:B------:R-:W-:Y:S01]  /*1020*/  FFMA R83, R24.reuse, R41, R83 ;  /* 0x0000002918537223 */ /* 0x040fe20000000053 */
[C---:B------:R-:W-:Y:S01]  /*1030*/  FFMA R89, R24.reuse, R42, R89 ;  /* 0x0000002a18597223 */ /* 0x040fe20000000059 */
[----:B------:R-:W-:Y:S01]  /*1040*/  FFMA R88, R24, R43, R88 ;  /* 0x0000002b18587223 */ /* 0x000fe20000000058 */
[C---:B------:R-:W-:Y:S01]  /*1050*/  FFMA R96, R25.reuse, R40, R96 ;  /* 0x0000002819607223 */ /* 0x040fe20000000060 */
[C---:B------:R-:W-:Y:S01]  /*1060*/  FFMA R101, R25.reuse, R41, R101 ;  /* 0x0000002919657223 */ /* 0x040fe20000000065 */
[C---:B------:R-:W-:Y:S01]  /*1070*/  FFMA R100, R25.reuse, R42, R100 ;  /* 0x0000002a19647223 */ /* 0x040fe20000000064 */
[C---:B------:R-:W-:Y:S01]  /*1080*/  FFMA R99, R25.reuse, R43, R99 ;  /* 0x0000002b19637223 */ /* 0x040fe20000000063 */
[C---:B------:R-:W-:Y:S01]  /*1090*/  FFMA R98, R25.reuse, R28, R98 ;  /* 0x0000001c19627223 */ /* 0x040fe20000000062 */
        /* <DEDUP_REMOVED lines=19> */
[C---:B0-----:R-:W-:Y:S01]  /*11d0*/  FFMA R92, R32.reuse, R40, R92 ;  /* 0x00000028205c7223 */ /* 0x041fe2000000005c */
[----:B------:R-:W0:Y:S01]  /*11e0*/  LDS.128 R24, [R48+0x500] ;  /* 0x0005000030187984 */ /* 0x000e220000000c00 */
[C---:B------:R-:W-:Y:S01]  /*11f0*/  FFMA R93, R32.reuse, R41, R93 ;  /* 0x00000029205d7223 */ /* 0x040fe2000000005d */
        /* <DEDUP_REMOVED lines=15> */
[----:B------:R2:W4:Y:S01]  /*12f0*/  LDS.128 R40, [R119+UR8+0x500] ;  /* 0x0005000877287984 */ /* 0x0005220008000c00 */
[C---:B------:R-:W-:Y:S01]  /*1300*/  FFMA R50, R32.reuse, R29, R124 ;  /* 0x0000001d20327223 */ /* 0x040fe2000000007c */
[C---:B------:R-:W-:Y:S01]  /*1310*/  FFMA R51, R32.reuse, R30, R123 ;  /* 0x0000001e20337223 */ /* 0x040fe2000000007b */
[----:B------:R-:W-:Y:S01]  /*1320*/  FFMA R57, R32, R31, R57 ;  /* 0x0000001f20397223 */ /* 0x000fe20000000039 */
[C---:B------:R-:W-:Y:S01]  /*1330*/  FFMA R62, R33.reuse, R28, R62 ;  /* 0x0000001c213e7223 */ /* 0x040fe2000000003e */
[C---:B------:R-:W-:Y:S01]  /*1340*/  FFMA R60, R33.reuse, R29, R60 ;  /* 0x0000001d213c7223 */ /* 0x040fe2000000003c */
[C---:B------:R-:W-:Y:S01]  /*1350*/  FFMA R58, R33.reuse, R30, R58 ;  /* 0x0000001e213a7223 */ /* 0x040fe2000000003a */
[----:B------:R-:W-:Y:S01]  /*1360*/  FFMA R68, R33, R31, R68 ;  /* 0x0000001f21447223 */ /* 0x000fe20000000044 */
[----:B--2---:R-:W-:Y:S01]  /*1370*/  LEA R119, R23, UR8, 0x2 ;  /* 0x0000000817777c11 */ /* 0x004fe2000f8e10ff */
        /* <DEDUP_REMOVED lines=8> */
[C---:B-----5:R-:W-:Y:S01]  /*1400*/  FFMA R84, R44.reuse, R36, R84 ;  /* 0x000000242c547223 */ /* 0x060fe20000000054 */
[C---:B------:R-:W-:Y:S01]  /*1410*/  FFMA R83, R44.reuse, R37, R83 ;  /* 0x000000252c537223 */ /* 0x040fe20000000053 */
[C---:B------:R-:W-:Y:S01]  /*1420*/  FFMA R89, R44.reuse, R38, R89 ;  /* 0x000000262c597223 */ /* 0x040fe20000000059 */
[C---:B------:R-:W-:Y:S01]  /*1430*/  FFMA R88, R44.reuse, R39, R88 ;  /* 0x000000272c587223 */ /* 0x040fe20000000058 */
[C---:B------:R-:W-:Y:S01]  /*1440*/  FFMA R96, R45.reuse, R36, R96 ;  /* 0x000000242d607223 */ /* 0x040fe20000000060 */
[C---:B------:R-:W-:Y:S01]  /*1450*/  FFMA R101, R45.reuse, R37, R101 ;  /* 0x000000252d657223 */ /* 0x040fe20000000065 */
[C---:B0-----:R-:W-:Y:S01]  /*1460*/  FFMA R87, R44.reuse, R24, R87 ;  /* 0x000000182c577223 */ /* 0x041fe20000000057 */
        /* <DEDUP_REMOVED lines=25> */
[----:B------:R-:W-:Y:S01]  /*1600*/  LDS.128 R28, [R48+0x600] ;  /* 0x00060000301c7984 */ /* 0x000fe20000000c00 */
[C---:B----4-:R-:W-:Y:S01]  /*1610*/  FFMA R92, R40.reuse, R36, R92 ;  /* 0x00000024285c7223 */ /* 0x050fe2000000005c */
[C---:B------:R-:W-:Y:S01]  /*1620*/  FFMA R93, R40.reuse, R37, R93 ;  /* 0x00000025285d7223 */ /* 0x040fe2000000005d */
[C---:B------:R-:W-:Y:S01]  /*1630*/  FFMA R75, R40.reuse, R38, R75 ;  /* 0x00000026284b7223 */ /* 0x040fe2000000004b */
[----:B------:R-:W0:Y:S01]  /*1640*/  LDS.128 R44, [R119+0x600] ;  /* 0x00060000772c7984 */ /* 0x000e220000000c00 */
[----:B------:R-:W-:Y:S01]  /*1650*/  FFMA R76, R40, R39, R76 ;  /* 0x00000027284c7223 */ /* 0x000fe2000000004c */
[C---:B------:R-:W-:Y:S01]  /*1660*/  FFMA R59, R41.reuse, R36, R59 ;  /* 0x00000024293b7223 */ /* 0x040fe2000000003b */
[C---:B------:R-:W-:Y:S01]  /*1670*/  FFMA R61, R41.reuse, R37, R61 ;  /* 0x00000025293d7223 */ /* 0x040fe2000000003d */
[----:B------:R-:W2:Y:S01]  /*1680*/  LDS.128 R32, [R48+0x700] ;  /* 0x0007000030207984 */ /* 0x000ea20000000c00 */
        /* <DEDUP_REMOVED lines=11> */
[----:B------:R4:W5:Y:S01]  /*1740*/  LDS.128 R36, [R119+0x700] ;  /* 0x0007000077247984 */ /* 0x0009620000000c00 */
[C---:B------:R-:W-:Y:S01]  /*1750*/  FFMA R50, R40.reuse, R25, R50 ;  /* 0x0000001928327223 */ /* 0x040fe20000000032 */
[C---:B------:R-:W-:Y:S01]  /*1760*/  FFMA R51, R40.reuse, R26, R51 ;  /* 0x0000001a28337223 */ /* 0x040fe20000000033 */
[----:B------:R-:W-:Y:S01]  /*1770*/  FFMA R57, R40, R27, R57 ;  /* 0x0000001b28397223 */ /* 0x000fe20000000039 */
[C---:B------:R-:W-:Y:S01]  /*1780*/  FFMA R62, R41.reuse, R24, R62 ;  /* 0x00000018293e7223 */ /* 0x040fe2000000003e */
[C---:B------:R-:W-:Y:S01]  /*1790*/  FFMA R60, R41.reuse, R25, R60 ;  /* 0x00000019293c7223 */ /* 0x040fe2000000003c */
[C---:B------:R-:W-:Y:S01]  /*17a0*/  FFMA R58, R41.reuse, R26, R58 ;  /* 0x0000001a293a7223 */ /* 0x040fe2000000003a */
[----:B------:R-:W-:Y:S01]  /*17b0*/  FFMA R68, R41, R27, R68 ;  /* 0x0000001b29447223 */ /* 0x000fe20000000044 */
[----:B----4-:R-:W-:Y:S01]  /*17c0*/  LOP3.LUT R119, R49, 0x40, RZ, 0x3c, !PT ;  /* 0x0000004031777812 */ /* 0x010fe200078e3cff */
[C---:B------:R-:W-:Y:S01]  /*17d0*/  FFMA R70, R42.reuse, R24, R70 ;  /* 0x000000182a467223 */ /* 0x040fe20000000046 */
[C---:B------:R-:W-:Y:S01]  /*17e0*/  FFMA R69, R42.reuse, R25, R69 ;  /* 0x000000192a457223 */ /* 0x040fe20000000045 */
[C---:B------:R-:W-:Y:S01]  /*17f0*/  FFMA R65, R42.reuse, R26, R65 ;  /* 0x0000001a2a417223 */ /* 0x040fe20000000041 */
[----:B------:R-:W-:Y:S01]  /*1800*/  FFMA R73, R42, R27, R73 ;  /* 0x0000001b2a497223 */ /* 0x000fe20000000049 */
[C---:B------:R-:W-:Y:S01]  /*1810*/  FFMA R91, R43.reuse, R24, R91 ;  /* 0x000000182b5b7223 */ /* 0x040fe2000000005b */
[C---:B------:R-:W-:Y:S01]  /*1820*/  FFMA R79, R43.reuse, R25, R79 ;  /* 0x000000192b4f7223 */ /* 0x040fe2000000004f */
[C---:B------:R-:W-:Y:S01]  /*1830*/  FFMA R80, R43.reuse, R26, R80 ;  /* 0x0000001a2b507223 */ /* 0x040fe20000000050 */
[----:B------:R-:W-:-:S02]  /*1840*/  FFMA R85, R43, R27, R85 ;  /* 0x0000001b2b557223 */ /* 0x000fc40000000055 */
[----:B------:R-:W-:Y:S04]  /*1850*/  LDS.128 R40, [R48+0x800] ;  /* 0x0008000030287984 */ /* 0x000fe80000000c00 */
[----:B------:R-:W-:Y:S01]  /*1860*/  LDS.128 R24, [R48+0x900] ;  /* 0x0009000030187984 */ /* 0x000fe20000000c00 */
[C---:B0-----:R-:W-:Y:S01]  /*1870*/  FFMA R84, R44.reuse, R28, R84 ;  /* 0x0000001c2c547223 */ /* 0x041fe20000000054 */
[C---:B------:R-:W-:Y:S01]  /*1880*/  FFMA R83, R44.reuse, R29, R83 ;  /* 0x0000001d2c537223 */ /* 0x040fe20000000053 */
[C---:B------:R-:W-:Y:S01]  /*1890*/  FFMA R89, R44.reuse, R30, R89 ;  /* 0x0000001e2c597223 */ /* 0x040fe20000000059 */
[C---:B------:R-:W-:Y:S01]  /*18a0*/  FFMA R88, R44.reuse, R31, R88 ;  /* 0x0000001f2c587223 */ /* 0x040fe20000000058 */
[C---:B--2---:R-:W-:Y:S01]  /*18b0*/  FFMA R87, R44.reuse, R32, R87 ;  /* 0x000000202c577223 */ /* 0x044fe20000000057 */
        /* <DEDUP_REMOVED lines=27> */
[C---:B-----5:R-:W-:Y:S01]  /*1a70*/  FFMA R92, R36.reuse, R28, R92 ;  /* 0x0000001c245c7223 */ /* 0x060fe2000000005c */
[----:B------:R-:W0:Y:S01]  /*1a80*/  LDS.128 R44, [R119+UR8+0x800] ;  /* 0x00080008772c7984 */ /* 0x000e220008000c00 */
        /* <DEDUP_REMOVED lines=67> */
[C---:B----4-:R-:W-:Y:S01]  /*1ec0*/  FFMA R92, R28.reuse, R40, R92 ;  /* 0x000000281c5c7223 */ /* 0x050fe2000000005c */
        /* <DEDUP_REMOVED lines=17> */
[----:B------:R2:W4:Y:S01]  /*1fe0*/  LDS.128 R40, [R119+0xb00] ;  /* 0x000b000077287984 */ /* 0x0005220000000c00 */
[C---:B------:R-:W-:Y:S01]  /*1ff0*/  FFMA R50, R28.reuse, R25, R50 ;  /* 0x000000191c327223 */ /* 0x040fe20000000032 */
[C---:B------:R-:W-:Y:S01]  /*2000*/  FFMA R51, R28.reuse, R26, R51 ;  /* 0x0000001a1c337223 */ /* 0x040fe20000000033 */
[----:B------:R-:W-:Y:S01]  /*2010*/  FFMA R57, R28, R27, R57 ;  /* 0x0000001b1c397223 */ /* 0x000fe20000000039 */
[C---:B------:R-:W-:Y:S01]  /*2020*/  FFMA R62, R29.reuse, R24, R62 ;  /* 0x000000181d3e7223 */ /* 0x040fe2000000003e */
[C---:B------:R-:W-:Y:S01]  /*2030*/  FFMA R60, R29.reuse, R25, R60 ;  /* 0x000000191d3c7223 */ /* 0x040fe2000000003c */
[C---:B------:R-:W-:Y:S01]  /*2040*/  FFMA R58, R29.reuse, R26, R58 ;  /* 0x0000001a1d3a7223 */ /* 0x040fe2000000003a */
[----:B------:R-:W-:Y:S01]  /*2050*/  FFMA R68, R29, R27, R68 ;  /* 0x0000001b1d447223 */ /* 0x000fe20000000044 */
[----:B--2---:R-:W-:Y:S01]  /*2060*/  LOP3.LUT R119, R49, 0x60, RZ, 0x3c, !PT ;  /* 0x0000006031777812 */ /* 0x004fe200078e3cff */
        /* <DEDUP_REMOVED lines=60> */
[----:B------:R-:W2:Y:S01]  /*2430*/  LDS.128 R32, [R119+UR8+0xd00] ;  /* 0x000d000877207984 */ /* 0x000ea20008000c00 */
        /* <DEDUP_REMOVED lines=24> */
[----:B------:R-:W-:Y:S01]  /*25c0*/  LOP3.LUT R44, R49, 0x70, RZ, 0x3c, !PT ;  /* 0x00000070312c7812 */ /* 0x000fe200078e3cff */
        /* <DEDUP_REMOVED lines=24> */
[----:B------:R-:W0:Y:S01]  /*2750*/  LDS.128 R36, [R44+UR8+0xe00] ;  /* 0x000e00082c247984 */ /* 0x000e220008000c00 */
[C---:B--2---:R-:W-:Y:S01]  /*2760*/  FFMA R120, R32.reuse, R25, R93 ;  /* 0x0000001920787223 */ /* 0x044fe2000000005d */
[C---:B------:R-:W-:Y:S01]  /*2770*/  FFMA R119, R32.reuse, R26, R75 ;  /* 0x0000001a20777223 */ /* 0x040fe2000000004b */
[C---:B------:R-:W-:Y:S01]  /*2780*/  FFMA R93, R32.reuse, R27, R76 ;  /* 0x0000001b205d7223 */ /* 0x040fe2000000004c */
[----:B------:R-:W2:Y:S01]  /*2790*/  LDS.128 R44, [R44+UR8+0xf00] ;  /* 0x000f00082c2c7984 */ /* 0x000ea20008000c00 */
[C---:B------:R-:W-:Y:S01]  /*27a0*/  FFMA R75, R32.reuse, R29, R50 ;  /* 0x0000001d204b7223 */ /* 0x040fe20000000032 */
        /* <DEDUP_REMOVED lines=29> */
[-C--:B0-----:R-:W-:Y:S01]  /*2980*/  FFMA R84, R36, R40.reuse, R84 ;  /* 0x0000002824547223 */ /* 0x081fe20000000054 */
[-C--:B------:R-:W-:Y:S01]  /*2990*/  FFMA R71, R37, R40.reuse, R96 ;  /* 0x0000002825477223 */ /* 0x080fe20000000060 */
[-C--:B------:R-:W-:Y:S01]  /*29a0*/  FFMA R74, R38, R40.reuse, R104 ;  /* 0x00000028264a7223 */ /* 0x080fe20000000068 */
[-C--:B------:R-:W-:Y:S01]  /*29b0*/  FFMA R116, R39, R40.reuse, R116 ;  /* 0x0000002827747223 */ /* 0x080fe20000000074 */
[-C--:B--2---:R-:W-:Y:S01]  /*29c0*/  FFMA R92, R44, R40.reuse, R92 ;  /* 0x000000282c5c7223 */ /* 0x084fe2000000005c */
[-C--:B------:R-:W-:Y:S01]  /*29d0*/  FFMA R59, R45, R40.reuse, R59 ;  /* 0x000000282d3b7223 */ /* 0x080fe2000000003b */
[-C--:B------:R-:W-:Y:S01]  /*29e0*/  FFMA R67, R46, R40.reuse, R67 ;  /* 0x000000282e437223 */ /* 0x080fe20000000043 */
[----:B------:R-:W-:Y:S01]  /*29f0*/  FFMA R40, R47, R40, R34 ;  /* 0x000000282f287223 */ /* 0x000fe20000000022 */
[-C--:B------:R-:W-:Y:S01]  /*2a00*/  FFMA R83, R36, R41.reuse, R83 ;  /* 0x0000002924537223 */ /* 0x080fe20000000053 */
[----:B------:R-:W0:Y:S01]  /*2a10*/  LDC R34, c[0x0][0x3a0] ;  /* 0x0000e800ff227b82 */ /* 0x000e220000000800 */
        /* <DEDUP_REMOVED lines=19> */
[C---:B------:R-:W-:Y:S01]  /*2b50*/  FFMA R79, R46.reuse, R43, R33 ;  /* 0x0000002b2e4f7223 */ /* 0x040fe20000000021 */
[C---:B----4-:R-:W-:Y:S01]  /*2b60*/  FFMA R85, R46.reuse, R50, R65 ;  /* 0x000000322e557223 */ /* 0x050fe20000000041 */
[----:B------:R-:W-:Y:S01]  /*2b70*/  FFMA R91, R46, R51, R73 ;  /* 0x000000332e5b7223 */ /* 0x000fe20000000049 */
        /* <DEDUP_REMOVED lines=30> */
[C---:B------:R-:W-:Y:S01]  /*2d60*/  FFMA R65, R47.reuse, R49, R24 ;  /* 0x000000312f417223 */ /* 0x040fe20000000018 */
[C---:B------:R-:W-:Y:S01]  /*2d70*/  FFMA R73, R47.reuse, R50, R25 ;  /* 0x000000322f497223 */ /* 0x040fe20000000019 */
[----:B------:R-:W-:Y:S01]  /*2d80*/  FFMA R119, R47, R51, R35 ;  /* 0x000000332f777223 */ /* 0x000fe20000000023 */
[----:B0-----:R-:W-:Y:S06]  /*2d90*/  BRA.U UP0, `(.L_x_1) ;  /* 0x0000000100f87547 */ /* 0x001fec000b800000 */
[----:B------:R-:W-:Y:S02]  /*2da0*/  IADD3 R24, PT, PT, R2, 0x8, RZ ;  /* 0x0000000802187810 */ /* 0x000fe40007ffe0ff */
[----:B------:R-:W-:Y:S02]  /*2db0*/  MOV R44, RZ ;  /* 0x000000ff002c7202 */ /* 0x000fe40000000f00 */
[----:B------:R-:W-:Y:S02]  /*2dc0*/  ISETP.GE.AND P0, PT, R24, UR11, PT ;  /* 0x0000000b18007c0c */ /* 0x000fe4000bf06270 */
[----:B------:R-:W-:Y:S02]  /*2dd0*/  IADD3 R24, PT, PT, R6, 0x8, RZ ;  /* 0x0000000806187810 */ /* 0x000fe40007ffe0ff */
[----:B-1----:R-:W-:Y:S02]  /*2de0*/  ISETP.GE.OR P2, PT, R53, UR14, P0 ;  /* 0x0000000e35007c0c */ /* 0x002fe40008746670 */
[----:B------:R-:W-:-:S02]  /*2df0*/  ISETP.GE.OR P3, PT, R0, UR14, P0 ;  /* 0x0000000e00007c0c */ /* 0x000fc40008766670 */
[----:B------:R-:W-:Y:S02]  /*2e00*/  ISETP.GE.OR P5, PT, R3, UR14, P0 ;  /* 0x0000000e03007c0c */ /* 0x000fe400087a6670 */
[----:B------:R-:W-:Y:S02]  /*2e10*/  ISETP.GE.OR P0, PT, R4, UR14, P0 ;  /* 0x0000000e04007c0c */ /* 0x000fe40008706670 */
[----:B------:R-:W-:-:S04]  /*2e20*/  ISETP.GE.AND P1, PT, R24, UR11, PT ;  /* 0x0000000b18007c0c */ /* 0x000fc8000bf26270 */
[----:B------:R-:W-:Y:S01]  /*2e30*/  ISETP.GE.OR P4, PT, R5, UR15, P1 ;  /* 0x0000000f05007c0c */ /* 0x000fe20008f86670 */
[----:B------:R-:W0:Y:S01]  /*2e40*/  @!P2 LDC.64 R38, c[0x0][0x380] ;  /* 0x0000e000ff26ab82 */ /* 0x000e220000000a00 */
[----:B------:R-:W-:Y:S02]  /*2e50*/  @!P2 IADD3 R35, PT, PT, R18, 0x8, RZ ;  /* 0x000000081223a810 */ /* 0x000fe40007ffe0ff */
[----:B------:R-:W-:-:S03]  /*2e60*/  @!P3 IADD3 R45, PT, PT, R21, 0x8, RZ ;  /* 0x00000008152db810 */ /* 0x000fc60007ffe0ff */
[----:B------:R-:W-:Y:S02]  /*2e70*/  @!P0 IADD3 R47, PT, PT, R22, 0x8, RZ ;  /* 0x00000008162f8810 */ /* 0x000fe40007ffe0ff */
[----:B------:R-:W1:Y:S08]  /*2e80*/  @!P3 LDC.64 R36, c[0x0][0x380] ;  /* 0x0000e000ff24bb82 */ /* 0x000e700000000a00 */
[----:B------:R-:W2:Y:S08]  /*2e90*/  @!P0 LDC.64 R26, c[0x0][0x380] ;  /* 0x0000e000ff1a8b82 */ /* 0x000eb00000000a00 */
[----:B------:R-:W4:Y:S01]  /*2ea0*/  @!P5 LDC.64 R32, c[0x0][0x380] ;  /* 0x0000e000ff20db82 */ /* 0x000f220000000a00 */
[----:B0-----:R-:W-:-:S04]  /*2eb0*/  @!P2 IMAD.WIDE.U32 R38, R35, 0x4, R38 ;  /* 0x000000042326a825 */ /* 0x001fc800078e0026 */
[----:B------:R-:W-:-:S03]  /*2ec0*/  HFMA2 R35, -RZ, RZ, 0, 0 ;  /* 0x00000000ff237431 */ /* 0x000fc600000001ff */
[----:B------:R-:W0:Y:S01]  /*2ed0*/  @!P4 LDC.64 R24, c[0x0][0x388] ;  /* 0x0000e200ff18cb82 */ /* 0x000e220000000a00 */
[----:B-1----:R-:W-:Y:S01]  /*2ee0*/  @!P3 IMAD.WIDE.U32 R36, R45, 0x4, R36 ;  /* 0x000000042d24b825 */ /* 0x002fe200078e0024 */
[----:B------:R-:W-:Y:S01]  /*2ef0*/  @!P5 IADD3 R45, PT, PT, R19, 0x8, RZ ;  /* 0x00000008132dd810 */ /* 0x000fe20007ffe0ff */
[----:B------:R-:W5:Y:S01]  /*2f00*/  @!P2 LDG.E R35, desc[UR12][R38.64] ;  /* 0x0000000c2623a981 */ /* 0x000f62000c1e1900 */
[----:B------:R-:W-:-:S03]  /*2f10*/  IADD3 R48, P2, PT, R5, R20, RZ ;  /* 0x0000001405307210 */ /* 0x000fc60007f5e0ff */
[----:B------:R2:W5:Y:S01]  /*2f20*/  @!P3 LDG.E R44, desc[UR12][R36.64] ;  /* 0x0000000c242cb981 */ /* 0x000562000c1e1900 */
[----:B------:R-:W-:Y:S01]  /*2f30*/  ISETP.GE.OR P3, PT, R8, UR15, P1 ;  /* 0x0000000f08007c0c */ /* 0x000fe20008f66670 */
[----:B----4-:R-:W-:-:S04]  /*2f40*/  @!P5 IMAD.WIDE.U32 R32, R45, 0x4, R32 ;  /* 0x000000042d20d825 */ /* 0x010fc800078e0020 */
[----:B------:R-:W-:Y:S02]  /*2f50*/  HFMA2 R45, -RZ, RZ, 0, 0 ;  /* 0x00000000ff2d7431 */ /* 0x000fe400000001ff */
[----:B--2---:R-:W-:Y:S01]  /*2f60*/  @!P0 IMAD.WIDE.U32 R36, R47, 0x4, R26 ;  /* 0x000000042f248825 */ /* 0x004fe200078e001a */
[----:B------:R-:W-:Y:S02]  /*2f70*/  LEA.HI.X.SX32 R27, R20, R7, 0x1, P2 ;  /* 0x00000007141b7211 */ /* 0x000fe400010f0eff */
[----:B------:R-:W-:Y:S02]  /*2f80*/  CS2R R46, SRZ ;  /* 0x00000000002e7805 */ /* 0x000fe4000001ff00 */
[----:B------:R-:W-:Y:S02]  /*2f90*/  ISETP.GE.OR P2, PT, R9, UR15, P1 ;  /* 0x0000000f09007c0c */ /* 0x000fe40008f46670 */
[----:B------:R-:W-:Y:S02]  /*2fa0*/  ISETP.GE.OR P1, PT, R10, UR15, P1 ;  /* 0x0000000f0a007c0c */ /* 0x000fe40008f26670 */
[----:B---3--:R-:W-:-:S02]  /*2fb0*/  LEA R26, P6, R48, UR16, 0x2 ;  /* 0x00000010301a7c11 */ /* 0x008fc4000f8c10ff */
[----:B------:R-:W-:Y:S01]  /*2fc0*/  CS2R R38, SRZ ;  /* 0x0000000000267805 */ /* 0x000fe2000001ff00 */
[----:B0-----:R-:W-:Y:S01]  /*2fd0*/  @!P4 IMAD.WIDE R24, R17, 0x4, R24 ;  /* 0x000000041118c825 */ /* 0x001fe200078e0218 */
[----:B------:R0:W2:Y:S01]  /*2fe0*/  @!P5 LDG.E R45, desc[UR12][R32.64] ;  /* 0x0000000c202dd981 */ /* 0x0000a2000c1e1900 */
[----:B------:R-:W-:Y:S02]  /*2ff0*/  LEA.HI.X R27, R48, UR17, R27, 0x2, P6 ;  /* 0x00000011301b7c11 */ /* 0x000fe4000b0f141b */
[----:B------:R-:W-:Y:S01]  /*3000*/  MOV R48, RZ ;  /* 0x000000ff00307202 */ /* 0x000fe20000000f00 */
[----:B------:R1:W3:Y:S04]  /*3010*/  @!P0 LDG.E R46, desc[UR12][R36.64] ;  /* 0x0000000c242e8981 */ /* 0x0002e8000c1e1900 */
[----:B------:R4:W3:Y:S04]  /*3020*/  @!P4 LDG.E R38, desc[UR12][R24.64] ;  /* 0x0000000c1826c981 */ /* 0x0008e8000c1e1900 */
[----:B------:R-:W3:Y:S04]  /*3030*/  @!P3 LDG.E R39, desc[UR12][R26.64+0x80] ;  /* 0x0000800c1a27b981 */ /* 0x000ee8000c1e1900 */
[----:B------:R-:W3:Y:S04]  /*3040*/  @!P2 LDG.E R47, desc[UR12][R26.64+0x100] ;  /* 0x0001000c1a2fa981 */ /* 0x000ee8000c1e1900 */
[----:B------:R-:W3:Y:S01]  /*3050*/  @!P1 LDG.E R48, desc[UR12][R26.64+0x180] ;  /* 0x0001800c1a309981 */ /* 0x000ee2000c1e1900 */
[----:B------:R-:W-:-:S06]  /*3060*/  ULOP3.LUT UR8, UR5, 0x1, URZ, 0x3c, !UPT ;  /* 0x0000000105087892 */ /* 0x000fcc000f8e3cff */
[----:B0-----:R-:W-:-:S04]  /*3070*/  MOV R32, UR8 ;  /* 0x0000000800207c02 */ /* 0x001fc80008000f00 */
[C---:B------:R-:W-:Y:S02]  /*3080*/  LEA R49, R32.reuse, R11, 0xc ;  /* 0x0000000b20317211 */ /* 0x040fe400078e60ff */
[----:B-1----:R-:W-:Y:S02]  /*3090*/  LEA R37, R32, R16, 0xc ;  /* 0x0000001020257211 */ /* 0x002fe400078e60ff */
[-C--:B------:R-:W-:Y:S02]  /*30a0*/  LEA R32, R12, R49.reuse, 0x2 ;  /* 0x000000310c207211 */ /* 0x080fe400078e10ff */
[-C--:B------:R-:W-:Y:S02]  /*30b0*/  LEA R33, R13, R49.reuse, 0x2 ;  /* 0x000000310d217211 */ /* 0x080fe400078e10ff */
[-C--:B------:R-:W-:Y:S02]  /*30c0*/  LEA R36, R14, R49.reuse, 0x2 ;  /* 0x000000310e247211 */ /* 0x080fe400078e10ff */
[----:B----4-:R-:W-:-:S02]  /*30d0*/  LEA R25, R15, R49, 0x2 ;  /* 0x000000310f197211 */ /* 0x010fc400078e10ff */
[----:B------:R-:W-:Y:S01]  /*30e0*/  LEA R37, R56, R37, 0x2 ;  /* 0x0000002538257211 */ /* 0x000fe200078e10ff */
[----:B-----5:R0:W-:Y:S04]  /*30f0*/  STS [R32], R35 ;  /* 0x0000002320007388 */ /* 0x0201e80000000800 */
[----:B------:R0:W-:Y:S04]  /*3100*/  STS [R33], R44 ;  /* 0x0000002c21007388 */ /* 0x0001e80000000800 */
[----:B--2---:R0:W-:Y:S04]  /*3110*/  STS [R36], R45 ;  /* 0x0000002d24007388 */ /* 0x0041e80000000800 */
[----:B---3--:R0:W-:Y:S04]  /*3120*/  STS [R25], R46 ;  /* 0x0000002e19007388 */ /* 0x0081e80000000800 */
[----:B------:R0:W-:Y:S04]  /*3130*/  STS [R37], R38 ;  /* 0x0000002625007388 */ /* 0x0001e80000000800 */
[----:B------:R0:W-:Y:S04]  /*3140*/  STS [R37+0x80], R39 ;  /* 0x0000802725007388 */ /* 0x0001e80000000800 */
[----:B------:R0:W-:Y:S04]  /*3150*/  STS [R37+0x100], R47 ;  /* 0x0001002f25007388 */ /* 0x0001e80000000800 */
[----:B------:R0:W-:Y:S01]  /*3160*/  STS [R37+0x180], R48 ;  /* 0x0001803025007388 */ /* 0x0001e20000000800 */
[----:B------:R-:W-:Y:S06]  /*3170*/  BAR.SYNC.DEFER_BLOCKING 0x0 ;  /* 0x0000000000007b1d */ /* 0x000fec0000010000 */
.L_x_1:
[----:B------:R-:W-:Y:S01]  /*3180*/  IADD3 R6, PT, PT, R6, 0x8, RZ ;  /* 0x0000000806067810 */ /* 0x000fe20007ffe0ff */
[----:B------:R-:W-:Y:S01]  /*3190*/  ULOP3.LUT UR5, UR5, 0x1, URZ, 0x3c, !UPT ;  /* 0x0000000105057892 */ /* 0x000fe2000f8e3cff */
[----:B------:R-:W-:Y:S02]  /*31a0*/  IADD3 R22, PT, PT, R22, 0x8, RZ ;  /* 0x0000000816167810 */ /* 0x000fe40007ffe0ff */
[----:B------:R-:W-:Y:S02]  /*31b0*/  IADD3 R19, PT, PT, R19, 0x8, RZ ;  /* 0x0000000813137810 */ /* 0x000fe40007ffe0ff */
[----:B------:R-:W-:Y:S02]  /*31c0*/  IADD3 R21, PT, PT, R21, 0x8, RZ ;  /* 0x0000000815157810 */ /* 0x000fe40007ffe0ff */
[----:B------:R-:W-:Y:S02]  /*31d0*/  IADD3 R18, PT, PT, R18, 0x8, RZ ;  /* 0x0000000812127810 */ /* 0x000fe40007ffe0ff */
[----:B------:R-:W-:-:S02]  /*31e0*/  IADD3 R2, PT, PT, R2, 0x8, RZ ;  /* 0x0000000802027810 */ /* 0x000fc40007ffe0ff */
[C---:B------:R-:W-:Y:S02]  /*31f0*/  LEA R20, R34.reuse, R20, 0x3 ;  /* 0x0000001422147211 */ /* 0x040fe400078e18ff */
[----:B------:R-:W-:Y:S01]  /*3200*/  LEA R17, R34, R17, 0x3 ;  /* 0x0000001122117211 */ /* 0x000fe200078e18ff */
[----:B------:R-:W-:Y:S06]  /*3210*/  BRA.U !UP0, `(.L_x_2) ;  /* 0xffffffd908107547 */ /* 0x000fec000b83ffff */
.L_x_0:
[----:B------:R-:W4:Y:S01]  /*3220*/  LDCU UR8, c[0x0][0x398] ;  /* 0x00007300ff0877ac */ /* 0x000f220008000800 */
[----:B------:R-:W-:Y:S02]  /*3230*/  LEA R9, R54, UR7, 0x2 ;  /* 0x0000000736097c11 */ /* 0x000fe4000f8e10ff */
[----:B------:R-:W-:Y:S01]  /*3240*/  LEA R55, R55, UR6, 0x2 ;  /* 0x0000000637377c11 */ /* 0x000fe2000f8e10ff */
[----:B------:R-:W5:Y:S01]  /*3250*/  LDCU.64 UR4, c[0x0][0x390] ;  /* 0x00007200ff0477ac */ /* 0x000f620008000a00 */
[CC--:B------:R-:W-:Y:S02]  /*3260*/  ISETP.GE.AND P0, PT, R9.reuse, R34.reuse, PT ;  /* 0x000000220900720c */ /* 0x0c0fe40003f06270 */
[----:B------:R-:W-:Y:S01]  /*3270*/  IADD3 R13, PT, PT, R9, 0x2, RZ ;  /* 0x00000002090d7810 */ /* 0x000fe20007ffe0ff */
[----:B------:R-:W-:Y:S01]  /*3280*/  IMAD R0, R55, R34, RZ ;  /* 0x0000002237007224 */ /* 0x000fe200078e02ff */
[C---:B------:R-:W-:Y:S02]  /*3290*/  IADD3 R11, PT, PT, R9.reuse, 0x1, RZ ;  /* 0x00000001090b7810 */ /* 0x040fe40007ffe0ff */
[----:B------:R-:W-:-:S02]  /*32a0*/  IADD3 R15, PT, PT, R9, 0x3, RZ ;  /* 0x00000003090f7810 */ /* 0x000fc40007ffe0ff */
[----:B------:R-:W-:Y:S02]  /*32b0*/  ISETP.GE.AND P5, PT, R11, R34, PT ;  /* 0x000000220b00720c */ /* 0x000fe40003fa6270 */
[----:B0-----:R-:W-:Y:S02]  /*32c0*/  SHF.R.S32.HI R25, RZ, 0x1f, R9 ;  /* 0x0000001fff197819 */ /* 0x001fe40000011409 */
[----:B------:R-:W-:Y:S02]  /*32d0*/  IADD3 R4, P1, PT, R9, R0, RZ ;  /* 0x0000000009047210 */ /* 0x000fe40007f3e0ff */
[----:B----4-:R-:W-:Y:S02]  /*32e0*/  ISETP.LT.AND P0, PT, R55, UR8, !P0 ;  /* 0x0000000837007c0c */ /* 0x010fe4000c701270 */
[----:B------:R-:W-:Y:S02]  /*32f0*/  ISETP.GE.AND P4, PT, R15, R34, PT ;  /* 0x000000220f00720c */ /* 0x000fe40003f86270 */
[----:B------:R-:W-:-:S02]  /*3300*/  ISETP.GE.OR P6, PT, R55, UR8, P5 ;  /* 0x0000000837007c0c */ /* 0x000fc4000afc6670 */
[C---:B------:R-:W-:Y:S02]  /*3310*/  ISETP.GE.OR P2, PT, R55.reuse, UR8, P4 ;  /* 0x0000000837007c0c */ /* 0x040fe4000a746670 */
[----:B------:R-:W-:Y:S02]  /*3320*/  IADD3 R10, PT, PT, R55, 0x1, RZ ;  /* 0x00000001370a7810 */ /* 0x000fe40007ffe0ff */
[C---:B------:R-:W-:Y:S02]  /*3330*/  IADD3 R17, PT, PT, R9.reuse, 0x40, RZ ;  /* 0x0000004009117810 */ /* 0x040fe40007ffe0ff */
[C---:B------:R-:W-:Y:S01]  /*3340*/  IADD3 R19, PT, PT, R9.reuse, 0x41, RZ ;  /* 0x0000004109137810 */ /* 0x040fe20007ffe0ff */
[----:B------:R-:W0:Y:S01]  /*3350*/  @P0 LDC.64 R2, c[0x0][0x390] ;  /* 0x0000e400ff020b82 */ /* 0x000e220000000a00 */
[C---:B------:R-:W-:Y:S02]  /*3360*/  @P0 IADD3 R5, PT, PT, R9.reuse, R0, RZ ;  /* 0x0000000009050210 */ /* 0x040fe40007ffe0ff */
[----:B------:R-:W-:-:S02]  /*3370*/  IADD3 R21, PT, PT, R9, 0x42, RZ ;  /* 0x0000004209157810 */ /* 0x000fc40007ffe0ff */
[----:B--2---:R-:W-:Y:S01]  /*3380*/  IADD3 R23, PT, PT, R9, 0x43, RZ ;  /* 0x0000004309177810 */ /* 0x004fe20007ffe0ff */
[----:B0-----:R-:W-:Y:S01]  /*3390*/  @P0 IMAD.WIDE R2, R5, 0x4, R2 ;  /* 0x0000000405020825 */ /* 0x001fe200078e0202 */
[C---:B------:R-:W-:Y:S02]  /*33a0*/  LEA.HI.X.SX32 R5, R0.reuse, R25, 0x1, P1 ;  /* 0x0000001900057211 */ /* 0x040fe400008f0eff */
[-C--:B------:R-:W-:Y:S02]  /*33b0*/  IADD3 R0, PT, PT, R0, R34.reuse, RZ ;  /* 0x0000002200007210 */ /* 0x080fe40007ffe0ff */
[----:B------:R5:W-:Y:S01]  /*33c0*/  @P0 STG.E desc[UR12][R2.64], R84 ;  /* 0x0000005402000986 */ /* 0x000be2000c10190c */
[----:B------:R-:W-:-:S04]  /*33d0*/  ISETP.GE.AND P0, PT, R13, R34, PT ;  /* 0x000000220d00720c */ /* 0x000fc80003f06270 */
[----:B------:R-:W-:Y:S02]  /*33e0*/  ISETP.GE.OR P3, PT, R55, UR8, P0 ;  /* 0x0000000837007c0c */ /* 0x000fe40008766670 */
[----:B-----5:R-:W-:-:S04]  /*33f0*/  LEA R2, P1, R4, UR4, 0x2 ;  /* 0x0000000404027c11 */ /* 0x020fc8000f8210ff */
[----:B------:R-:W-:Y:S02]  /*3400*/  LEA.HI.X R3, R4, UR5, R5, 0x2, P1 ;  /* 0x0000000504037c11 */ /* 0x000fe400088f1405 */
[----:B------:R-:W-:-:S05]  /*3410*/  ISETP.GE.AND P1, PT, R55, UR8, PT ;  /* 0x0000000837007c0c */ /* 0x000fca000bf26270 */
[----:B------:R-:W-:Y:S01]  /*3420*/  @!P3 STG.E desc[UR12][R2.64+0x8], R89 ;  /* 0x000008590200b986 */ /* 0x000fe2000c10190c */
[----:B------:R-:W-:-:S03]  /*3430*/  ISETP.GE.AND P3, PT, R10, UR8, PT ;  /* 0x000000080a007c0c */ /* 0x000fc6000bf66270 */
[----:B------:R-:W-:Y:S01]  /*3440*/  @!P6 STG.E desc[UR12][R2.64+0x4], R83 ;  /* 0x000004530200e986 */ /* 0x000fe2000c10190c */
[----:B------:R-:W-:-:S03]  /*3450*/  ISETP.GE.OR P6, PT, R17, R34, P1 ;  /* 0x000000221100720c */ /* 0x000fc60000fc6670 */
[----:B------:R-:W-:Y:S01]  /*3460*/  @!P2 STG.E desc[UR12][R2.64+0xc], R88 ;  /* 0x00000c580200a986 */ /* 0x000fe2000c10190c */
[----:B------:R-:W-:-:S09]  /*3470*/  ISETP.GE.OR P2, PT, R9, R34, P3 ;  /* 0x000000220900720c */ /* 0x000fd20001f46670 */
[----:B------:R-:W-:Y:S01]  /*3480*/  @!P6 STG.E desc[UR12][R2.64+0x100], R87 ;  /* 0x000100570200e986 */ /* 0x000fe2000c10190c */
[----:B------:R-:W-:-:S03]  /*3490*/  ISETP.GE.OR P6, PT, R19, R34, P1 ;  /* 0x000000221300720c */ /* 0x000fc60000fc6670 */
[----:B------:R-:W0:Y:S01]  /*34a0*/  @!P2 LDC.64 R4, c[0x0][0x390] ;  /* 0x0000e400ff04ab82 */ /* 0x000e220000000a00 */
[----:B------:R-:W-:-:S09]  /*34b0*/  @!P2 IADD3 R7, PT, PT, R9, R0, RZ ;  /* 0x000000000907a210 */ /* 0x000fd20007ffe0ff */
[----:B------:R-:W-:Y:S01]  /*34c0*/  @!P6 STG.E desc[UR12][R2.64+0x104], R86 ;  /* 0x000104560200e986 */ /* 0x000fe2000c10190c */
[-C--:B------:R-:W-:Y:S02]  /*34d0*/  ISETP.GE.OR P6, PT, R21, R34.reuse, P1 ;  /* 0x000000221500720c */ /* 0x080fe40000fc6670 */
[----:B------:R-:W-:Y:S01]  /*34e0*/  ISETP.GE.OR P1, PT, R23, R34, P1 ;  /* 0x000000221700720c */ /* 0x000fe20000f26670 */
[----:B0-----:R-:W-:-:S10]  /*34f0*/  @!P2 IMAD.WIDE R4, R7, 0x4, R4 ;  /* 0x000000040704a825 */ /* 0x001fd400078e0204 */
[----:B------:R-:W-:Y:S01]  /*3500*/  @!P6 STG.E desc[UR12][R2.64+0x108], R90 ;  /* 0x0001085a0200e986 */ /* 0x000fe2000c10190c */
[----:B------:R-:W-:-:S03]  /*3510*/  IADD3 R7, P6, PT, R9, R0, RZ ;  /* 0x0000000009077210 */ /* 0x000fc60007fde0ff */
[----:B------:R0:W-:Y:S01]  /*3520*/  @!P1 STG.E desc[UR12][R2.64+0x10c], R97 ;  /* 0x00010c6102009986 */ /* 0x0001e2000c10190c */
[----:B------:R-:W-:Y:S02]  /*3530*/  LEA.HI.X.SX32 R8, R0, R25, 0x1, P6 ;  /* 0x0000001900087211 */ /* 0x000fe400030f0eff */
[C---:B------:R-:W-:Y:S01]  /*3540*/  ISETP.GE.OR P1, PT, R10.reuse, UR8, P5 ;  /* 0x000000080a007c0c */ /* 0x040fe2000af26670 */
[----:B------:R2:W-:Y:S01]  /*3550*/  @!P2 STG.E desc[UR12][R4.64], R71 ;  /* 0x000000470400a986 */ /* 0x0005e2000c10190c */
[C---:B------:R-:W-:Y:S02]  /*3560*/  LEA R6, P2, R7.reuse, UR4, 0x2 ;  /* 0x0000000407067c11 */ /* 0x040fe4000f8410ff */
[C---:B------:R-:W-:Y:S02]  /*3570*/  ISETP.GE.OR P6, PT, R10.reuse, UR8, P0 ;  /* 0x000000080a007c0c */ /* 0x040fe400087c6670 */
[----:B------:R-:W-:Y:S02]  /*3580*/  LEA.HI.X R7, R7, UR5, R8, 0x2, P2 ;  /* 0x0000000507077c11 */ /* 0x000fe400090f1408 */
[----:B------:R-:W-:-:S02]  /*3590*/  ISETP.GE.OR P2, PT, R10, UR8, P4 ;  /* 0x000000080a007c0c */ /* 0x000fc4000a746670 */
[----:B------:R-:W-:Y:S02]  /*35a0*/  IADD3 R8, PT, PT, R55, 0x2, RZ ;  /* 0x0000000237087810 */ /* 0x000fe40007ffe0ff */
[-C--:B------:R-:W-:Y:S01]  /*35b0*/  IADD3 R0, PT, PT, R0, R34.reuse, RZ ;  /* 0x0000002200007210 */ /* 0x080fe20007ffe0ff */
[----:B------:R-:W-:Y:S01]  /*35c0*/  @!P1 STG.E desc[UR12][R6.64+0x4], R101 ;  /* 0x0000046506009986 */ /* 0x000fe2000c10190c */
[----:B------:R-:W-:Y:S02]  /*35d0*/  ISETP.GE.AND P1, PT, R8, UR8, PT ;  /* 0x0000000808007c0c */ /* 0x000fe4000bf26270 */
[-C--:B------:R-:W-:Y:S01]  /*35e0*/  IADD3 R18, PT, PT, R0, R34.reuse, RZ ;  /* 0x0000002200127210 */ /* 0x080fe20007ffe0ff */
[----:B------:R-:W-:Y:S01]  /*35f0*/  @!P6 STG.E desc[UR12][R6.64+0x8], R100 ;  /* 0x000008640600e986 */ /* 0x000fe2000c10190c */
[----:B------:R-:W-:-:S03]  /*3600*/  ISETP.GE.OR P6, PT, R17, R34, P3 ;  /* 0x000000221100720c */ /* 0x000fc60001fc6670 */
[----:B------:R-:W-:Y:S01]  /*3610*/  @!P2 STG.E desc[UR12][R6.64+0xc], R99 ;  /* 0x00000c630600a986 */ /* 0x000fe2000c10190c */
[----:B------:R-:W-:Y:S01]  /*3620*/  ISETP.GE.OR P2, PT, R9, R34, P1 ;  /* 0x000000220900720c */ /* 0x000fe20000f46670 */
[----:B------:R-:W-:-:S05]  /*3630*/  IMAD R20, R34, 0x3d, R18 ;  /* 0x0000003d22147824 */ /* 0x000fca00078e0212 */
[----:B------:R-:W-:-:S03]  /*3640*/  IADD3 R22, PT, PT, R20, R34, RZ ;  /* 0x0000002214167210 */ /* 0x000fc60007ffe0ff */
[----:B------:R-:W-:Y:S01]  /*3650*/  @!P6 STG.E desc[UR12][R6.64+0x100], R98 ;  /* 0x000100620600e986 */ /* 0x000fe2000c10190c */
[-C--:B------:R-:W-:Y:S02]  /*3660*/  ISETP.GE.OR P6, PT, R19, R34.reuse, P3 ;  /* 0x000000221300720c */ /* 0x080fe40001fc6670 */
[----:B------:R-:W-:Y:S01]  /*3670*/  IADD3 R24, PT, PT, R22, R34, RZ ;  /* 0x0000002216187210 */ /* 0x000fe20007ffe0ff */
[----:B0-----:R-:W0:Y:S01]  /*3680*/  @!P2 LDC.64 R2, c[0x0][0x390] ;  /* 0x0000e400ff02ab82 */ /* 0x001e220000000a00 */
[----:B--2---:R-:W-:Y:S02]  /*3690*/  @!P2 IADD3 R5, PT, PT, R9, R0, RZ ;  /* 0x000000000905a210 */ /* 0x004fe40007ffe0ff */
[----:B------:R-:W-:-:S07]  /*36a0*/  IADD3 R26, PT, PT, R24, R34, RZ ;  /* 0x00000022181a7210 */ /* 0x000fce0007ffe0ff */
[----:B------:R-:W-:Y:S01]  /*36b0*/  @!P6 STG.E desc[UR12][R6.64+0x104], R95 ;  /* 0x0001045f0600e986 */ /* 0x000fe2000c10190c */
[-C--:B------:R-:W-:Y:S02]  /*36c0*/  ISETP.GE.OR P6, PT, R21, R34.reuse, P3 ;  /* 0x000000221500720c */ /* 0x080fe40001fc6670 */
[----:B------:R-:W-:Y:S01]  /*36d0*/  ISETP.GE.OR P3, PT, R23, R34, P3 ;  /* 0x000000221700720c */ /* 0x000fe20001f66670 */
[----:B0-----:R-:W-:-:S10]  /*36e0*/  @!P2 IMAD.WIDE R2, R5, 0x4, R2 ;  /* 0x000000040502a825 */ /* 0x001fd400078e0202 */
[----:B------:R-:W-:Y:S01]  /*36f0*/  @!P6 STG.E desc[UR12][R6.64+0x108], R94 ;  /* 0x0001085e0600e986 */ /* 0x000fe2000c10190c */
[----:B------:R-:W-:-:S03]  /*3700*/  IADD3 R5, P6, PT, R9, R0, RZ ;  /* 0x0000000009057210 */ /* 0x000fc60007fde0ff */
[----:B------:R-:W-:Y:S01]  /*3710*/  @!P3 STG.E desc[UR12][R6.64+0x10c], R105 ;  /* 0x00010c690600b986 */ /* 0x000fe2000c10190c */
[-C--:B------:R-:W-:Y:S02]  /*3720*/  ISETP.GE.OR P3, PT, R11, R34.reuse, P1 ;  /* 0x000000220b00720c */ /* 0x080fe40000f66670 */
[----:B------:R-:W-:Y:S01]  /*3730*/  LEA.HI.X.SX32 R10, R0, R25, 0x1, P6 ;  /* 0x00000019000a7211 */ /* 0x000fe200030f0eff */
[----:B------:R0:W-:Y:S01]  /*3740*/  @!P2 STG.E desc[UR12][R2.64], R74 ;  /* 0x0000004a0200a986 */ /* 0x0001e2000c10190c */
[-C--:B------:R-:W-:Y:S02]  /*3750*/  ISETP.GE.OR P2, PT, R13, R34.reuse, P1 ;  /* 0x000000220d00720c */ /* 0x080fe40000f46670 */
[----:B------:R-:W-:Y:S02]  /*3760*/  LEA R4, P6, R5, UR4, 0x2 ;  /* 0x0000000405047c11 */ /* 0x000fe4000f8c10ff */
[----:B------:R-:W-:Y:S02]  /*3770*/  ISETP.GE.OR P1, PT, R15, R34, P1 ;  /* 0x000000220f00720c */ /* 0x000fe40000f26670 */
[----:B------:R-:W-:-:S02]  /*3780*/  LEA.HI.X R5, R5, UR5, R10, 0x2, P6 ;  /* 0x0000000505057c11 */ /* 0x000fc4000b0f140a */
[----:B------:R-:W-:-:S03]  /*3790*/  ISETP.GE.AND P6, PT, R17, R34, PT ;  /* 0x000000221100720c */ /* 0x000fc60003fc6270 */
[----:B------:R-:W-:Y:S01]  /*37a0*/  @!P3 STG.E desc[UR12][R4.64+0x4], R30 ;  /* 0x0000041e0400b986 */ /* 0x000fe2000c10190c */
[----:B------:R-:W-:Y:S02]  /*37b0*/  ISETP.GE.AND P3, PT, R19, R34, PT ;  /* 0x000000221300720c */ /* 0x000fe40003f66270 */
[----:B------:R-:W-:Y:S01]  /*37c0*/  P2R R27, PR, RZ, 0x40 ;  /* 0x00000040ff1b7803 */ /* 0x000fe20000000000 */
[----:B------:R-:W-:Y:S01]  /*37d0*/  @!P2 STG.E desc[UR12][R4.64+0x8], R108 ;  /* 0x0000086c0400a986 */ /* 0x000fe2000c10190c */
[----:B------:R-:W-:-:S03]  /*37e0*/  ISETP.GE.OR P2, PT, R8, UR8, P6 ;  /* 0x0000000808007c0c */ /* 0x000fc6000b746670 */
[----:B------:R-:W-:Y:S01]  /*37f0*/  @!P1 STG.E desc[UR12][R4.64+0xc], R107 ;  /* 0x00000c6b04009986 */ /* 0x000fe2000c10190c */
[----:B------:R-:W-:-:S09]  /*3800*/  ISETP.GE.OR P1, PT, R8, UR8, P3 ;  /* 0x0000000808007c0c */ /* 0x000fd20009f26670 */
[----:B------:R-:W-:Y:S01]  /*3810*/  @!P2 STG.E desc[UR12][R4.64+0x100], R106 ;  /* 0x0001006a0400a986 */ /* 0x000fe2000c10190c */
[----:B------:R-:W-:-:S03]  /*3820*/  ISETP.GE.AND P2, PT, R21, R34, PT ;  /* 0x000000221500720c */ /* 0x000fc60003f46270 */
[----:B------:R-:W-:Y:S01]  /*3830*/  @!P1 STG.E desc[UR12][R4.64+0x104], R103 ;  /* 0x0001046704009986 */ /* 0x000fe2000c10190c */
[----:B------:R-:W-:-:S13]  /*3840*/  ISETP.GE.OR P1, PT, R8, UR8, P2 ;  /* 0x0000000808007c0c */ /* 0x000fda0009726670 */
[----:B------:R-:W-:Y:S01]  /*3850*/  @!P1 STG.E desc[UR12][R4.64+0x108], R102 ;  /* 0x0001086604009986 */ /* 0x000fe2000c10190c */
[----:B------:R-:W-:-:S04]  /*3860*/  IADD3 R0, P1, PT, R9, R18, RZ ;  /* 0x0000001209007210 */ /* 0x000fc80007f3e0ff */
[----:B0-----:R-:W-:Y:S02]  /*3870*/  LEA.HI.X.SX32 R3, R18, R25, 0x1, P1 ;  /* 0x0000001912037211 */ /* 0x001fe400008f0eff */
[----:B------:R-:W-:-:S04]  /*3880*/  LEA R14, P1, R0, UR4, 0x2 ;  /* 0x00000004000e7c11 */ /* 0x000fc8000f8210ff */
[----:B------:R-:W-:Y:S02]  /*3890*/  LEA.HI.X R15, R0, UR5, R3, 0x2, P1 ;  /* 0x00000005000f7c11 */ /* 0x000fe400088f1403 */
[----:B------:R-:W-:-:S04]  /*38a0*/  IADD3 R0, P1, PT, R9, R20, RZ ;  /* 0x0000001409007210 */ /* 0x000fc80007f3e0ff */
[----:B------:R-:W-:Y:S02]  /*38b0*/  LEA.HI.X.SX32 R3, R20, R25, 0x1, P1 ;  /* 0x0000001914037211 */ /* 0x000fe400008f0eff */
        /* <DEDUP_REMOVED lines=14> */
[----:B------:R-:W-:Y:S02]  /*39a0*/  ISETP.GE.AND P1, PT, R23, R34, PT ;  /* 0x000000221700720c */ /* 0x000fe40003f26270 */
[----:B------:R-:W-:Y:S02]  /*39b0*/  IADD3 R0, PT, PT, R55, 0x3, RZ ;  /* 0x0000000337007810 */ /* 0x000fe40007ffe0ff */
[----:B------:R-:W-:-:S13]  /*39c0*/  ISETP.GE.OR P6, PT, R8, UR8, P1 ;  /* 0x0000000808007c0c */ /* 0x000fda0008fc6670 */
[----:B------:R0:W-:Y:S01]  /*39d0*/  @!P6 STG.E desc[UR12][R4.64+0x10c], R117 ;  /* 0x00010c750400e986 */ /* 0x0001e2000c10190c */
[----:B------:R-:W-:-:S04]  /*39e0*/  ISETP.GE.AND P6, PT, R9, R34, PT ;  /* 0x000000220900720c */ /* 0x000fc80003fc6270 */
[----:B------:R-:W-:Y:S02]  /*39f0*/  P2R R8, PR, RZ, 0x40 ;  /* 0x00000040ff087803 */ /* 0x000fe40000000000 */
[----:B------:R-:W-:-:S13]  /*3a00*/  ISETP.GE.OR P6, PT, R0, UR8, P6 ;  /* 0x0000000800007c0c */ /* 0x000fda000b7c6670 */
[----:B------:R-:W2:Y:S01]  /*3a10*/  @!P6 LDC.64 R16, c[0x0][0x390] ;  /* 0x0000e400ff10eb82 */ /* 0x000ea20000000a00 */
[----:B------:R-:W-:-:S05]  /*3a20*/  @!P6 IADD3 R19, PT, PT, R9, R18, RZ ;  /* 0x000000120913e210 */ /* 0x000fca0007ffe0ff */
[----:B--2---:R-:W-:-:S05]  /*3a30*/  @!P6 IMAD.WIDE R16, R19, 0x4, R16 ;  /* 0x000000041310e825 */ /* 0x004fca00078e0210 */
[----:B------:R2:W-:Y:S01]  /*3a40*/  @!P6 STG.E desc[UR12][R16.64], R116 ;  /* 0x000000741000e986 */ /* 0x0005e2000c10190c */
[----:B------:R-:W-:-:S13]  /*3a50*/  ISETP.GE.OR P6, PT, R0, UR8, P5 ;  /* 0x0000000800007c0c */ /* 0x000fda000afc6670 */
[----:B------:R-:W-:Y:S01]  /*3a60*/  @!P6 STG.E desc[UR12][R14.64+0x4], R29 ;  /* 0x0000041d0e00e986 */ /* 0x000fe2000c10190c */
[----:B------:R-:W-:-:S13]  /*3a70*/  ISETP.GE.OR P6, PT, R0, UR8, P0 ;  /* 0x0000000800007c0c */ /* 0x000fda00087c6670 */
[----:B------:R-:W-:Y:S01]  /*3a80*/  @!P6 STG.E desc[UR12][R14.64+0x8], R63 ;  /* 0x0000083f0e00e986 */ /* 0x000fe2000c10190c */
[----:B------:R-:W-:-:S13]  /*3a90*/  ISETP.GE.OR P6, PT, R0, UR8, P4 ;  /* 0x0000000800007c0c */ /* 0x000fda000a7c6670 */
[----:B------:R-:W-:Y:S01]  /*3aa0*/  @!P6 STG.E desc[UR12][R14.64+0xc], R110 ;  /* 0x00000c6e0e00e986 */ /* 0x000fe2000c10190c */
[----:B------:R-:W-:-:S04]  /*3ab0*/  ISETP.NE.AND P6, PT, R27, RZ, PT ;  /* 0x000000ff1b00720c */ /* 0x000fc80003fc5270 */
[----:B------:R-:W-:-:S13]  /*3ac0*/  ISETP.GE.OR P6, PT, R0, UR8, P6 ;  /* 0x0000000800007c0c */ /* 0x000fda000b7c6670 */
[----:B------:R-:W-:Y:S01]  /*3ad0*/  @!P6 STG.E desc[UR12][R14.64+0x100], R111 ;  /* 0x0001006f0e00e986 */ /* 0x000fe2000c10190c */
[----:B------:R-:W-:-:S13]  /*3ae0*/  ISETP.GE.OR P6, PT, R0, UR8, P3 ;  /* 0x0000000800007c0c */ /* 0x000fda0009fc6670 */
[----:B------:R-:W-:Y:S01]  /*3af0*/  @!P6 STG.E desc[UR12][R14.64+0x104], R112 ;  /* 0x000104700e00e986 */ /* 0x000fe2000c10190c */
[----:B------:R-:W-:-:S13]  /*3b00*/  ISETP.GE.OR P6, PT, R0, UR8, P2 ;  /* 0x0000000800007c0c */ /* 0x000fda00097c6670 */
[----:B------:R-:W-:Y:S01]  /*3b10*/  @!P6 STG.E desc[UR12][R14.64+0x108], R113 ;  /* 0x000108710e00e986 */ /* 0x000fe2000c10190c */
[----:B------:R-:W-:Y:S02]  /*3b20*/  ISETP.GE.OR P6, PT, R0, UR8, P1 ;  /* 0x0000000800007c0c */ /* 0x000fe40008fc6670 */
[----:B------:R-:W-:-:S11]  /*3b30*/  IADD3 R0, PT, PT, R55, 0x40, RZ ;  /* 0x0000004037007810 */ /* 0x000fd60007ffe0ff */
[----:B------:R-:W-:Y:S01]  /*3b40*/  @!P6 STG.E desc[UR12][R14.64+0x10c], R118 ;  /* 0x00010c760e00e986 */ /* 0x000fe2000c10190c */
[----:B------:R-:W-:-:S04]  /*3b50*/  ISETP.NE.AND P6, PT, R8, RZ, PT ;  /* 0x000000ff0800720c */ /* 0x000fc80003fc5270 */
[----:B------:R-:W-:-:S13]  /*3b60*/  ISETP.GE.OR P6, PT, R0, UR8, P6 ;  /* 0x0000000800007c0c */ /* 0x000fda000b7c6670 */
[----:B0-----:R-:W0:Y:S01]  /*3b70*/  @!P6 LDC.64 R4, c[0x0][0x390] ;  /* 0x0000e400ff04eb82 */ /* 0x001e220000000a00 */
[----:B--2---:R-:W-:-:S05]  /*3b80*/  @!P6 IADD3 R17, PT, PT, R9, R20, RZ ;  /* 0x000000140911e210 */ /* 0x004fca0007ffe0ff */
[----:B0-----:R-:W-:-:S05]  /*3b90*/  @!P6 IMAD.WIDE R4, R17, 0x4, R4 ;  /* 0x000000041104e825 */ /* 0x001fca00078e0204 */
        /* <DEDUP_REMOVED lines=20> */
[----:B------:R-:W-:-:S05]  /*3ce0*/  @!P6 IADD3 R15, PT, PT, R9, R22, RZ ;  /* 0x00000016090fe210 */ /* 0x000fca0007ffe0ff */
        /* <DEDUP_REMOVED lines=16> */
[C---:B------:R-:W-:Y:S02]  /*3df0*/  IADD3 R0, PT, PT, R55.reuse, 0x42, RZ ;  /* 0x0000004237007810 */ /* 0x040fe40007ffe0ff */
[----:B------:R-:W-:-:S09]  /*3e00*/  IADD3 R55, PT, PT, R55, 0x43, RZ ;  /* 0x0000004337377810 */ /* 0x000fd20007ffe0ff */
[----:B------:R-:W-:Y:S01]  /*3e10*/  @!P6 STG.E desc[UR12][R10.64+0x10c], R68 ;  /* 0x00010c440a00e986 */ /* 0x000fe2000c10190c */
[----:B------:R-:W-:-:S04]  /*3e20*/  ISETP.NE.AND P6, PT, R8, RZ, PT ;  /* 0x000000ff0800720c */ /* 0x000fc80003fc5270 */
[----:B------:R-:W-:-:S13]  /*3e30*/  ISETP.GE.OR P6, PT, R0, UR8, P6 ;  /* 0x0000000800007c0c */ /* 0x000fda000b7c6670 */
[----:B0-----:R-:W0:Y:S01]  /*3e40*/  @!P6 LDC.64 R4, c[0x0][0x390] ;  /* 0x0000e400ff04eb82 */ /* 0x001e220000000a00 */
[----:B------:R-:W-:-:S05]  /*3e50*/  @!P6 IADD3 R13, PT, PT, R9, R24, RZ ;  /* 0x00000018090de210 */ /* 0x000fca0007ffe0ff */
[----:B0-----:R-:W-:-:S05]  /*3e60*/  @!P6 IMAD.WIDE R4, R13, 0x4, R4 ;  /* 0x000000040d04e825 */ /* 0x001fca00078e0204 */
[----:B------:R0:W-:Y:S01]  /*3e70*/  @!P6 STG.E desc[UR12][R4.64], R67 ;  /* 0x000000430400e986 */ /* 0x0001e2000c10190c */
[----:B------:R-:W-:Y:S02]  /*3e80*/  ISETP.GE.OR P6, PT, R0, UR8, P5 ;  /* 0x0000000800007c0c */ /* 0x000fe4000afc6670 */
[----:B------:R-:W-:-:S11]  /*3e90*/  ISETP.GE.OR P5, PT, R55, UR8, P5 ;  /* 0x0000000837007c0c */ /* 0x000fd6000afa6670 */
[----:B------:R2:W-:Y:S01]  /*3ea0*/  @!P6 STG.E desc[UR12][R6.64+0x4], R66 ;  /* 0x000004420600e986 */ /* 0x0005e2000c10190c */
[----:B------:R-:W-:Y:S02]  /*3eb0*/  ISETP.GE.OR P6, PT, R0, UR8, P0 ;  /* 0x0000000800007c0c */ /* 0x000fe400087c6670 */
[----:B------:R-:W-:-:S11]  /*3ec0*/  ISETP.GE.OR P0, PT, R55, UR8, P0 ;  /* 0x0000000837007c0c */ /* 0x000fd60008706670 */
[----:B------:R2:W-:Y:S01]  /*3ed0*/  @!P6 STG.E desc[UR12][R6.64+0x8], R72 ;  /* 0x000008480600e986 */ /* 0x0005e2000c10190c */
[----:B------:R-:W-:Y:S02]  /*3ee0*/  ISETP.GE.OR P6, PT, R0, UR8, P4 ;  /* 0x0000000800007c0c */ /* 0x000fe4000a7c6670 */
[----:B------:R-:W-:-:S11]  /*3ef0*/  ISETP.GE.OR P4, PT, R55, UR8, P4 ;  /* 0x0000000837007c0c */ /* 0x000fd6000a786670 */
[----:B------:R2:W-:Y:S01]  /*3f00*/  @!P6 STG.E desc[UR12][R6.64+0xc], R79 ;  /* 0x00000c4f0600e986 */ /* 0x0005e2000c10190c */
[----:B------:R-:W-:-:S04]  /*3f10*/  ISETP.NE.AND P6, PT, R27, RZ, PT ;  /* 0x000000ff1b00720c */ /* 0x000fc80003fc5270 */
[----:B------:R-:W-:-:S13]  /*3f20*/  ISETP.GE.OR P6, PT, R0, UR8, P6 ;  /* 0x0000000800007c0c */ /* 0x000fda000b7c6670 */
        /* <DEDUP_REMOVED lines=12> */
[----:B0-----:R-:W0:Y:S01]  /*3ff0*/  @!P6 LDC.64 R4, c[0x0][0x390] ;  /* 0x0000e400ff04eb82 */ /* 0x001e220000000a00 */
[----:B------:R-:W-:-:S05]  /*4000*/  @!P6 IADD3 R9, PT, PT, R9, R26, RZ ;  /* 0x0000001a0909e210 */ /* 0x000fca0007ffe0ff */
[----:B0-----:R-:W-:-:S05]  /*4010*/  @!P6 IMAD.WIDE R4, R9, 0x4, R4 ;  /* 0x000000040904e825 */ /* 0x001fca00078e0204 */
[----:B------:R2:W-:Y:S01]  /*4020*/  @!P6 STG.E desc[UR12][R4.64], R40 ;  /* 0x000000280400e986 */ /* 0x0005e2000c10190c */
[----:B------:R-:W-:-:S03]  /*4030*/  ISETP.NE.AND P6, PT, R27, RZ, PT ;  /* 0x000000ff1b00720c */ /* 0x000fc60003fc5270 */
[----:B------:R2:W-:Y:S01]  /*4040*/  @!P5 STG.E desc[UR12][R2.64+0x4], R41 ;  /* 0x000004290200d986 */ /* 0x0005e2000c10190c */
[----:B------:R-:W-:-:S03]  /*4050*/  ISETP.GE.OR P6, PT, R55, UR8, P6 ;  /* 0x0000000837007c0c */ /* 0x000fc6000b7c6670 */
[----:B------:R2:W-:Y:S04]  /*4060*/  @!P0 STG.E desc[UR12][R2.64+0x8], R42 ;  /* 0x0000082a02008986 */ /* 0x0005e8000c10190c */
[----:B------:R2:W-:Y:S04]  /*4070*/  @!P4 STG.E desc[UR12][R2.64+0xc], R43 ;  /* 0x00000c2b0200c986 */ /* 0x0005e8000c10190c */
[----:B------:R2:W-:Y:S04]  /*4080*/  @!P3 STG.E desc[UR12][R2.64+0x104], R65 ;  /* 0x000104410200b986 */ /* 0x0005e8000c10190c */
[----:B------:R2:W-:Y:S04]  /*4090*/  @!P6 STG.E desc[UR12][R2.64+0x100], R121 ;  /* 0x000100790200e986 */ /* 0x0005e8000c10190c */
[----:B------:R2:W-:Y:S01]  /*40a0*/  @!P2 STG.E desc[UR12][R2.64+0x108], R73 ;  /* 0x000108490200a986 */ /* 0x0005e2000c10190c */
[----:B-1-3--:R-:W-:Y:S05]  /*40b0*/  @P1 EXIT ;  /* 0x000000000000194d */ /* 0x00afea0003800000 */
[----:B------:R-:W-:Y:S01]  /*40c0*/  STG.E desc[UR12][R2.64+0x10c], R119 ;  /* 0x00010c7702007986 */ /* 0x000fe2000c10190c */
[----:B------:R-:W-:Y:S05]  /*40d0*/  EXIT ;  /* 0x000000000000794d */ /* 0x000fea0003800000 */
.L_x_3:
[----:B------:R-:W-:-:S00]  /*40e0*/  BRA `(.L_x_3) ;  /* 0xfffffffc00fc7947 */ /* 0x000fc0000383ffff */
[----:B------:R-:W-:-:S00]  /*40f0*/  NOP ;  /* 0x0000000000007918 */ /* 0x000fc00000000000 */
        /* <DEDUP_REMOVED lines=8> */
.L_x_82:


//--------------------- .text._Z9optimGEMMILi128ELi128ELi8ELi256ELi8ELi32ELi32ELi16ELi16ELi8ELi4ELi2ELi8ELi8EEvPfS0_S0_iii --------------------------
	.section	.text._Z9optimGEMMILi128ELi128ELi8ELi256ELi8ELi32ELi32ELi16ELi16ELi8ELi4ELi2ELi8ELi8EEvPfS0_S0_iii,"ax",@progbits
	.align	128
        .global         _Z9optimGEMMILi128ELi128ELi8ELi256ELi8ELi32ELi32ELi16ELi16ELi8ELi4ELi2ELi8ELi8EEvPfS0_S0_iii
        .type           _Z9optimGEMMILi128ELi128ELi8ELi256ELi8ELi32ELi32ELi16ELi16ELi8ELi4ELi2ELi8ELi8EEvPfS0_S0_iii,@function
        .size           _Z9optimGEMMILi128ELi128ELi8ELi256ELi8ELi32ELi32ELi16ELi16ELi8ELi4ELi2ELi8ELi8EEvPfS0_S0_iii,(.L_x_83 - _Z9optimGEMMILi128ELi128ELi8ELi256ELi8ELi32ELi32ELi16ELi16ELi8ELi4ELi2ELi8ELi8EEvPfS0_S0_iii)
        .other          _Z9optimGEMMILi128ELi128ELi8ELi256ELi8ELi32ELi32ELi16ELi16ELi8ELi4ELi2ELi8ELi8EEvPfS0_S0_iii,@"STO_CUDA_ENTRY STV_DEFAULT"
_Z9optimGEMMILi128ELi128ELi8ELi256ELi8ELi32ELi32ELi16ELi16ELi8ELi4ELi2ELi8ELi8EEvPfS0_S0_iii:
.text._Z9optimGEMMILi128ELi128ELi8ELi256ELi8ELi32ELi32ELi16ELi16ELi8ELi4ELi2ELi8ELi8EEvPfS0_S0_iii:
[----:B------:R-:W-:Y:S08]  /*0000*/  LDC R1, c[0x0][0x37c] ;  /* 0x0000df00ff017b82 */ /* 0x000ff00000000800 */
[----:B------:R-:W0:Y:S01]  /*0010*/  LDC R18, c[0x0][0x39c] ;  /* 0x0000e700ff127b82 */ /* 0x000e220000000800 */
[----:B------:R-:W1:Y:S01]  /*0020*/  S2R R0, SR_TID.X ;  /* 0x0000000000007919 */ /* 0x000e620000002100 */
[----:B------:R-:W2:Y:S01]  /*0030*/  LDCU.64 UR10, c[0x0][0x358] ;  /* 0x00006b00ff0a77ac */ /* 0x000ea20008000a00 */
[----:B------:R-:W-:Y:S01]  /*0040*/  HFMA2 R38, -RZ, RZ, 0, 0 ;  /* 0x00000000ff267431 */ /* 0x000fe200000001ff */
[----:B------:R-:W-:Y:S01]  /*0050*/  CS2R R98, SRZ ;  /* 0x0000000000627805 */ /* 0x000fe2000001ff00 */
[----:B------:R-:W-:Y:S01]  /*0060*/  HFMA2 R110, -RZ, RZ, 0, 0 ;  /* 0x00000000ff6e7431 */ /* 0x000fe200000001ff */
[----:B------:R-:W-:Y:S01]  /*0070*/  CS2R R80, SRZ ;  /* 0x0000000000507805 */ /* 0x000fe2000001ff00 */
[----:B------:R-:W-:Y:S01]  /*0080*/  HFMA2 R112, -RZ, RZ, 0, 0 ;  /* 0x00000000ff707431 */ /* 0x000fe200000001ff */
[----:B------:R-:W3:Y:S01]  /*0090*/  S2UR UR4, SR_CTAID.Y ;  /* 0x00000000000479c3 */ /* 0x000ee20000002600 */
[----:B------:R-:W-:Y:S01]  /*00a0*/  HFMA2 R106, -RZ, RZ, 0, 0 ;  /* 0x00000000ff6a7431 */ /* 0x000fe200000001ff */
[----:B------:R-:W-:Y:S01]  /*00b0*/  CS2R R84, SRZ ;  /* 0x0000000000547805 */ /* 0x000fe2000001ff00 */
[----:B------:R-:W-:Y:S01]  /*00c0*/  HFMA2 R108, -RZ, RZ, 0, 0 ;  /* 0x00000000ff6c7431 */ /* 0x000fe200000001ff */
[----:B------:R-:W-:-:S02]  /*00d0*/  CS2R R78, SRZ ;  /* 0x00000000004e7805 */ /* 0x000fc4000001ff00 */
[----:B------:R-:W-:Y:S02]  /*00e0*/  CS2R R60, SRZ ;  /* 0x00000000003c7805 */ /* 0x000fe4000001ff00 */
[----:B------:R-:W-:Y:S02]  /*00f0*/  MOV R118, RZ ;  /* 0x000000ff00767202 */ /* 0x000fe40000000f00 */
[----:B------:R-:W-:Y:S01]  /*0100*/  CS2R R96, SRZ ;  /* 0x0000000000607805 */ /* 0x000fe2000001ff00 */
[----:B------:R-:W4:Y:S01]  /*0110*/  S2UR UR5, SR_CTAID.X ;  /* 0x00000000000579c3 */ /* 0x000f220000002500 */
[----:B------:R-:W-:Y:S02]  /*0120*/  CS2R R76, SRZ ;  /* 0x00000000004c7805 */ /* 0x000fe4000001ff00 */
[----:B------:R-:W-:Y:S02]  /*0130*/  CS2R R92, SRZ ;  /* 0x00000000005c7805 */ /* 0x000fe4000001ff00 */
[----:B------:R-:W-:-:S02]  /*0140*/  MOV R23, RZ ;  /* 0x000000ff00177202 */ /* 0x000fc40000000f00 */
[----:B------:R-:W-:Y:S02]  /*0150*/  CS2R R36, SRZ ;  /* 0x0000000000247805 */ /* 0x000fe4000001ff00 */
[----:B------:R-:W-:Y:S02]  /*0160*/  CS2R R90, SRZ ;  /* 0x00000000005a7805 */ /* 0x000fe4000001ff00 */
[----:B------:R-:W-:Y:S02]  /*0170*/  CS2R R82, SRZ ;  /* 0x0000000000527805 */ /* 0x000fe4000001ff00 */
[----:B------:R-:W-:Y:S01]  /*0180*/  CS2R R94, SRZ ;  /* 0x00000000005e7805 */ /* 0x000fe2000001ff00 */
[----:B------:R-:W1:Y:S01]  /*0190*/  LDC R3, c[0x0][0x3a0] ;  /* 0x0000e800ff037b82 */ /* 0x000e620000000800 */
[----:B0-----:R-:W-:Y:S02]  /*01a0*/  ISETP.GE.AND P0, PT, R18, 0x1, PT ;  /* 0x000000011200780c */ /* 0x001fe40003f06270 */
[----:B------:R-:W-:-:S02]  /*01b0*/  CS2R R74, SRZ ;  /* 0x00000000004a7805 */ /* 0x000fc4000001ff00 */
[----:B------:R-:W-:Y:S02]  /*01c0*/  CS2R R86, SRZ ;  /* 0x0000000000567805 */ /* 0x000fe4000001ff00 */
[----:B------:R-:W-:Y:S02]  /*01d0*/  CS2R R88, SRZ ;  /* 0x0000000000587805 */ /* 0x000fe4000001ff00 */
[----:B------:R-:W-:Y:S02]  /*01e0*/  CS2R R52, SRZ ;  /* 0x0000000000347805 */ /* 0x000fe4000001ff00 */
[----:B------:R-:W-:Y:S02]  /*01f0*/  CS2R R100, SRZ ;  /* 0x0000000000647805 */ /* 0x000fe4000001ff00 */
[----:B------:R-:W-:Y:S02]  /*0200*/  CS2R R70, SRZ ;  /* 0x0000000000467805 */ /* 0x000fe4000001ff00 */
[----:B---3--:R-:W-:-:S02]  /*0210*/  MOV R4, UR4 ;  /* 0x0000000400047c02 */ /* 0x008fc40008000f00 */
[----:B------:R-:W-:Y:S02]  /*0220*/  CS2R R72, SRZ ;  /* 0x0000000000487805 */ /* 0x000fe4000001ff00 */
[----:B------:R-:W-:Y:S02]  /*0230*/  CS2R R68, SRZ ;  /* 0x0000000000447805 */ /* 0x000fe4000001ff00 */
[----:B------:R-:W-:Y:S02]  /*0240*/  CS2R R54, SRZ ;  /* 0x0000000000367805 */ /* 0x000fe4000001ff00 */
[----:B------:R-:W-:Y:S02]  /*0250*/  MOV R114, RZ ;  /* 0x000000ff00727202 */ /* 0x000fe40000000f00 */
[----:B------:R-:W-:Y:S02]  /*0260*/  CS2R R102, SRZ ;  /* 0x0000000000667805 */ /* 0x000fe4000001ff00 */
[----:B------:R-:W-:-:S02]  /*0270*/  CS2R R64, SRZ ;  /* 0x0000000000407805 */ /* 0x000fc4000001ff00 */
[----:B------:R-:W-:Y:S02]  /*0280*/  CS2R R66, SRZ ;  /* 0x0000000000427805 */ /* 0x000fe4000001ff00 */
[----:B----4-:R-:W-:Y:S02]  /*0290*/  MOV R5, UR5 ;  /* 0x0000000500057c02 */ /* 0x010fe40008000f00 */
[----:B------:R-:W-:Y:S02]  /*02a0*/  CS2R R62, SRZ ;  /* 0x00000000003e7805 */ /* 0x000fe4000001ff00 */
[----:B------:R-:W-:Y:S02]  /*02b0*/  CS2R R56, SRZ ;  /* 0x0000000000387805 */ /* 0x000fe4000001ff00 */
[----:B------:R-:W-:Y:S02]  /*02c0*/  MOV R116, RZ ;  /* 0x000000ff00747202 */ /* 0x000fe40000000f00 */
[----:B------:R-:W-:-:S02]  /*02d0*/  CS2R R58, SRZ ;  /* 0x00000000003a7805 */ /* 0x000fc4000001ff00 */
[----:B------:R-:W-:Y:S01]  /*02e0*/  MOV R104, RZ ;  /* 0x000000ff00687202 */ /* 0x000fe20000000f00 */
[----:B-12---:R-:W-:Y:S06]  /*02f0*/  @!P0 BRA `(.L_x_4) ;  /* 0x0000002800f48947 */ /* 0x006fec0003800000 */
[----:B------:R-:W0:Y:S01]  /*0300*/  LDCU UR5, c[0x0][0x3a0] ;  /* 0x00007400ff0577ac */ /* 0x000e220008000800 */
[----:B------:R-:W-:Y:S01]  /*0310*/  SHF.L.U32 R2, R0, 0x2, RZ ;  /* 0x0000000200027819 */ /* 0x000fe200000006ff */
[----:B------:R-:W1:Y:S01]  /*0320*/  S2UR UR7, SR_CgaCtaId ;  /* 0x00000000000779c3 */ /* 0x000e620000008800 */
[----:B------:R-:W-:Y:S01]  /*0330*/  SHF.L.U32 R9, R4, 0x7, RZ ;  /* 0x0000000704097819 */ /* 0x000fe200000006ff */
[----:B------:R-:W-:Y:S01]  /*0340*/  UMOV UR4, 0x400 ;  /* 0x0000040000047882 */ /* 0x000fe20000000000 */
[----:B------:R-:W-:Y:S01]  /*0350*/  SHF.L.U32 R7, R0, 0x3, RZ ;  /* 0x0000000300077819 */ /* 0x000fe200000006ff */
[----:B------:R-:W2:Y:S01]  /*0360*/  LDCU.64 UR12, c[0x0][0x398] ;  /* 0x00007300ff0c77ac */ /* 0x000ea20008000a00 */
[----:B------:R-:W-:Y:S02]  /*0370*/  LOP3.LUT R2, R2, 0x80, RZ, 0xc0, !PT ;  /* 0x0000008002027812 */ /* 0x000fe400078ec0ff */
[----:B------:R-:W-:Y:S02]  /*0380*/  SHF.R.U32.HI R4, RZ, 0x3, R0 ;  /* 0x00000003ff047819 */ /* 0x000fe40000011600 */
[----:B------:R-:W-:-:S02]  /*0390*/  LOP3.LUT R7, R2, 0x70, R7, 0xf8, !PT ;  /* 0x0000007002077812 */ /* 0x000fc400078ef807 */
[CC--:B------:R-:W-:Y:S02]  /*03a0*/  LOP3.LUT R10, R4.reuse, R9.reuse, RZ, 0xfc, !PT ;  /* 0x00000009040a7212 */ /* 0x0c0fe400078efcff */
[----:B------:R-:W-:Y:S02]  /*03b0*/  LOP3.LUT R13, R4, 0x2, RZ, 0xc0, !PT ;  /* 0x00000002040d7812 */ /* 0x000fe400078ec0ff */
[C---:B------:R-:W-:Y:S02]  /*03c0*/  LOP3.LUT R2, R0.reuse, 0x7, RZ, 0xc0, !PT ;  /* 0x0000000700027812 */ /* 0x040fe400078ec0ff */
[----:B------:R-:W-:Y:S02]  /*03d0*/  LEA.HI R9, R0, R9, RZ, 0x1d ;  /* 0x0000000900097211 */ /* 0x000fe400078fe8ff */
[--C-:B------:R-:W-:Y:S02]  /*03e0*/  SHF.R.U32.HI R16, RZ, 0x5, R0.reuse ;  /* 0x00000005ff107819 */ /* 0x100fe40000011600 */
[----:B------:R-:W-:Y:S01]  /*03f0*/  SHF.R.U32.HI R6, RZ, 0x4, R0 ;  /* 0x00000004ff067819 */ /* 0x000fe20000011600 */
[----:B------:R-:W-:Y:S01]  /*0400*/  IMAD R9, R9, R18, R2 ;  /* 0x0000001209097224 */ /* 0x000fe200078e0202 */
[----:B------:R-:W-:Y:S01]  /*0410*/  LOP3.LUT R13, R13, 0x1, R0, 0xf8, !PT ;  /* 0x000000010d0d7812 */ /* 0x000fe200078ef800 */
[----:B0-----:R-:W-:Y:S01]  /*0420*/  IMAD R8, R16, UR5, RZ ;  /* 0x0000000510087c24 */ /* 0x001fe2000f8e02ff */
[----:B------:R-:W-:Y:S01]  /*0430*/  LOP3.LUT R11, R0, 0x1f, RZ, 0xc0, !PT ;  /* 0x0000001f000b7812 */ /* 0x000fe200078ec0ff */
[----:B------:R-:W-:Y:S01]  /*0440*/  UIADD3 UR5, UPT, UPT, UR4, 0x1000, URZ ;  /* 0x0000100004057890 */ /* 0x000fe2000fffe0ff */
[----:B------:R-:W-:Y:S01]  /*0450*/  LOP3.LUT R6, R13, 0x3c, R6, 0xf8, !PT ;  /* 0x0000003c0d067812 */ /* 0x000fe200078ef806 */
[----:B-1----:R-:W-:Y:S01]  /*0460*/  ULEA UR6, UR7, UR4, 0x18 ;  /* 0x0000000407067291 */ /* 0x002fe2000f8ec0ff */
[----:B------:R-:W-:Y:S01]  /*0470*/  LEA R15, R18, R9, 0x6 ;  /* 0x00000009120f7211 */ /* 0x000fe200078e30ff */
[----:B------:R-:W-:Y:S01]  /*0480*/  ULEA UR5, UR7, UR5, 0x18 ;  /* 0x0000000507057291 */ /* 0x000fe2000f8ec0ff */
[----:B------:R-:W-:Y:S01]  /*0490*/  LEA R4, R5, R8, 0x7 ;  /* 0x0000000805047211 */ /* 0x000fe200078e38ff */
[----:B------:R-:W-:Y:S01]  /*04a0*/  UMOV UR4, URZ ;  /* 0x000000ff00047c82 */ /* 0x000fe20008000000 */
[----:B------:R-:W-:-:S02]  /*04b0*/  SHF.L.U32 R14, R6, 0x4, RZ ;  /* 0x00000004060e7819 */ /* 0x000fc400000006ff */
[C---:B------:R-:W-:Y:S02]  /*04c0*/  LEA R12, R18.reuse, R9, 0x5 ;  /* 0x00000009120c7211 */ /* 0x040fe400078e28ff */
[----:B------:R-:W-:Y:S02]  /*04d0*/  LEA R13, R18, R15, 0x5 ;  /* 0x0000000f120d7211 */ /* 0x000fe400078e28ff */
[----:B------:R-:W-:Y:S02]  /*04e0*/  IADD3 R11, PT, PT, R11, R4, RZ ;  /* 0x000000040b0b7210 */ /* 0x000fe40007ffe0ff */
[----:B------:R-:W-:Y:S02]  /*04f0*/  MOV R98, RZ ;  /* 0x000000ff00627202 */ /* 0x000fe40000000f00 */
[C---:B------:R-:W-:Y:S02]  /*0500*/  LOP3.LUT R17, R14.reuse, 0x10, RZ, 0x3c, !PT ;  /* 0x000000100e117812 */ /* 0x040fe400078e3cff */
[----:B------:R-:W-:-:S02]  /*0510*/  LOP3.LUT R18, R14, 0x20, RZ, 0x3c, !PT ;  /* 0x000000200e127812 */ /* 0x000fc400078e3cff */
[C---:B------:R-:W-:Y:S02]  /*0520*/  LOP3.LUT R19, R14.reuse, 0x30, RZ, 0x3c, !PT ;  /* 0x000000300e137812 */ /* 0x040fe400078e3cff */
[C---:B------:R-:W-:Y:S02]  /*0530*/  LOP3.LUT R20, R14.reuse, 0x40, RZ, 0x3c, !PT ;  /* 0x000000400e147812 */ /* 0x040fe400078e3cff */
[C---:B------:R-:W-:Y:S02]  /*0540*/  LOP3.LUT R21, R14.reuse, 0x50, RZ, 0x3c, !PT ;  /* 0x000000500e157812 */ /* 0x040fe400078e3cff */
[C---:B------:R-:W-:Y:S02]  /*0550*/  LOP3.LUT R22, R14.reuse, 0x60, RZ, 0x3c, !PT ;  /* 0x000000600e167812 */ /* 0x040fe400078e3cff */
[----:B--2---:R-:W-:-:S07]  /*0560*/  LOP3.LUT R6, R14, 0x70, RZ, 0x3c, !PT ;  /* 0x000000700e067812 */ /* 0x004fce00078e3cff */
.L_x_5:
[----:B------:R-:W0:Y:S01]  /*0570*/  S2R R4, SR_CTAID.Y ;  /* 0x0000000000047919 */ /* 0x000e220000002600 */
[C---:B------:R-:W-:Y:S01]  /*0580*/  SHF.L.U32 R44, R0.reuse, 0x4, RZ ;  /* 0x00000004002c7819 */ /* 0x040fe200000006ff */
[----:B------:R-:W1:Y:S01]  /*0590*/  LDC R39, c[0x0][0x3a0] ;  /* 0x0000e800ff277b82 */ /* 0x000e620000000800 */
[----:B------:R-:W-:Y:S01]  /*05a0*/  SHF.R.U32.HI R43, RZ, 0x3, R0 ;  /* 0x00000003ff2b7819 */ /* 0x000fe20000011600 */
[----:B------:R-:W2:Y:S01]  /*05b0*/  S2R R5, SR_CTAID.X ;  /* 0x0000000000057919 */ /* 0x000ea20000002500 */
[----:B------:R-:W-:Y:S01]  /*05c0*/  SHF.L.U32 R42, R0, 0x9, RZ ;  /* 0x00000009002a7819 */ /* 0x000fe200000006ff */
[----:B------:R-:W-:Y:S01]  /*05d0*/  HFMA2 R105, -RZ, RZ, 0, 0 ;  /* 0x00000000ff697431 */ /* 0x000fe200000001ff */
[----:B------:R-:W-:Y:S01]  /*05e0*/  ISETP.GE.AND P2, PT, R2, UR13, PT ;  /* 0x0000000d02007c0c */ /* 0x000fe2000bf46270 */
[----:B------:R-:W3:Y:S03]  /*05f0*/  S2R R0, SR_TID.X ;  /* 0x0000000000007919 */ /* 0x000ee60000002100 */
[----:B------:R-:W-:-:S13]  /*0600*/  ISETP.GE.OR P0, PT, R10, UR12, P2 ;  /* 0x0000000c0a007c0c */ /* 0x000fda0009706670 */
[----:B------:R-:W4:Y:S01]  /*0610*/  @!P0 LDC.64 R28, c[0x0][0x380] ;  /* 0x0000e000ff1c8b82 */ /* 0x000f220000000a00 */
[----:B0-----:R-:W-:-:S04]  /*0620*/  SHF.L.U32 R10, R4, 0x7, RZ ;  /* 0x00000007040a7819 */ /* 0x001fc800000006ff */
[----:B------:R-:W-:-:S04]  /*0630*/  LOP3.LUT R10, R43, R10, RZ, 0xfc, !PT ;  /* 0x0000000a2b0a7212 */ /* 0x000fc800078efcff */
[C---:B------:R-:W-:Y:S02]  /*0640*/  IADD3 R24, PT, PT, R10.reuse, 0x20, RZ ;  /* 0x000000200a187810 */ /* 0x040fe40007ffe0ff */
[----:B------:R-:W-:Y:S02]  /*0650*/  IADD3 R25, PT, PT, R10, 0x40, RZ ;  /* 0x000000400a197810 */ /* 0x000fe40007ffe0ff */
[----:B------:R-:W-:Y:S02]  /*0660*/  ISETP.GE.OR P5, PT, R24, UR12, P2 ;  /* 0x0000000c18007c0c */ /* 0x000fe400097a6670 */
[----:B---3--:R-:W-:Y:S02]  /*0670*/  LOP3.LUT R24, R0, 0x1f, RZ, 0xc0, !PT ;  /* 0x0000001f00187812 */ /* 0x008fe400078ec0ff */
[----:B------:R-:W-:Y:S01]  /*0680*/  ISETP.GE.OR P6, PT, R25, UR12, P2 ;  /* 0x0000000c19007c0c */ /* 0x000fe200097c6670 */
[----:B----4-:R-:W-:Y:S01]  /*0690*/  @!P0 IMAD.WIDE.U32 R28, R9, 0x4, R28 ;  /* 0x00000004091c8825 */ /* 0x010fe200078e001c */
[----:B--2---:R-:W-:-:S02]  /*06a0*/  LEA R45, R5, R24, 0x7 ;  /* 0x00000018052d7211 */ /* 0x004fc400078e38ff */
[----:B------:R-:W-:Y:S02]  /*06b0*/  IADD3 R25, PT, PT, R10, 0x60, RZ ;  /* 0x000000600a197810 */ /* 0x000fe40007ffe0ff */
[----:B------:R-:W-:Y:S01]  /*06c0*/  IADD3 R24, PT, PT, R45, 0x20, RZ ;  /* 0x000000202d187810 */ /* 0x000fe20007ffe0ff */
[----:B------:R0:W2:Y:S01]  /*06d0*/  @!P0 LDG.E R105, desc[UR10][R28.64] ;  /* 0x0000000a1c698981 */ /* 0x0000a2000c1e1900 */
[----:B------:R-:W-:Y:S01]  /*06e0*/  ISETP.GE.OR P2, PT, R25, UR12, P2 ;  /* 0x0000000c19007c0c */ /* 0x000fe20009746670 */
[----:B------:R-:W3:Y:S01]  /*06f0*/  @!P5 LDC.64 R26, c[0x0][0x380] ;  /* 0x0000e000ff1adb82 */ /* 0x000ee20000000a00 */
[----:B-1----:R-:W-:Y:S02]  /*0700*/  ISETP.GE.AND P1, PT, R24, R39, PT ;  /* 0x000000271800720c */ /* 0x002fe40003f26270 */
[----:B------:R-:W-:Y:S02]  /*0710*/  IADD3 R24, PT, PT, R45, 0x40, RZ ;  /* 0x000000402d187810 */ /* 0x000fe40007ffe0ff */
[----:B------:R-:W-:-:S02]  /*0720*/  ISETP.GE.OR P1, PT, R16, UR13, P1 ;  /* 0x0000000d10007c0c */ /* 0x000fc40008f26670 */
[C---:B------:R-:W-:Y:S01]  /*0730*/  IADD3 R30, PT, PT, R45.reuse, 0x60, RZ ;  /* 0x000000602d1e7810 */ /* 0x040fe20007ffe0ff */
[----:B------:R-:W1:Y:S01]  /*0740*/  @!P6 LDC.64 R34, c[0x0][0x380] ;  /* 0x0000e000ff22eb82 */ /* 0x000e620000000a00 */
[-C--:B------:R-:W-:Y:S02]  /*0750*/  ISETP.GE.AND P3, PT, R24, R39.reuse, PT ;  /* 0x000000271800720c */ /* 0x080fe40003f66270 */
[-C--:B------:R-:W-:Y:S02]  /*0760*/  ISETP.GE.AND P0, PT, R30, R39.reuse, PT ;  /* 0x000000271e00720c */ /* 0x080fe40003f06270 */
[----:B------:R-:W-:Y:S02]  /*0770*/  ISETP.GE.AND P4, PT, R45, R39, PT ;  /* 0x000000272d00720c */ /* 0x000fe40003f86270 */
[C---:B------:R-:W-:Y:S01]  /*0780*/  ISETP.GE.OR P3, PT, R16.reuse, UR13, P3 ;  /* 0x0000000d10007c0c */ /* 0x040fe20009f66670 */
[----:B------:R-:W4:Y:S01]  /*0790*/  @!P2 LDC.64 R32, c[0x0][0x380] ;  /* 0x0000e000ff20ab82 */ /* 0x000f220000000a00 */
[----:B------:R-:W-:-:S02]  /*07a0*/  ISETP.GE.OR P0, PT, R16, UR13, P0 ;  /* 0x0000000d10007c0c */ /* 0x000fc40008706670 */
[----:B------:R-:W-:-:S05]  /*07b0*/  ISETP.GE.OR P4, PT, R16, UR13, P4 ;  /* 0x0000000d10007c0c */ /* 0x000fca000a786670 */
[----:B------:R-:W5:Y:S01]  /*07c0*/  @!P1 LDC.64 R24, c[0x0][0x388] ;  /* 0x0000e200ff189b82 */ /* 0x000f620000000a00 */
[----:B---3--:R-:W-:Y:S01]  /*07d0*/  @!P5 IMAD.WIDE.U32 R40, R12, 0x4, R26 ;  /* 0x000000040c28d825 */ /* 0x008fe200078e001a */
[----:B------:R-:W-:-:S03]  /*07e0*/  MOV R107, RZ ;  /* 0x000000ff006b7202 */ /* 0x000fc60000000f00 */
[----:B------:R-:W-:-:S03]  /*07f0*/  HFMA2 R109, -RZ, RZ, 0, 0 ;  /* 0x00000000ff6d7431 */ /* 0x000fc600000001ff */
[----:B------:R-:W3:Y:S01]  /*0800*/  @!P3 LDC.64 R26, c[0x0][0x388] ;  /* 0x0000e200ff1abb82 */ /* 0x000ee20000000a00 */
[----:B-1----:R-:W-:Y:S01]  /*0810*/  @!P6 IMAD.WIDE.U32 R34, R15, 0x4, R34 ;  /* 0x000000040f22e825 */ /* 0x002fe200078e0022 */
[----:B------:R-:W2:Y:S06]  /*0820*/  @!P5 LDG.E R107, desc[UR10][R40.64] ;  /* 0x0000000a286bd981 */ /* 0x000eac000c1e1900 */
[----:B0-----:R-:W0:Y:S01]  /*0830*/  @!P0 LDC.64 R28, c[0x0][0x388] ;  /* 0x0000e200ff1c8b82 */ /* 0x001e220000000a00 */
[----:B------:R-:W-:Y:S01]  /*0840*/  @!P1 SHF.R.S32.HI R46, RZ, 0x1f, R8 ;  /* 0x0000001fff2e9819 */ /* 0x000fe20000011408 */
[----:B------:R1:W2:Y:S01]  /*0850*/  @!P6 LDG.E R109, desc[UR10][R34.64] ;  /* 0x0000000a226de981 */ /* 0x0002a2000c1e1900 */
[----:B------:R-:W-:-:S05]  /*0860*/  @!P1 IADD3 R47, P5, PT, R45, R8, RZ ;  /* 0x000000082d2f9210 */ /* 0x000fca0007fbe0ff */
[----:B------:R-:W0:Y:S01]  /*0870*/  @!P4 LDC.64 R30, c[0x0][0x388] ;  /* 0x0000e200ff1ecb82 */ /* 0x000e220000000a00 */
[----:B------:R-:W-:Y:S01]  /*0880*/  MOV R111, RZ ;  /* 0x000000ff006f7202 */ /* 0x000fe20000000f00 */
[----:B----4-:R-:W-:Y:S01]  /*0890*/  @!P2 IMAD.WIDE.U32 R32, R13, 0x4, R32 ;  /* 0x000000040d20a825 */ /* 0x010fe200078e0020 */
[----:B------:R-:W-:-:S03]  /*08a0*/  @!P1 LEA.HI.X.SX32 R46, R45, R46, 0x1, P5 ;  /* 0x0000002e2d2e9211 */ /* 0x000fc600028f0eff */
[----:B-1----:R-:W-:Y:S01]  /*08b0*/  HFMA2 R34, -RZ, RZ, 0, 0 ;  /* 0x00000000ff227431 */ /* 0x002fe200000001ff */
[C---:B-----5:R-:W-:Y:S01]  /*08c0*/  @!P1 LEA R24, P5, R47.reuse, R24, 0x2 ;  /* 0x000000182f189211 */ /* 0x060fe200078a10ff */
[----:B------:R1:W4:Y:S01]  /*08d0*/  @!P2 LDG.E R111, desc[UR10][R32.64] ;  /* 0x0000000a206fa981 */ /* 0x000322000c1e1900 */
[----:B------:R-:W-:Y:S02]  /*08e0*/  @!P3 SHF.R.S32.HI R40, RZ, 0x1f, R8 ;  /* 0x0000001fff28b819 */ /* 0x000fe40000011408 */
[----:B------:R-:W-:Y:S02]  /*08f0*/  @!P1 LEA.HI.X R25, R47, R25, R46, 0x2, P5 ;  /* 0x000000192f199211 */ /* 0x000fe400028f142e */
[CC--:B------:R-:W-:Y:S02]  /*0900*/  @!P3 IADD3 R41, P2, PT, R45.reuse, R8.reuse, RZ ;  /* 0x000000082d29b210 */ /* 0x0c0fe40007f5e0ff */
[----:B------:R-:W-:Y:S01]  /*0910*/  @!P0 SHF.R.S32.HI R46, RZ, 0x1f, R8 ;  /* 0x0000001fff2e8819 */ /* 0x000fe20000011408 */
[----:B------:R5:W4:Y:S01]  /*0920*/  @!P1 LDG.E R34, desc[UR10][R24.64+0x80] ;  /* 0x0000800a18229981 */ /* 0x000b22000c1e1900 */
[----:B------:R-:W-:-:S02]  /*0930*/  @!P0 IADD3 R47, P5, PT, R45, R8, RZ ;  /* 0x000000082d2f8210 */ /* 0x000fc40007fbe0ff */
[C---:B------:R-:W-:Y:S02]  /*0940*/  @!P3 LEA.HI.X.SX32 R40, R45.reuse, R40, 0x1, P2 ;  /* 0x000000282d28b211 */ /* 0x040fe400010f0eff */
[----:B------:R-:W-:Y:S02]  /*0950*/  @!P0 LEA.HI.X.SX32 R46, R45, R46, 0x1, P5 ;  /* 0x0000002e2d2e8211 */ /* 0x000fe400028f0eff */
[----:B---3--:R-:W-:Y:S02]  /*0960*/  @!P3 LEA R26, P1, R41, R26, 0x2 ;  /* 0x0000001a291ab211 */ /* 0x008fe400078210ff */
[----:B0-----:R-:W-:Y:S02]  /*0970*/  @!P0 LEA R28, P2, R47, R28, 0x2 ;  /* 0x0000001c2f1c8211 */ /* 0x001fe400078410ff */
[----:B-1----:R-:W-:Y:S02]  /*0980*/  CS2R R32, SRZ ;  /* 0x0000000000207805 */ /* 0x002fe4000001ff00 */
[----:B------:R-:W-:Y:S01]  /*0990*/  MOV R113, RZ ;  /* 0x000000ff00717202 */ /* 0x000fe20000000f00 */
[----:B------:R-:W-:Y:S01]  /*09a0*/  @!P4 IMAD.WIDE R30, R11, 0x4, R30 ;  /* 0x000000040b1ec825 */ /* 0x000fe200078e021e */
[----:B------:R-:W-:-:S02]  /*09b0*/  @!P3 LEA.HI.X R27, R41, R27, R40, 0x2, P1 ;  /* 0x0000001b291bb211 */ /* 0x000fc400008f1428 */
[----:B------:R-:W-:Y:S02]  /*09c0*/  @!P0 LEA.HI.X R29, R47, R29, R46, 0x2, P2 ;  /* 0x0000001d2f1d8211 */ /* 0x000fe400010f142e */
[----:B------:R-:W3:Y:S04]  /*09d0*/  @!P4 LDG.E R32, desc[UR10][R30.64] ;  /* 0x0000000a1e20c981 */ /* 0x000ee8000c1e1900 */
[----:B------:R0:W3:Y:S04]  /*09e0*/  @!P3 LDG.E R33, desc[UR10][R26.64+0x100] ;  /* 0x0001000a1a21b981 */ /* 0x0000e8000c1e1900 */
[----:B------:R1:W3:Y:S01]  /*09f0*/  @!P0 LDG.E R113, desc[UR10][R28.64+0x180] ;  /* 0x0001800a1c718981 */ /* 0x0002e2000c1e1900 */
[----:B------:R-:W1:Y:S01]  /*0a00*/  S2UR UR8, SR_CgaCtaId ;  /* 0x00000000000879c3 */ /* 0x000e620000008800 */
[----:B-----5:R-:W-:Y:S01]  /*0a10*/  SHF.R.U32.HI R24, RZ, 0x1, R0 ;  /* 0x00000001ff187819 */ /* 0x020fe20000011600 */
[----:B------:R-:W-:Y:S01]  /*0a20*/  UMOV UR7, 0x400 ;  /* 0x0000040000077882 */ /* 0x000fe20000000000 */
[----:B------:R-:W-:-:S02]  /*0a30*/  SHF.L.U32 R25, R43, 0x2, RZ ;  /* 0x000000022b197819 */ /* 0x000fc400000006ff */
[----:B------:R-:W-:Y:S02]  /*0a40*/  LOP3.LUT R24, R24, 0x1fc, RZ, 0xc0, !PT ;  /* 0x000001fc18187812 */ /* 0x000fe400078ec0ff */
[C---:B------:R-:W-:Y:S02]  /*0a50*/  LEA R35, R43.reuse, 0x80, 0x2 ;  /* 0x000000802b237811 */ /* 0x040fe400078e10ff */
[----:B------:R-:W-:Y:S02]  /*0a60*/  LEA R43, R43, 0x100, 0x2 ;  /* 0x000001002b2b7811 */ /* 0x000fe400078e10ff */
[----:B0-----:R-:W-:Y:S02]  /*0a70*/  IADD3 R27, PT, PT, R24, 0x180, RZ ;  /* 0x00000180181b7810 */ /* 0x001fe40007ffe0ff */
[----:B------:R-:W-:Y:S02]  /*0a80*/  LOP3.LUT R42, R42, 0xe00, RZ, 0xc0, !PT ;  /* 0x00000e002a2a7812 */ /* 0x000fe400078ec0ff */
[----:B------:R-:W-:-:S02]  /*0a90*/  LOP3.LUT R25, R25, 0x70, R44, 0x78, !PT ;  /* 0x0000007019197812 */ /* 0x000fc400078e782c */
[----:B------:R-:W-:Y:S02]  /*0aa0*/  SHF.L.U32 R26, R0, 0x2, RZ ;  /* 0x00000002001a7819 */ /* 0x000fe400000006ff */
[--C-:B------:R-:W-:Y:S01]  /*0ab0*/  LOP3.LUT R35, R35, 0x70, R44.reuse, 0x78, !PT ;  /* 0x0000007023237812 */ /* 0x100fe200078e782c */
[----:B-1----:R-:W-:Y:S02]  /*0ac0*/  ULEA UR9, UR8, UR7, 0x18 ;  /* 0x0000000708097291 */ /* 0x002fe4000f8ec0ff */
[----:B------:R-:W-:Y:S01]  /*0ad0*/  UIADD3 UR7, UPT, UPT, UR7, 0x1000, URZ ;  /* 0x0000100007077890 */ /* 0x000fe2000fffe0ff */
[--C-:B------:R-:W-:Y:S02]  /*0ae0*/  LOP3.LUT R43, R43, 0x70, R44.reuse, 0x78, !PT ;  /* 0x000000702b2b7812 */ /* 0x100fe400078e782c */
[----:B------:R-:W-:Y:S01]  /*0af0*/  LOP3.LUT R27, R27, 0x70, R44, 0x78, !PT ;  /* 0x000000701b1b7812 */ /* 0x000fe200078e782c */
[----:B------:R-:W-:Y:S01]  /*0b00*/  ULEA UR7, UR8, UR7, 0x18 ;  /* 0x0000000708077291 */ /* 0x000fe2000f8ec0ff */
[----:B------:R-:W-:-:S02]  /*0b10*/  LOP3.LUT R29, R44, 0x3e00, RZ, 0xc0, !PT ;  /* 0x00003e002c1d7812 */ /* 0x000fc400078ec0ff */
[--C-:B------:R-:W-:Y:S02]  /*0b20*/  IADD3 R24, PT, PT, R25, UR9, R42.reuse ;  /* 0x0000000919187c10 */ /* 0x100fe4000fffe02a */
[----:B------:R-:W-:Y:S02]  /*0b30*/  LOP3.LUT R26, R26, 0x7c, RZ, 0xc0, !PT ;  /* 0x0000007c1a1a7812 */ /* 0x000fe400078ec0ff */
[--C-:B------:R-:W-:Y:S02]  /*0b40*/  IADD3 R28, PT, PT, R35, UR9, R42.reuse ;  /* 0x00000009231c7c10 */ /* 0x100fe4000fffe02a */
[--C-:B------:R-:W-:Y:S02]  /*0b50*/  IADD3 R30, PT, PT, R43, UR9, R42.reuse ;  /* 0x000000092b1e7c10 */ /* 0x100fe4000fffe02a */
[----:B------:R-:W-:Y:S02]  /*0b60*/  IADD3 R120, PT, PT, R27, UR9, R42 ;  /* 0x000000091b787c10 */ /* 0x000fe4000fffe02a */
[----:B------:R-:W-:-:S02]  /*0b70*/  IADD3 R29, PT, PT, R26, UR7, R29 ;  /* 0x000000071a1d7c10 */ /* 0x000fc4000fffe01d */
[C---:B------:R-:W-:Y:S02]  /*0b80*/  LEA R8, R39.reuse, R8, 0x3 ;  /* 0x0000000827087211 */ /* 0x040fe400078e18ff */
[----:B------:R-:W-:Y:S01]  /*0b90*/  LEA R11, R39, R11, 0x3 ;  /* 0x0000000b270b7211 */ /* 0x000fe200078e18ff */
[----:B--2---:R-:W-:Y:S04]  /*0ba0*/  STS [R24], R105 ;  /* 0x0000006918007388 */ /* 0x004fe80000000800 */
[----:B------:R-:W-:Y:S04]  /*0bb0*/  STS [R28], R107 ;  /* 0x0000006b1c007388 */ /* 0x000fe80000000800 */
[----:B------:R-:W-:Y:S04]  /*0bc0*/  STS [R30], R109 ;  /* 0x0000006d1e007388 */ /* 0x000fe80000000800 */
[----:B----4-:R-:W-:Y:S04]  /*0bd0*/  STS [R120], R111 ;  /* 0x0000006f78007388 */ /* 0x010fe80000000800 */
[----:B------:R-:W-:Y:S04]  /*0be0*/  STS [R29+0x80], R34 ;  /* 0x000080221d007388 */ /* 0x000fe80000000800 */
[----:B---3--:R-:W-:Y:S04]  /*0bf0*/  STS [R29], R32 ;  /* 0x000000201d007388 */ /* 0x008fe80000000800 */
[----:B------:R-:W-:Y:S04]  /*0c00*/  STS [R29+0x100], R33 ;  /* 0x000100211d007388 */ /* 0x000fe80000000800 */
[----:B------:R-:W-:Y:S01]  /*0c10*/  STS [R29+0x180], R113 ;  /* 0x000180711d007388 */ /* 0x000fe20000000800 */
[----:B------:R-:W-:Y:S06]  /*0c20*/  BAR.SYNC.DEFER_BLOCKING 0x0 ;  /* 0x0000000000007b1d */ /* 0x000fec0000010000 */
[----:B------:R-:W-:Y:S04]  /*0c30*/  LDS.128 R44, [R14+UR6] ;  /* 0x000000060e2c7984 */ /* 0x000fe80008000c00 */
[----:B------:R-:W0:Y:S04]  /*0c40*/  LDS.128 R48, [R7+UR5] ;  /* 0x0000000507307984 */ /* 0x000e280008000c00 */
[----:B------:R-:W1:Y:S04]  /*0c50*/  LDS.128 R24, [R14+UR6+0x100] ;  /* 0x000100060e187984 */ /* 0x000e680008000c00 */
[----:B------:R-:W2:Y:S04]  /*0c60*/  LDS.128 R40, [R7+UR5+0x100] ;  /* 0x0001000507287984 */ /* 0x000ea80008000c00 */
[----:B------:R-:W-:Y:S04]  /*0c70*/  LDS.128 R32, [R17+UR6+0x200] ;  /* 0x0002000611207984 */ /* 0x000fe80008000c00 */
[----:B------:R-:W-:Y:S01]  /*0c80*/  LDS.128 R28, [R17+UR6+0x300] ;  /* 0x00030006111c7984 */ /* 0x000fe20008000c00 */
[-C--:B0-----:R-:W-:Y:S01]  /*0c90*/  FFMA R89, R44, R48.reuse, R89 ;  /* 0x000000302c597223 */ /* 0x081fe20000000059 */
[-C--:B------:R-:W-:Y:S01]  /*0ca0*/  FFMA R104, R45, R48.reuse, R104 ;  /* 0x000000302d687223 */ /* 0x080fe20000000068 */
[-C--:B------:R-:W-:Y:S01]  /*0cb0*/  FFMA R87, R46, R48.reuse, R87 ;  /* 0x000000302e577223 */ /* 0x080fe20000000057 */
[-C--:B------:R-:W-:Y:S01]  /*0cc0*/  FFMA R102, R47, R48.reuse, R102 ;  /* 0x000000302f667223 */ /* 0x080fe20000000066 */
[-C--:B-1----:R-:W-:Y:S01]  /*0cd0*/  FFMA R85, R24, R48.reuse, R85 ;  /* 0x0000003018557223 */ /* 0x082fe20000000055 */
        /* <DEDUP_REMOVED lines=18> */
[----:B------:R-:W-:-:S02]  /*0e00*/  FFMA R50, R27, R50, R38 ;  /* 0x000000321b327223 */ /* 0x000fc40000000026 */
[----:B------:R-:W0:Y:S01]  /*0e10*/  LDS.128 R36, [R7+UR5+0x200] ;  /* 0x0002000507247984 */ /* 0x000e220008000c00 */
[-C--:B------:R-:W-:Y:S01]  /*0e20*/  FFMA R57, R44, R51.reuse, R57 ;  /* 0x000000332c397223 */ /* 0x080fe20000000039 */
[-C--:B------:R-:W-:Y:S01]  /*0e30*/  FFMA R56, R45, R51.reuse, R56 ;  /* 0x000000332d387223 */ /* 0x080fe20000000038 */
[-C--:B------:R-:W-:Y:S01]  /*0e40*/  FFMA R55, R46, R51.reuse, R55 ;  /* 0x000000332e377223 */ /* 0x080fe20000000037 */
[----:B------:R-:W-:Y:S01]  /*0e50*/  FFMA R54, R47, R51, R54 ;  /* 0x000000332f367223 */ /* 0x000fe20000000036 */
[C---:B--2---:R-:W-:Y:S01]  /*0e60*/  FFMA R61, R44.reuse, R40, R61 ;  /* 0x000000282c3d7223 */ /* 0x044fe2000000003d */
        /* <DEDUP_REMOVED lines=15> */
[----:B------:R-:W1:Y:S01]  /*0f60*/  LDS.128 R44, [R7+UR5+0x300] ;  /* 0x00030005072c7984 */ /* 0x000e620008000c00 */
[-C--:B------:R-:W-:Y:S01]  /*0f70*/  FFMA R53, R24, R51.reuse, R53 ;  /* 0x0000003318357223 */ /* 0x080fe20000000035 */
[-C--:B------:R-:W-:Y:S01]  /*0f80*/  FFMA R52, R25, R51.reuse, R52 ;  /* 0x0000003319347223 */ /* 0x080fe20000000034 */
[-C--:B------:R-:W-:Y:S01]  /*0f90*/  FFMA R23, R26, R51.reuse, R23 ;  /* 0x000000331a177223 */ /* 0x080fe20000000017 */
        /* <DEDUP_REMOVED lines=11> */
[----:B------:R-:W-:Y:S01]  /*1050*/  FFMA R77, R26, R42, R77 ;  /* 0x0000002a1a4d7223 */ /* 0x000fe2000000004d */
[-C--:B0-----:R-:W-:Y:S01]  /*1060*/  FFMA R89, R32, R36.reuse, R89 ;  /* 0x0000002420597223 */ /* 0x081fe20000000059 */
        /* <DEDUP_REMOVED lines=22> */
[----:B------:R-:W-:Y:S01]  /*11d0*/  FFMA R96, R26, R43, R96 ;  /* 0x0000002b1a607223 */ /* 0x000fe20000000060 */
[C---:B------:R-:W-:Y:S01]  /*11e0*/  FFMA R78, R27.reuse, R40, R78 ;  /* 0x000000281b4e7223 */ /* 0x040fe2000000004e */
[C---:B------:R-:W-:Y:S01]  /*11f0*/  FFMA R84, R27.reuse, R41, R84 ;  /* 0x000000291b547223 */ /* 0x040fe20000000054 */
[C---:B------:R-:W-:Y:S01]  /*1200*/  FFMA R81, R27.reuse, R42, R81 ;  /* 0x0000002a1b517223 */ /* 0x040fe20000000051 */
[----:B------:R-:W-:Y:S01]  /*1210*/  FFMA R98, R27, R43, R98 ;  /* 0x0000002b1b627223 */ /* 0x000fe20000000062 */
[----:B------:R-:W-:Y:S01]  /*1220*/  FFMA R38, R31, R38, R50 ;  /* 0x000000261f267223 */ /* 0x000fe20000000032 */
[----:B------:R-:W-:Y:S04]  /*1230*/  LDS.128 R24, [R7+UR5+0x400] ;  /* 0x0004000507187984 */ /* 0x000fe80008000c00 */
[----:B------:R-:W0:Y:S01]  /*1240*/  LDS.128 R48, [R18+UR6+0x500] ;  /* 0x0005000612307984 */ /* 0x000e220008000c00 */
[-C--:B------:R-:W-:Y:S01]  /*1250*/  FFMA R57, R32, R39.reuse, R57 ;  /* 0x0000002720397223 */ /* 0x080fe20000000039 */
[-C--:B------:R-:W-:Y:S01]  /*1260*/  FFMA R56, R33, R39.reuse, R56 ;  /* 0x0000002721387223 */ /* 0x080fe20000000038 */
[-C--:B------:R-:W-:Y:S01]  /*1270*/  FFMA R55, R34, R39.reuse, R55 ;  /* 0x0000002722377223 */ /* 0x080fe20000000037 */
[----:B------:R-:W2:Y:S01]  /*1280*/  LDS.128 R40, [R18+UR6+0x400] ;  /* 0x0004000612287984 */ /* 0x000ea20008000c00 */
[----:B------:R-:W-:Y:S01]  /*1290*/  FFMA R54, R35, R39, R54 ;  /* 0x0000002723367223 */ /* 0x000fe20000000036 */
[C---:B-1----:R-:W-:Y:S01]  /*12a0*/  FFMA R61, R32.reuse, R44, R61 ;  /* 0x0000002c203d7223 */ /* 0x042fe2000000003d */
        /* <DEDUP_REMOVED lines=36> */
[-C--:B0-----:R-:W-:Y:S01]  /*14f0*/  FFMA R120, R49, R25.reuse, R36 ;  /* 0x0000001931787223 */ /* 0x081fe20000000024 */
[-C--:B------:R-:W-:Y:S01]  /*1500*/  FFMA R105, R50, R26.reuse, R37 ;  /* 0x0000001a32697223 */ /* 0x080fe20000000025 */
[----:B------:R-:W-:Y:S01]  /*1510*/  FFMA R122, R51, R26, R38 ;  /* 0x0000001a337a7223 */ /* 0x000fe20000000026 */
[----:B------:R-:W-:Y:S04]  /*1520*/  LDS.128 R28, [R7+UR5+0x600] ;  /* 0x00060005071c7984 */ /* 0x000fe80008000c00 */
[----:B------:R-:W0:Y:S04]  /*1530*/  LDS.128 R36, [R19+UR6+0x600] ;  /* 0x0006000613247984 */ /* 0x000e280008000c00 */
[----:B------:R-:W3:Y:S01]  /*1540*/  LDS.128 R44, [R19+UR6+0x700] ;  /* 0x00070006132c7984 */ /* 0x000ee20008000c00 */
[-C--:B--2---:R-:W-:Y:S01]  /*1550*/  FFMA R89, R40, R24.reuse, R89 ;  /* 0x0000001828597223 */ /* 0x084fe20000000059 */
        /* <DEDUP_REMOVED lines=56> */
[----:B------:R-:W1:Y:S01]  /*18e0*/  LDS.128 R24, [R7+UR5+0x700] ;  /* 0x0007000507187984 */ /* 0x000e620008000c00 */
[C---:B------:R-:W-:Y:S01]  /*18f0*/  FFMA R78, R51.reuse, R32, R78 ;  /* 0x00000020334e7223 */ /* 0x040fe2000000004e */
[C---:B------:R-:W-:Y:S01]  /*1900*/  FFMA R84, R51.reuse, R33, R84 ;  /* 0x0000002133547223 */ /* 0x040fe20000000054 */
[C---:B------:R-:W-:Y:S01]  /*1910*/  FFMA R81, R51.reuse, R34, R81 ;  /* 0x0000002233517223 */ /* 0x040fe20000000051 */
[----:B------:R-:W-:Y:S01]  /*1920*/  FFMA R98, R51, R35, R98 ;  /* 0x0000002333627223 */ /* 0x000fe20000000062 */
[----:B------:R-:W-:Y:S01]  /*1930*/  LDS.128 R40, [R20+UR6+0x800] ;  /* 0x0008000614287984 */ /* 0x000fe20008000c00 */
[-C--:B0-----:R-:W-:Y:S01]  /*1940*/  FFMA R89, R36, R28.reuse, R89 ;  /* 0x0000001c24597223 */ /* 0x081fe20000000059 */
[----:B------:R-:W-:-:S02]  /*1950*/  FFMA R104, R37, R28, R104 ;  /* 0x0000001c25687223 */ /* 0x000fc40000000068 */
[----:B------:R-:W0:Y:S01]  /*1960*/  LDS.128 R32, [R7+UR5+0x800] ;  /* 0x0008000507207984 */ /* 0x000e220008000c00 */
[-C--:B------:R-:W-:Y:S01]  /*1970*/  FFMA R87, R38, R28.reuse, R87 ;  /* 0x0000001c26577223 */ /* 0x080fe20000000057 */
[-C--:B------:R-:W-:Y:S02]  /*1980*/  FFMA R102, R39, R28.reuse, R102 ;  /* 0x0000001c27667223 */ /* 0x080fe40000000066 */
[----:B------:R-:W2:Y:S01]  /*1990*/  LDS.128 R48, [R20+UR6+0x900] ;  /* 0x0009000614307984 */ /* 0x000ea20008000c00 */
[-C--:B---3--:R-:W-:Y:S01]  /*19a0*/  FFMA R85, R44, R28.reuse, R85 ;  /* 0x0000001c2c557223 */ /* 0x088fe20000000055 */
        /* <DEDUP_REMOVED lines=27> */
[----:B------:R-:W3:Y:S01]  /*1b60*/  LDS.128 R28, [R7+UR5+0x900] ;  /* 0x00090005071c7984 */ /* 0x000ee20008000c00 */
        /* <DEDUP_REMOVED lines=56> */
[----:B------:R-:W-:Y:S01]  /*1ef0*/  LDS.128 R36, [R21+UR6+0xa00] ;  /* 0x000a000615247984 */ /* 0x000fe20008000c00 */
[-C--:B------:R-:W-:Y:S01]  /*1f00*/  FFMA R57, R40, R35.reuse, R57 ;  /* 0x0000002328397223 */ /* 0x080fe20000000039 */
[-C--:B------:R-:W-:Y:S01]  /*1f10*/  FFMA R56, R41, R35.reuse, R56 ;  /* 0x0000002329387223 */ /* 0x080fe20000000038 */
[-C--:B------:R-:W-:Y:S01]  /*1f20*/  FFMA R55, R42, R35.reuse, R55 ;  /* 0x000000232a377223 */ /* 0x080fe20000000037 */
[----:B------:R-:W0:Y:S01]  /*1f30*/  LDS.128 R24, [R7+UR5+0xa00] ;  /* 0x000a000507187984 */ /* 0x000e220008000c00 */
[-C--:B------:R-:W-:Y:S01]  /*1f40*/  FFMA R54, R43, R35.reuse, R54 ;  /* 0x000000232b367223 */ /* 0x080fe20000000036 */
[-C--:B------:R-:W-:Y:S01]  /*1f50*/  FFMA R53, R48, R35.reuse, R53 ;  /* 0x0000002330357223 */ /* 0x080fe20000000035 */
[-C--:B------:R-:W-:Y:S01]  /*1f60*/  FFMA R52, R49, R35.reuse, R52 ;  /* 0x0000002331347223 */ /* 0x080fe20000000034 */
[----:B------:R-:W1:Y:S01]  /*1f70*/  LDS.128 R44, [R21+UR6+0xb00] ;  /* 0x000b0006152c7984 */ /* 0x000e620008000c00 */
[-C--:B------:R-:W-:Y:S01]  /*1f80*/  FFMA R23, R50, R35.reuse, R23 ;  /* 0x0000002332177223 */ /* 0x080fe20000000017 */
[----:B------:R-:W-:-:S02]  /*1f90*/  FFMA R60, R51, R35, R60 ;  /* 0x00000023333c7223 */ /* 0x000fc4000000003c */
[----:B------:R-:W2:Y:S01]  /*1fa0*/  LDS.128 R32, [R7+UR5+0xb00] ;  /* 0x000b000507207984 */ /* 0x000ea20008000c00 */
[C---:B---3--:R-:W-:Y:S01]  /*1fb0*/  FFMA R61, R40.reuse, R28, R61 ;  /* 0x0000001c283d7223 */ /* 0x048fe2000000003d */
        /* <DEDUP_REMOVED lines=31> */
[----:B------:R-:W-:Y:S04]  /*21b0*/  LDS.128 R40, [R22+UR6+0xc00] ;  /* 0x000c000616287984 */ /* 0x000fe80008000c00 */
[----:B------:R-:W3:Y:S04]  /*21c0*/  LDS.128 R28, [R7+UR5+0xc00] ;  /* 0x000c0005071c7984 */ /* 0x000ee80008000c00 */
[----:B------:R-:W4:Y:S01]  /*21d0*/  LDS.128 R48, [R22+UR6+0xd00] ;  /* 0x000d000616307984 */ /* 0x000f220008000c00 */
        /* <DEDUP_REMOVED lines=60> */
[----:B------:R-:W0:Y:S01]  /*25a0*/  LDS.128 R24, [R7+UR5+0xd00] ;  /* 0x000d000507187984 */ /* 0x000e220008000c00 */
[C---:B------:R-:W-:Y:S01]  /*25b0*/  FFMA R78, R47.reuse, R32, R78 ;  /* 0x000000202f4e7223 */ /* 0x040fe2000000004e */
[C---:B------:R-:W-:Y:S01]  /*25c0*/  FFMA R84, R47.reuse, R33, R84 ;  /* 0x000000212f547223 */ /* 0x040fe20000000054 */
[C---:B------:R-:W-:Y:S01]  /*25d0*/  FFMA R81, R47.reuse, R34, R81 ;  /* 0x000000222f517223 */ /* 0x040fe20000000051 */
[----:B------:R-:W-:Y:S01]  /*25e0*/  FFMA R98, R47, R35, R98 ;  /* 0x000000232f627223 */ /* 0x000fe20000000062 */
[----:B------:R-:W-:Y:S01]  /*25f0*/  LDS.128 R36, [R7+UR5+0xe00] ;  /* 0x000e000507247984 */ /* 0x000fe20008000c00 */
[-C--:B---3--:R-:W-:Y:S01]  /*2600*/  FFMA R89, R40, R28.reuse, R89 ;  /* 0x0000001c28597223 */ /* 0x088fe20000000059 */
[----:B------:R-:W-:-:S02]  /*2610*/  FFMA R104, R41, R28, R104 ;  /* 0x0000001c29687223 */ /* 0x000fc40000000068 */
[----:B------:R-:W1:Y:S01]  /*2620*/  LDS.128 R32, [R6+UR6+0xe00] ;  /* 0x000e000606207984 */ /* 0x000e620008000c00 */
[-C--:B------:R-:W-:Y:S01]  /*2630*/  FFMA R87, R42, R28.reuse, R87 ;  /* 0x0000001c2a577223 */ /* 0x080fe20000000057 */
[-C--:B------:R-:W-:Y:S02]  /*2640*/  FFMA R102, R43, R28.reuse, R102 ;  /* 0x0000001c2b667223 */ /* 0x080fe40000000066 */
[----:B------:R-:W2:Y:S01]  /*2650*/  LDS.128 R44, [R6+UR6+0xf00] ;  /* 0x000f0006062c7984 */ /* 0x000ea20008000c00 */
[-C--:B----4-:R-:W-:Y:S01]  /*2660*/  FFMA R85, R48, R28.reuse, R85 ;  /* 0x0000001c30557223 */ /* 0x090fe20000000055 */
        /* <DEDUP_REMOVED lines=28> */
[----:B------:R-:W-:-:S04]  /*2830*/  UIADD3 UR4, UPT, UPT, UR4, 0x8, URZ ;  /* 0x0000000804047890 */ /* 0x000fc8000fffe0ff */
[----:B------:R-:W-:Y:S01]  /*2840*/  UISETP.GE.AND UP0, UPT, UR4, UR13, UPT ;  /* 0x0000000d0400728c */ /* 0x000fe2000bf06270 */
[C---:B0-----:R-:W-:Y:S01]  /*2850*/  FFMA R61, R40.reuse, R24, R61 ;  /* 0x00000018283d7223 */ /* 0x041fe2000000003d */
        /* <DEDUP_REMOVED lines=31> */
[-C--:B-1----:R-:W-:Y:S01]  /*2a50*/  FFMA R89, R32, R36.reuse, R89 ;  /* 0x0000002420597223 */ /* 0x082fe20000000059 */
        /* <DEDUP_REMOVED lines=63> */
[----:B------:R-:W-:-:S02]  /*2e50*/  IADD3 R2, PT, PT, R2, 0x8, RZ ;  /* 0x0000000802027810 */ /* 0x000fc40007ffe0ff */
[----:B------:R-:W-:Y:S02]  /*2e60*/  IADD3 R9, PT, PT, R9, 0x8, RZ ;  /* 0x0000000809097810 */ /* 0x000fe40007ffe0ff */
[----:B------:R-:W-:Y:S02]  /*2e70*/  IADD3 R12, PT, PT, R12, 0x8, RZ ;  /* 0x000000080c0c7810 */ /* 0x000fe40007ffe0ff */
[----:B------:R-:W-:Y:S02]  /*2e80*/  IADD3 R15, PT, PT, R15, 0x8, RZ ;  /* 0x000000080f0f7810 */ /* 0x000fe40007ffe0ff */
[----:B------:R-:W-:Y:S02]  /*2e90*/  IADD3 R13, PT, PT, R13, 0x8, RZ ;  /* 0x000000080d0d7810 */ /* 0x000fe40007ffe0ff */
[----:B------:R-:W-:Y:S01]  /*2ea0*/  IADD3 R16, PT, PT, R16, 0x8, RZ ;  /* 0x0000000810107810 */ /* 0x000fe20007ffe0ff */
[----:B------:R-:W-:Y:S06]  /*2eb0*/  BAR.SYNC.DEFER_BLOCKING 0x0 ;  /* 0x0000000000007b1d */ /* 0x000fec0000010000 */
[----:B------:R-:W-:Y:S05]  /*2ec0*/  BRA.U !UP0, `(.L_x_5) ;  /* 0xffffffd508a87547 */ /* 0x000fea000b83ffff */
.L_x_4:
[--C-:B------:R-:W-:Y:S01]  /*2ed0*/  SHF.R.U32.HI R2, RZ, 0x3, R0.reuse ;  /* 0x00000003ff027819 */ /* 0x100fe20000011600 */
[----:B------:R-:W0:Y:S01]  /*2ee0*/  LDCU UR6, c[0x0][0x398] ;  /* 0x00007300ff0677ac */ /* 0x000e220008000800 */
[----:B------:R-:W-:Y:S02]  /*2ef0*/  SHF.L.U32 R7, R0, 0x1, RZ ;  /* 0x0000000100077819 */ /* 0x000fe400000006ff */
[----:B------:R-:W-:Y:S01]  /*2f00*/  LOP3.LUT R9, R2, 0x2, RZ, 0xc0, !PT ;  /* 0x0000000202097812 */ /* 0x000fe200078ec0ff */
[----:B------:R-:W1:Y:S01]  /*2f10*/  LDCU.64 UR4, c[0x0][0x390] ;  /* 0x00007200ff0477ac */ /* 0x000e620008000a00 */
[----:B------:R-:W-:Y:S02]  /*2f20*/  LOP3.LUT R2, R0, 0x20, RZ, 0xc0, !PT ;  /* 0x0000002000027812 */ /* 0x000fe400078ec0ff */
[--C-:B------:R-:W-:Y:S02]  /*2f30*/  LOP3.LUT R9, R9, 0x1, R0.reuse, 0xf8, !PT ;  /* 0x0000000109097812 */ /* 0x100fe400078ef800 */
[----:B------:R-:W-:-:S02]  /*2f40*/  SHF.R.U32.HI R6, RZ, 0x4, R0 ;  /* 0x00000004ff067819 */ /* 0x000fc40000011600 */
[----:B------:R-:W-:Y:S02]  /*2f50*/  LOP3.LUT R0, R2, 0x1c, R7, 0xf8, !PT ;  /* 0x0000001c02007812 */ /* 0x000fe400078ef807 */
[----:B------:R-:W-:Y:S02]  /*2f60*/  LOP3.LUT R9, R9, 0x3c, R6, 0xf8, !PT ;  /* 0x0000003c09097812 */ /* 0x000fe400078ef806 */
[----:B------:R-:W-:Y:S02]  /*2f70*/  LEA R0, R5, R0, 0x7 ;  /* 0x0000000005007211 */ /* 0x000fe400078e38ff */
[----:B------:R-:W-:Y:S02]  /*2f80*/  LEA R20, R4, R9, 0x5 ;  /* 0x0000000904147211 */ /* 0x000fe400078e28ff */
[----:B------:R-:W-:Y:S02]  /*2f90*/  ISETP.GE.AND P1, PT, R0, R3, PT ;  /* 0x000000030000720c */ /* 0x000fe40003f26270 */
[----:B------:R-:W-:-:S02]  /*2fa0*/  SHF.L.U32 R20, R20, 0x2, RZ ;  /* 0x0000000214147819 */ /* 0x000fc400000006ff */
[----:B------:R-:W-:Y:S02]  /*2fb0*/  IADD3 R2, PT, PT, R0, 0x1, RZ ;  /* 0x0000000100027810 */ /* 0x000fe40007ffe0ff */
[C---:B0-----:R-:W-:Y:S01]  /*2fc0*/  ISETP.LT.AND P1, PT, R20.reuse, UR6, !P1 ;  /* 0x0000000614007c0c */ /* 0x041fe2000cf21270 */
[-C--:B------:R-:W-:Y:S01]  /*2fd0*/  IMAD R9, R20, R3.reuse, RZ ;  /* 0x0000000314097224 */ /* 0x080fe200078e02ff */
[----:B------:R-:W-:Y:S02]  /*2fe0*/  IADD3 R4, PT, PT, R0, 0x2, RZ ;  /* 0x0000000200047810 */ /* 0x000fe40007ffe0ff */
[----:B------:R-:W-:Y:S02]  /*2ff0*/  ISETP.GE.AND P3, PT, R2, R3, PT ;  /* 0x000000030200720c */ /* 0x000fe40003f66270 */
[----:B------:R-:W-:Y:S02]  /*3000*/  SHF.R.S32.HI R24, RZ, 0x1f, R0 ;  /* 0x0000001fff187819 */ /* 0x000fe40000011400 */
[----:B------:R-:W-:-:S02]  /*3010*/  IADD3 R8, P2, PT, R0, R9, RZ ;  /* 0x0000000900087210 */ /* 0x000fc40007f5e0ff */
[----:B------:R-:W-:Y:S02]  /*3020*/  ISETP.GE.AND P0, PT, R4, R3, PT ;  /* 0x000000030400720c */ /* 0x000fe40003f06270 */
[C---:B------:R-:W-:Y:S01]  /*3030*/  IADD3 R2, PT, PT, R0.reuse, 0x3, RZ ;  /* 0x0000000300027810 */ /* 0x040fe20007ffe0ff */
[----:B------:R-:W0:Y:S01]  /*3040*/  @P1 LDC.64 R6, c[0x0][0x390] ;  /* 0x0000e400ff061b82 */ /* 0x000e220000000a00 */
[----:B------:R-:W-:Y:S02]  /*3050*/  @P1 IADD3 R5, PT, PT, R0, R9, RZ ;  /* 0x0000000900051210 */ /* 0x000fe40007ffe0ff */
[----:B------:R-:W-:Y:S02]  /*3060*/  P2R R22, PR, RZ, 0x8 ;  /* 0x00000008ff167803 */ /* 0x000fe40000000000 */
[----:B------:R-:W-:Y:S02]  /*3070*/  ISETP.GE.OR P3, PT, R20, UR6, P3 ;  /* 0x0000000614007c0c */ /* 0x000fe40009f66670 */
[----:B------:R-:W-:-:S02]  /*3080*/  ISETP.GE.AND P5, PT, R2, R3, PT ;  /* 0x000000030200720c */ /* 0x000fc40003fa6270 */
[----:B-1----:R-:W-:Y:S02]  /*3090*/  LEA R4, P4, R8, UR4, 0x2 ;  /* 0x0000000408047c11 */ /* 0x002fe4000f8810ff */
[----:B------:R-:W-:Y:S02]  /*30a0*/  IADD3 R2, PT, PT, R0, 0x40, RZ ;  /* 0x0000004000027810 */ /* 0x000fe40007ffe0ff */
[----:B------:R-:W-:-:S04]  /*30b0*/  IADD3 R27, PT, PT, R9, R3, RZ ;  /* 0x00000003091b7210 */ /* 0x000fc80007ffe0ff */
[----:B------:R-:W-:-:S04]  /*30c0*/  IADD3 R29, PT, PT, R27, R3, RZ ;  /* 0x000000031b1d7210 */ /* 0x000fc80007ffe0ff */
[----:B------:R-:W-:Y:S01]  /*30d0*/  IADD3 R31, PT, PT, R29, R3, RZ ;  /* 0x000000031d1f7210 */ /* 0x000fe20007ffe0ff */
[----:B0-----:R-:W-:Y:S01]  /*30e0*/  @P1 IMAD.WIDE R6, R5, 0x4, R6 ;  /* 0x0000000405061825 */ /* 0x001fe200078e0206 */
[----:B------:R-:W-:Y:S02]  /*30f0*/  LEA.HI.X.SX32 R5, R9, R24, 0x1, P2 ;  /* 0x0000001809057211 */ /* 0x000fe400010f0eff */
[C---:B------:R-:W-:Y:S01]  /*3100*/  ISETP.GE.OR P2, PT, R20.reuse, UR6, P0 ;  /* 0x0000000614007c0c */ /* 0x040fe20008746670 */
[----:B------:R-:W-:Y:S01]  /*3110*/  IMAD R33, R3, 0x3d, R31 ;  /* 0x0000003d03217824 */ /* 0x000fe200078e021f */
[----:B------:R0:W-:Y:S01]  /*3120*/  @P1 STG.E desc[UR10][R6.64], R89 ;  /* 0x0000005906001986 */ /* 0x0001e2000c10190a */
[----:B------:R-:W-:Y:S02]  /*3130*/  ISETP.GE.OR P1, PT, R20, UR6, P5 ;  /* 0x0000000614007c0c */ /* 0x000fe4000af26670 */
[----:B------:R-:W-:Y:S02]  /*3140*/  LEA.HI.X R5, R8, UR5, R5, 0x2, P4 ;  /* 0x0000000508057c11 */ /* 0x000fe4000a0f1405 */
[----:B------:R-:W-:-:S02]  /*3150*/  IADD3 R8, PT, PT, R0, 0x41, RZ ;  /* 0x0000004100087810 */ /* 0x000fc40007ffe0ff */
[-C--:B------:R-:W-:Y:S01]  /*3160*/  ISETP.GE.AND P4, PT, R2, R3.reuse, PT ;  /* 0x000000030200720c */ /* 0x080fe20003f86270 */
[----:B------:R-:W-:Y:S01]  /*3170*/  @!P3 STG.E desc[UR10][R4.64+0x4], R97 ;  /* 0x000004610400b986 */ /* 0x000fe2000c10190a */
[-C--:B------:R-:W-:Y:S02]  /*3180*/  ISETP.GE.AND P3, PT, R8, R3.reuse, PT ;  /* 0x000000030800720c */ /* 0x080fe40003f66270 */
[----:B------:R-:W-:Y:S01]  /*3190*/  IADD3 R2, PT, PT, R0, 0x42, RZ ;  /* 0x0000004200027810 */ /* 0x000fe20007ffe0ff */
[----:B------:R-:W-:Y:S01]  /*31a0*/  @!P2 STG.E desc[UR10][R4.64+0x8], R103 ;  /* 0x000008670400a986 */ /* 0x000fe2000c10190a */
[C---:B------:R-:W-:Y:S02]  /*31b0*/  ISETP.GE.OR P2, PT, R20.reuse, UR6, P4 ;  /* 0x0000000614007c0c */ /* 0x040fe4000a746670 */
[----:B------:R-:W-:Y:S01]  /*31c0*/  IADD3 R35, PT, PT, R33, R3, RZ ;  /* 0x0000000321237210 */ /* 0x000fe20007ffe0ff */
[----:B------:R-:W-:Y:S01]  /*31d0*/  @!P1 STG.E desc[UR10][R4.64+0xc], R57 ;  /* 0x00000c3904009986 */ /* 0x000fe2000c10190a */
[----:B------:R-:W-:-:S02]  /*31e0*/  ISETP.GE.OR P1, PT, R20, UR6, P3 ;  /* 0x0000000614007c0c */ /* 0x000fc40009f26670 */
[----:B------:R-:W-:-:S04]  /*31f0*/  IADD3 R25, PT, PT, R35, R3, RZ ;  /* 0x0000000323197210 */ /* 0x000fc80007ffe0ff */
[----:B------:R-:W-:-:S03]  /*3200*/  IADD3 R21, PT, PT, R25, R3, RZ ;  /* 0x0000000319157210 */ /* 0x000fc60007ffe0ff */
        /* <DEDUP_REMOVED lines=29> */
[C---:B------:R-:W-:Y:S02]  /*33e0*/  IADD3 R7, P1, PT, R0.reuse, R21, RZ ;  /* 0x0000001500077210 */ /* 0x040fe40007f3e0ff */
[----:B------:R-:W-:Y:S02]  /*33f0*/  IADD3 R2, PT, PT, R0, 0x43, RZ ;  /* 0x0000004300027810 */ /* 0x000fe40007ffe0ff */
[----:B------:R-:W-:Y:S02]  /*3400*/  LEA.HI.X.SX32 R24, R21, R24, 0x1, P1 ;  /* 0x0000001815187211 */ /* 0x000fe400008f0eff */
[----:B------:R-:W-:-:S04]  /*3410*/  LEA R6, P1, R7, UR4, 0x2 ;  /* 0x0000000407067c11 */ /* 0x000fc8000f8210ff */
[----:B------:R-:W-:Y:S02]  /*3420*/  LEA.HI.X R7, R7, UR5, R24, 0x2, P1 ;  /* 0x0000000507077c11 */ /* 0x000fe400088f1418 */
[----:B------:R-:W-:Y:S02]  /*3430*/  ISETP.GE.AND P1, PT, R2, R3, PT ;  /* 0x000000030200720c */ /* 0x000fe40003f26270 */
[C---:B------:R-:W-:Y:S02]  /*3440*/  IADD3 R24, PT, PT, R20.reuse, 0x1, RZ ;  /* 0x0000000114187810 */ /* 0x040fe40007ffe0ff */
[----:B------:R-:W-:-:S13]  /*3450*/  ISETP.GE.OR P6, PT, R20, UR6, P1 ;  /* 0x0000000614007c0c */ /* 0x000fda0008fc6670 */
[----:B------:R0:W-:Y:S01]  /*3460*/  @!P6 STG.E desc[UR10][R4.64+0x10c], R66 ;  /* 0x00010c420400e986 */ /* 0x0001e2000c10190a */
[----:B------:R-:W-:-:S04]  /*3470*/  ISETP.GE.AND P6, PT, R0, R3, PT ;  /* 0x000000030000720c */ /* 0x000fc80003fc6270 */
[----:B0-----:R-:W-:Y:S02]  /*3480*/  P2R R5, PR, RZ, 0x40 ;  /* 0x00000040ff057803 */ /* 0x001fe40000000000 */
[----:B------:R-:W-:Y:S02]  /*3490*/  ISETP.GE.OR P6, PT, R24, UR6, P6 ;  /* 0x0000000618007c0c */ /* 0x000fe4000b7c6670 */
[----:B------:R-:W-:-:S11]  /*34a0*/  IADD3 R4, PT, PT, R20, 0x2, RZ ;  /* 0x0000000214047810 */ /* 0x000fd60007ffe0ff */
[----:B------:R-:W0:Y:S01]  /*34b0*/  @!P6 LDC.64 R2, c[0x0][0x390] ;  /* 0x0000e400ff02eb82 */ /* 0x000e220000000a00 */
[----:B------:R-:W-:-:S05]  /*34c0*/  @!P6 IADD3 R27, PT, PT, R0, R27, RZ ;  /* 0x0000001b001be210 */ /* 0x000fca0007ffe0ff */
[----:B0-----:R-:W-:-:S05]  /*34d0*/  @!P6 IMAD.WIDE R2, R27, 0x4, R2 ;  /* 0x000000041b02e825 */ /* 0x001fca00078e0202 */
[----:B------:R0:W-:Y:S01]  /*34e0*/  @!P6 STG.E desc[UR10][R2.64], R104 ;  /* 0x000000680200e986 */ /* 0x0001e2000c10190a */
[----:B------:R-:W-:-:S04]  /*34f0*/  ISETP.NE.AND P6, PT, R22, RZ, PT ;  /* 0x000000ff1600720c */ /* 0x000fc80003fc5270 */
[----:B------:R-:W-:-:S13]  /*3500*/  ISETP.GE.OR P6, PT, R24, UR6, P6 ;  /* 0x0000000618007c0c */ /* 0x000fda000b7c6670 */
[----:B------:R-:W-:Y:S01]  /*3510*/  @!P6 STG.E desc[UR10][R18.64+0x4], R108 ;  /* 0x0000046c1200e986 */ /* 0x000fe2000c10190a */
        /* <DEDUP_REMOVED lines=14> */
[----:B0-----:R-:W0:Y:S01]  /*3600*/  @!P6 LDC.64 R2, c[0x0][0x390] ;  /* 0x0000e400ff02eb82 */ /* 0x001e220000000a00 */
        /* <DEDUP_REMOVED lines=127> */
[----:B------:R-:W-:Y:S05]  /*3e00*/  @P1 EXIT ;  /* 0x000000000000194d */ /* 0x000fea0003800000 */
[----:B------:R-:W-:Y:S01]  /*3e10*/  STG.E desc[UR10][R6.64+0x10c], R98 ;  /* 0x00010c6206007986 */ /* 0x000fe2000c10190a */
[----:B------:R-:W-:Y:S05]  /*3e20*/  EXIT ;  /* 0x000000000000794d */ /* 0x000fea0003800000 */
.L_x_6:
        /* <DEDUP_REMOVED lines=13> */
.L_x_83:


//--------------------- .text._Z10zorderGEMMILi128ELi128ELi8ELi256ELi8ELi32ELi16ELi8ELi4EEvPfS0_S0_iii --------------------------
	.section	.text._Z10zorderGEMMILi128ELi128ELi8ELi256ELi8ELi32ELi16ELi8ELi4EEvPfS0_S0_iii,"ax",@progbits
	.align	128
        .global         _Z10zorderGEMMILi128ELi128ELi8ELi256ELi8ELi32ELi16ELi8ELi4EEvPfS0_S0_iii
        .type           _Z10zorderGEMMILi128ELi128ELi8ELi256ELi8ELi32ELi16ELi8ELi4EEvPfS0_S0_iii,@function
        .size           _Z10zorderGEMMILi128ELi128ELi8ELi256ELi8ELi32ELi16ELi8ELi4EEvPfS0_S0_iii,(.L_x_84 - _Z10zorderGEMMILi128ELi128ELi8ELi256ELi8ELi32ELi16ELi8ELi4EEvPfS0_S0_iii)
        .other          _Z10zorderGEMMILi128ELi128ELi8ELi256ELi8ELi32ELi16ELi8ELi4EEvPfS0_S0_iii,@"STO_CUDA_ENTRY STV_DEFAULT"
_Z10zorderGEMMILi128ELi128ELi8ELi256ELi8ELi32ELi16ELi8ELi4EEvPfS0_S0_iii:
.text._Z10zorderGEMMILi128ELi128ELi8ELi256ELi8ELi32ELi16ELi8ELi4EEvPfS0_S0_iii:
[----:B------:R-:W-:Y:S01]  /*0000*/  LDC R1, c[0x0][0x37c] ;  /* 0x0000df00ff017b82 */ /* 0x000fe20000000800 */
[----:B------:R-:W0:Y:S01]  /*0010*/  LDCU UR10, c[0x0][0x39c] ;  /* 0x00007380ff0a77ac */ /* 0x000e220008000800 */
[----:B------:R-:W-:Y:S01]  /*0020*/  HFMA2 R122, -RZ, RZ, 0, 0 ;  /* 0x00000000ff7a7431 */ /* 0x000fe200000001ff */
[----:B------:R-:W-:Y:S01]  /*0030*/  CS2R R102, SRZ ;  /* 0x0000000000667805 */ /* 0x000fe2000001ff00 */
[----:B------:R-:W-:Y:S01]  /*0040*/  HFMA2 R116, -RZ, RZ, 0, 0 ;  /* 0x00000000ff747431 */ /* 0x000fe200000001ff */
[----:B------:R-:W-:Y:S01]  /*0050*/  CS2R R84, SRZ ;  /* 0x0000000000547805 */ /* 0x000fe2000001ff00 */
[----:B------:R-:W-:Y:S01]  /*0060*/  HFMA2 R120, -RZ, RZ, 0, 0 ;  /* 0x00000000ff787431 */ /* 0x000fe200000001ff */
[----:B------:R-:W-:Y:S01]  /*0070*/  CS2R R88, SRZ ;  /* 0x0000000000587805 */ /* 0x000fe2000001ff00 */
[----:B------:R-:W-:Y:S01]  /*0080*/  HFMA2 R110, -RZ, RZ, 0, 0 ;  /* 0x00000000ff6e7431 */ /* 0x000fe200000001ff */
[----:B------:R-:W-:Y:S02]  /*0090*/  CS2R R78, SRZ ;  /* 0x00000000004e7805 */ /* 0x000fe4000001ff00 */
        /* <DEDUP_REMOVED lines=8> */
[----:B------:R-:W-:Y:S01]  /*0120*/  CS2R R76, SRZ ;  /* 0x00000000004c7805 */ /* 0x000fe2000001ff00 */
[----:B0-----:R-:W-:Y:S01]  /*0130*/  UISETP.GE.AND UP0, UPT, UR10, 0x1, UPT ;  /* 0x000000010a00788c */ /* 0x001fe2000bf06270 */
        /* <DEDUP_REMOVED lines=11> */
[----:B------:R-:W-:Y:S02]  /*01f0*/  MOV R114, RZ ;  /* 0x000000ff00727202 */ /* 0x000fe40000000f00 */
[----:B------:R-:W-:Y:S02]  /*0200*/  CS2R R104, SRZ ;  /* 0x0000000000687805 */ /* 0x000fe4000001ff00 */
[----:B------:R-:W-:Y:S02]  /*0210*/  MOV R118, RZ ;  /* 0x000000ff00767202 */ /* 0x000fe40000000f00 */
[----:B------:R-:W-:Y:S02]  /*0220*/  CS2R R106, SRZ ;  /* 0x00000000006a7805 */ /* 0x000fe4000001ff00 */
[----:B------:R-:W-:-:S02]  /*0230*/  CS2R R96, SRZ ;  /* 0x0000000000607805 */ /* 0x000fc4000001ff00 */
[----:B------:R-:W-:Y:S02]  /*0240*/  CS2R R98, SRZ ;  /* 0x0000000000627805 */ /* 0x000fe4000001ff00 */
[----:B------:R-:W-:Y:S01]  /*0250*/  MOV R108, RZ ;  /* 0x000000ff006c7202 */ /* 0x000fe20000000f00 */
[----:B------:R-:W0:Y:S01]  /*0260*/  LDCU.64 UR8, c[0x0][0x358] ;  /* 0x00006b00ff0877ac */ /* 0x000e220008000a00 */
[----:B------:R-:W-:Y:S01]  /*0270*/  MOV R112, RZ ;  /* 0x000000ff00707202 */ /* 0x000fe20000000f00 */
[----:B------:R-:W-:Y:S06]  /*0280*/  BRA.U !UP0, `(.L_x_7) ;  /* 0x0000002d08747547 */ /* 0x000fec000b800000 */
[----:B------:R-:W1:Y:S01]  /*0290*/  S2R R2, SR_TID.X ;  /* 0x0000000000027919 */ /* 0x000e620000002100 */
[----:B------:R-:W2:Y:S01]  /*02a0*/  S2UR UR4, SR_CTAID.Y ;  /* 0x00000000000479c3 */ /* 0x000ea20000002600 */
[----:B------:R-:W3:Y:S01]  /*02b0*/  LDCU UR6, c[0x0][0x3a0] ;  /* 0x00007400ff0677ac */ /* 0x000ee20008000800 */
[----:B------:R-:W-:Y:S01]  /*02c0*/  MOV R102, RZ ;  /* 0x000000ff00667202 */ /* 0x000fe20000000f00 */
[----:B------:R-:W4:Y:S01]  /*02d0*/  S2R R9, SR_CTAID.X ;  /* 0x0000000000097919 */ /* 0x000f220000002500 */
[----:B------:R-:W-:Y:S01]  /*02e0*/  UMOV UR5, 0x400 ;  /* 0x0000040000057882 */ /* 0x000fe20000000000 */
[----:B------:R-:W0:Y:S03]  /*02f0*/  LDCU UR15, c[0x0][0x3a0] ;  /* 0x00007400ff0f77ac */ /* 0x000e260008000800 */
[----:B------:R-:W5:Y:S01]  /*0300*/  S2UR UR7, SR_CgaCtaId ;  /* 0x00000000000779c3 */ /* 0x000f620000008800 */
[----:B------:R-:W0:Y:S01]  /*0310*/  LDCU.64 UR12, c[0x0][0x398] ;  /* 0x00007300ff0c77ac */ /* 0x000e220008000a00 */
[----:B--2---:R-:W-:Y:S01]  /*0320*/  USHF.L.U32 UR4, UR4, 0x7, URZ ;  /* 0x0000000704047899 */ /* 0x004fe200080006ff */
[----:B-1----:R-:W-:-:S02]  /*0330*/  SHF.R.U32.HI R7, RZ, 0x5, R2 ;  /* 0x00000005ff077819 */ /* 0x002fc40000011602 */
[----:B------:R-:W-:Y:S02]  /*0340*/  SHF.R.U32.HI R8, RZ, 0x3, R2 ;  /* 0x00000003ff087819 */ /* 0x000fe40000011602 */
[----:B------:R-:W-:Y:S01]  /*0350*/  SHF.L.U32 R3, R2, 0x2, RZ ;  /* 0x0000000202037819 */ /* 0x000fe200000006ff */
[----:B---3--:R-:W-:Y:S01]  /*0360*/  IMAD R0, R7, UR6, RZ ;  /* 0x0000000607007c24 */ /* 0x008fe2000f8e02ff */
[----:B------:R-:W-:Y:S01]  /*0370*/  LOP3.LUT R5, R8, 0x2, RZ, 0xc0, !PT ;  /* 0x0000000208057812 */ /* 0x000fe200078ec0ff */
[----:B------:R-:W-:Y:S01]  /*0380*/  UIADD3 UR6, UPT, UPT, UR5, 0x1000, URZ ;  /* 0x0000100005067890 */ /* 0x000fe2000fffe0ff */
[----:B------:R-:W-:Y:S01]  /*0390*/  LOP3.LUT R11, R3, 0x80, RZ, 0xc0, !PT ;  /* 0x00000080030b7812 */ /* 0x000fe200078ec0ff */
[----:B-----5:R-:W-:Y:S01]  /*03a0*/  ULEA UR5, UR7, UR5, 0x18 ;  /* 0x0000000507057291 */ /* 0x020fe2000f8ec0ff */
[----:B------:R-:W-:Y:S01]  /*03b0*/  SHF.L.U32 R10, R2, 0x3, RZ ;  /* 0x00000003020a7819 */ /* 0x000fe200000006ff */
[----:B------:R-:W-:Y:S01]  /*03c0*/  ULEA UR6, UR7, UR6, 0x18 ;  /* 0x0000000607067291 */ /* 0x000fe2000f8ec0ff */
[----:B----4-:R-:W-:-:S02]  /*03d0*/  LEA R3, R9, R0, 0x7 ;  /* 0x0000000009037211 */ /* 0x010fc400078e38ff */
[--C-:B------:R-:W-:Y:S02]  /*03e0*/  SHF.R.U32.HI R9, RZ, 0x4, R2.reuse ;  /* 0x00000004ff097819 */ /* 0x100fe40000011602 */
[----:B------:R-:W-:Y:S02]  /*03f0*/  LOP3.LUT R6, R5, 0x1, R2, 0xf8, !PT ;  /* 0x0000000105067812 */ /* 0x000fe400078ef802 */
[----:B------:R-:W-:Y:S02]  /*0400*/  LOP3.LUT R5, R11, 0x70, R10, 0xf8, !PT ;  /* 0x000000700b057812 */ /* 0x000fe400078ef80a */
[----:B------:R-:W-:Y:S02]  /*0410*/  LOP3.LUT R10, R6, 0x3c, R9, 0xf8, !PT ;  /* 0x0000003c060a7812 */ /* 0x000fe400078ef809 */
[C---:B------:R-:W-:Y:S02]  /*0420*/  LEA.HI R6, R2.reuse, UR4, RZ, 0x1d ;  /* 0x0000000402067c11 */ /* 0x040fe4000f8fe8ff */
[----:B------:R-:W-:-:S02]  /*0430*/  LOP3.LUT R9, R2, 0x7, RZ, 0xc0, !PT ;  /* 0x0000000702097812 */ /* 0x000fc400078ec0ff */
[C---:B------:R-:W-:Y:S02]  /*0440*/  IADD3 R16, PT, PT, R6.reuse, 0x60, RZ ;  /* 0x0000006006107810 */ /* 0x040fe40007ffe0ff */
[C---:B------:R-:W-:Y:S01]  /*0450*/  IADD3 R14, PT, PT, R6.reuse, 0x40, RZ ;  /* 0x00000040060e7810 */ /* 0x040fe20007ffe0ff */
[--C-:B------:R-:W-:Y:S01]  /*0460*/  IMAD R13, R6, UR10, R9.reuse ;  /* 0x0000000a060d7c24 */ /* 0x100fe2000f8e0209 */
[----:B------:R-:W-:Y:S02]  /*0470*/  LOP3.LUT R4, R2, 0x1f, RZ, 0xc0, !PT ;  /* 0x0000001f02047812 */ /* 0x000fe400078ec0ff */
[----:B------:R-:W-:Y:S01]  /*0480*/  IADD3 R12, PT, PT, R6, 0x20, RZ ;  /* 0x00000020060c7810 */ /* 0x000fe20007ffe0ff */
[--C-:B------:R-:W-:Y:S01]  /*0490*/  IMAD R6, R16, UR10, R9.reuse ;  /* 0x0000000a10067c24 */ /* 0x100fe2000f8e0209 */
[----:B------:R-:W-:Y:S01]  /*04a0*/  SHF.L.U32 R10, R10, 0x4, RZ ;  /* 0x000000040a0a7819 */ /* 0x000fe200000006ff */
[--C-:B------:R-:W-:Y:S01]  /*04b0*/  IMAD R11, R14, UR10, R9.reuse ;  /* 0x0000000a0e0b7c24 */ /* 0x100fe2000f8e0209 */
[----:B------:R-:W-:Y:S01]  /*04c0*/  IADD3 R4, PT, PT, R4, R3, RZ ;  /* 0x0000000304047210 */ /* 0x000fe20007ffe0ff */
[----:B------:R-:W-:Y:S01]  /*04d0*/  IMAD R12, R12, UR10, R9 ;  /* 0x0000000a0c0c7c24 */ /* 0x000fe2000f8e0209 */
[----:B------:R-:W-:-:S02]  /*04e0*/  LOP3.LUT R14, R10, 0x10, RZ, 0x3c, !PT ;  /* 0x000000100a0e7812 */ /* 0x000fc400078e3cff */
[C---:B------:R-:W-:Y:S02]  /*04f0*/  LOP3.LUT R15, R10.reuse, 0x20, RZ, 0x3c, !PT ;  /* 0x000000200a0f7812 */ /* 0x040fe400078e3cff */
[C---:B------:R-:W-:Y:S02]  /*0500*/  LOP3.LUT R16, R10.reuse, 0x30, RZ, 0x3c, !PT ;  /* 0x000000300a107812 */ /* 0x040fe400078e3cff */
[C---:B------:R-:W-:Y:S02]  /*0510*/  LOP3.LUT R17, R10.reuse, 0x40, RZ, 0x3c, !PT ;  /* 0x000000400a117812 */ /* 0x040fe400078e3cff */
[C---:B------:R-:W-:Y:S02]  /*0520*/  LOP3.LUT R18, R10.reuse, 0x50, RZ, 0x3c, !PT ;  /* 0x000000500a127812 */ /* 0x040fe400078e3cff */
[C---:B------:R-:W-:Y:S02]  /*0530*/  LOP3.LUT R19, R10.reuse, 0x60, RZ, 0x3c, !PT ;  /* 0x000000600a137812 */ /* 0x040fe400078e3cff */
[----:B------:R-:W-:-:S02]  /*0540*/  LOP3.LUT R3, R10, 0x70, RZ, 0x3c, !PT ;  /* 0x000000700a037812 */ /* 0x000fc400078e3cff */
[----:B------:R-:W-:Y:S01]  /*0550*/  LOP3.LUT R8, R8, UR4, RZ, 0xfc, !PT ;  /* 0x0000000408087c12 */ /* 0x000fe2000f8efcff */
[----:B0-----:R-:W-:-:S06]  /*0560*/  UMOV UR4, URZ ;  /* 0x000000ff00047c82 */ /* 0x001fcc0008000000 */
.L_x_14:
[----:B------:R-:W-:Y:S01]  /*0570*/  ISETP.GE.AND P0, PT, R9, UR13, PT ;  /* 0x0000000d09007c0c */ /* 0x000fe2000bf06270 */
[----:B------:R-:W-:-:S03]  /*0580*/  HFMA2 R22, -RZ, RZ, 0, 0 ;  /* 0x00000000ff167431 */ /* 0x000fc600000001ff */
[----:B------:R-:W-:-:S13]  /*0590*/  ISETP.LT.AND P0, PT, R8, UR12, !P0 ;  /* 0x0000000c08007c0c */ /* 0x000fda000c701270 */
[----:B------:R-:W0:Y:S02]  /*05a0*/  @P0 LDC.64 R20, c[0x0][0x380] ;  /* 0x0000e000ff140b82 */ /* 0x000e240000000a00 */
[----:B0-----:R-:W-:-:S05]  /*05b0*/  @P0 IMAD.WIDE.U32 R20, R13, 0x4, R20 ;  /* 0x000000040d140825 */ /* 0x001fca00078e0014 */
[----:B------:R-:W2:Y:S01]  /*05c0*/  @P0 LDG.E R22, desc[UR8][R20.64] ;  /* 0x0000000814160981 */ /* 0x000ea2000c1e1900 */
[----:B------:R-:W0:Y:S01]  /*05d0*/  S2UR UR11, SR_CgaCtaId ;  /* 0x00000000000b79c3 */ /* 0x000e220000008800 */
[----:B------:R-:W-:Y:S01]  /*05e0*/  SHF.R.U32.HI R24, RZ, 0x1, R2 ;  /* 0x00000001ff187819 */ /* 0x000fe20000011602 */
[----:B------:R-:W-:Y:S01]  /*05f0*/  UMOV UR10, 0x400 ;  /* 0x00000400000a7882 */ /* 0x000fe20000000000 */
[C---:B------:R-:W-:Y:S01]  /*0600*/  SHF.L.U32 R23, R2.reuse, 0x9, RZ ;  /* 0x0000000902177819 */ /* 0x040fe200000006ff */
[----:B------:R-:W-:Y:S01]  /*0610*/  BSSY.RECONVERGENT B0, `(.L_x_8) ;  /* 0x0000075000007945 */ /* 0x000fe20003800200 */
[----:B------:R-:W-:-:S03]  /*0620*/  SHF.L.U32 R28, R2, 0x4, RZ ;  /* 0x00000004021c7819 */ /* 0x000fc600000006ff */
[----:B------:R-:W-:Y:S01]  /*0630*/  BSSY.RELIABLE B1, `(.L_x_9) ;  /* 0x0000037000017945 */ /* 0x000fe20003800100 */
[----:B------:R-:W-:Y:S02]  /*0640*/  LOP3.LUT R25, R24, 0x1fc, RZ, 0xc0, !PT ;  /* 0x000001fc18197812 */ /* 0x000fe400078ec0ff */
[----:B------:R-:W-:Y:S02]  /*0650*/  LOP3.LUT R23, R23, 0xe00, RZ, 0xc0, !PT ;  /* 0x00000e0017177812 */ /* 0x000fe400078ec0ff */
[----:B------:R-:W-:Y:S02]  /*0660*/  LOP3.LUT R24, R25, 0x70, R28, 0x78, !PT ;  /* 0x0000007019187812 */ /* 0x000fe400078e781c */
[----:B------:R-:W-:Y:S01]  /*0670*/  ISETP.GT.U32.AND P0, PT, R2, 0x2ff, PT ;  /* 0x000002ff0200780c */ /* 0x000fe20003f04070 */
[----:B0-----:R-:W-:-:S06]  /*0680*/  ULEA UR14, UR11, UR10, 0x18 ;  /* 0x0000000a0b0e7291 */ /* 0x001fcc000f8ec0ff */
[----:B------:R-:W-:-:S05]  /*0690*/  IADD3 R27, PT, PT, R24, UR14, R23 ;  /* 0x0000000e181b7c10 */ /* 0x000fca000fffe017 */
[----:B--2---:R0:W-:Y:S01]  /*06a0*/  STS [R27], R22 ;  /* 0x000000161b007388 */ /* 0x0041e20000000800 */
[----:B------:R-:W-:Y:S05]  /*06b0*/  @P0 BRA `(.L_x_10) ;  /* 0x0000000000ac0947 */ /* 0x000fea0003800000 */
[----:B------:R-:W1:Y:S01]  /*06c0*/  S2UR UR7, SR_CTAID.Y ;  /* 0x00000000000779c3 */ /* 0x000e620000002600 */
[----:B------:R-:W-:Y:S02]  /*06d0*/  SHF.R.U32.HI R8, RZ, 0x3, R2 ;  /* 0x00000003ff087819 */ /* 0x000fe40000011602 */
[----:B------:R-:W-:Y:S02]  /*06e0*/  ISETP.GE.AND P0, PT, R9, UR13, PT ;  /* 0x0000000d09007c0c */ /* 0x000fe4000bf06270 */
[----:B0-----:R-:W-:Y:S01]  /*06f0*/  MOV R22, RZ ;  /* 0x000000ff00167202 */ /* 0x001fe20000000f00 */
[----:B-1----:R-:W-:-:S06]  /*0700*/  USHF.L.U32 UR7, UR7, 0x7, URZ ;  /* 0x0000000707077899 */ /* 0x002fcc00080006ff */
[----:B------:R-:W-:-:S04]  /*0710*/  LOP3.LUT R8, R8, UR7, RZ, 0xfc, !PT ;  /* 0x0000000708087c12 */ /* 0x000fc8000f8efcff */
[----:B------:R-:W-:-:S04]  /*0720*/  IADD3 R20, PT, PT, R8, 0x20, RZ ;  /* 0x0000002008147810 */ /* 0x000fc80007ffe0ff */
[----:B------:R-:W-:-:S13]  /*0730*/  ISETP.GE.OR P1, PT, R20, UR12, P0 ;  /* 0x0000000c14007c0c */ /* 0x000fda0008726670 */
[----:B------:R-:W0:Y:S02]  /*0740*/  @!P1 LDC.64 R20, c[0x0][0x380] ;  /* 0x0000e000ff149b82 */ /* 0x000e240000000a00 */
[----:B0-----:R-:W-:-:S05]  /*0750*/  @!P1 IMAD.WIDE.U32 R20, R12, 0x4, R20 ;  /* 0x000000040c149825 */ /* 0x001fca00078e0014 */
[----:B------:R-:W2:Y:S01]  /*0760*/  @!P1 LDG.E R22, desc[UR8][R20.64] ;  /* 0x0000000814169981 */ /* 0x000ea2000c1e1900 */
[----:B------:R-:W-:Y:S02]  /*0770*/  IADD3 R27, PT, PT, R25, 0x80, RZ ;  /* 0x00000080191b7810 */ /* 0x000fe40007ffe0ff */
[----:B------:R-:W-:Y:S02]  /*0780*/  ISETP.GT.U32.AND P1, PT, R2, 0x1ff, PT ;  /* 0x000001ff0200780c */ /* 0x000fe40003f24070 */
[----:B------:R-:W-:-:S04]  /*0790*/  LOP3.LUT R24, R27, 0x70, R28, 0x78, !PT ;  /* 0x000000701b187812 */ /* 0x000fc800078e781c */
[----:B------:R-:W-:-:S05]  /*07a0*/  IADD3 R27, PT, PT, R24, UR14, R23 ;  /* 0x0000000e181b7c10 */ /* 0x000fca000fffe017 */
[----:B--2---:R1:W-:Y:S02]  /*07b0*/  STS [R27], R22 ;  /* 0x000000161b007388 */ /* 0x0043e40000000800 */
[----:B------:R-:W-:Y:S05]  /*07c0*/  @P1 BRA `(.L_x_10) ;  /* 0x0000000000681947 */ /* 0x000fea0003800000 */
[----:B------:R-:W-:Y:S02]  /*07d0*/  IADD3 R20, PT, PT, R8, 0x40, RZ ;  /* 0x0000004008147810 */ /* 0x000fe40007ffe0ff */
[----:B-1----:R-:W-:Y:S02]  /*07e0*/  MOV R22, RZ ;  /* 0x000000ff00167202 */ /* 0x002fe40000000f00 */
[----:B------:R-:W-:-:S13]  /*07f0*/  ISETP.GE.OR P1, PT, R20, UR12, P0 ;  /* 0x0000000c14007c0c */ /* 0x000fda0008726670 */
[----:B------:R-:W0:Y:S02]  /*0800*/  @!P1 LDC.64 R20, c[0x0][0x380] ;  /* 0x0000e000ff149b82 */ /* 0x000e240000000a00 */
[----:B0-----:R-:W-:-:S05]  /*0810*/  @!P1 IMAD.WIDE.U32 R20, R11, 0x4, R20 ;  /* 0x000000040b149825 */ /* 0x001fca00078e0014 */
[----:B------:R-:W2:Y:S01]  /*0820*/  @!P1 LDG.E R22, desc[UR8][R20.64] ;  /* 0x0000000814169981 */ /* 0x000ea2000c1e1900 */
[----:B------:R-:W-:Y:S02]  /*0830*/  IADD3 R27, PT, PT, R25, 0x100, RZ ;  /* 0x00000100191b7810 */ /* 0x000fe40007ffe0ff */
[----:B------:R-:W-:Y:S02]  /*0840*/  ISETP.GT.U32.AND P1, PT, R2, 0xff, PT ;  /* 0x000000ff0200780c */ /* 0x000fe40003f24070 */
[----:B------:R-:W-:-:S04]  /*0850*/  LOP3.LUT R24, R27, 0x70, R28, 0x78, !PT ;  /* 0x000000701b187812 */ /* 0x000fc800078e781c */
[----:B------:R-:W-:-:S07]  /*0860*/  IADD3 R27, PT, PT, R24, UR14, R23 ;  /* 0x0000000e181b7c10 */ /* 0x000fce000fffe017 */
[----:B------:R-:W-:Y:S05]  /*0870*/  @P1 BREAK.RELIABLE B1 ;  /* 0x0000000000011942 */ /* 0x000fea0003800100 */
[----:B--2---:R0:W-:Y:S01]  /*0880*/  STS [R27], R22 ;  /* 0x000000161b007388 */ /* 0x0041e20000000800 */
[----:B------:R-:W-:Y:S05]  /*0890*/  @P1 BRA `(.L_x_11) ;  /* 0x0000000400301947 */ /* 0x000fea0003800000 */
[----:B------:R-:W-:Y:S01]  /*08a0*/  IADD3 R20, PT, PT, R8, 0x60, RZ ;  /* 0x0000006008147810 */ /* 0x000fe20007ffe0ff */
[----:B------:R-:W-:Y:S01]  /*08b0*/  BSSY.RECONVERGENT B2, `(.L_x_12) ;  /* 0x000000a000027945 */ /* 0x000fe20003800200 */
[----:B------:R-:W-:Y:S02]  /*08c0*/  IADD3 R25, PT, PT, R25, 0x180, RZ ;  /* 0x0000018019197810 */ /* 0x000fe40007ffe0ff */
[----:B------:R-:W-:Y:S02]  /*08d0*/  ISETP.GE.OR P0, PT, R20, UR12, P0 ;  /* 0x0000000c14007c0c */ /* 0x000fe40008706670 */
[----:B------:R-:W-:-:S04]  /*08e0*/  LOP3.LUT R20, R25, 0x70, R28, 0x78, !PT ;  /* 0x0000007019147812 */ /* 0x000fc800078e781c */
[----:B------:R-:W-:Y:S01]  /*08f0*/  IADD3 R23, PT, PT, R20, UR14, R23 ;  /* 0x0000000e14177c10 */ /* 0x000fe2000fffe017 */
[----:B------:R-:W-:-:S06]  /*0900*/  HFMA2 R20, -RZ, RZ, 0, 0 ;  /* 0x00000000ff147431 */ /* 0x000fcc00000001ff */
[----:B------:R-:W-:Y:S05]  /*0910*/  @P0 BRA `(.L_x_13) ;  /* 0x00000000000c0947 */ /* 0x000fea0003800000 */
[----:B------:R-:W1:Y:S02]  /*0920*/  LDC.64 R20, c[0x0][0x380] ;  /* 0x0000e000ff147b82 */ /* 0x000e640000000a00 */
[----:B-1----:R-:W-:-:S06]  /*0930*/  IMAD.WIDE.U32 R20, R6, 0x4, R20 ;  /* 0x0000000406147825 */ /* 0x002fcc00078e0014 */
[----:B------:R1:W5:Y:S02]  /*0940*/  LDG.E R20, desc[UR8][R20.64] ;  /* 0x0000000814147981 */ /* 0x000364000c1e1900 */
.L_x_13:
[----:B------:R-:W-:Y:S05]  /*0950*/  BSYNC.RECONVERGENT B2 ;  /* 0x0000000000027941 */ /* 0x000fea0003800200 */
.L_x_12:
[----:B-----5:R2:W-:Y:S02]  /*0960*/  STS [R23], R20 ;  /* 0x0000001417007388 */ /* 0x0205e40000000800 */
.L_x_10:
[----:B------:R-:W-:-:S13]  /*0970*/  ISETP.GE.U32.AND P0, PT, R2, 0x100, PT ;  /* 0x000001000200780c */ /* 0x000fda0003f06070 */
[----:B------:R-:W-:Y:S05]  /*0980*/  @P0 BREAK.RELIABLE B1 ;  /* 0x0000000000010942 */ /* 0x000fea0003800100 */
[----:B------:R-:W-:Y:S05]  /*0990*/  @P0 BRA `(.L_x_11) ;  /* 0x0000000000f00947 */ /* 0x000fea0003800000 */
[----:B------:R-:W-:Y:S05]  /*09a0*/  BSYNC.RELIABLE B1 ;  /* 0x0000000000017941 */ /* 0x000fea0003800100 */
.L_x_9:
[----:B------:R-:W0:Y:S01]  /*09b0*/  S2R R33, SR_CTAID.X ;  /* 0x0000000000217919 */ /* 0x000e220000002500 */
[----:B------:R-:W-:-:S04]  /*09c0*/  LOP3.LUT R32, R2, 0x1f, RZ, 0xc0, !PT ;  /* 0x0000001f02207812 */ /* 0x000fc800078ec0ff */
[----:B01----:R-:W-:-:S04]  /*09d0*/  LEA R22, R33, R32, 0x7 ;  /* 0x0000002021167211 */ /* 0x003fc800078e38ff */
[C---:B--2---:R-:W-:Y:S02]  /*09e0*/  IADD3 R20, PT, PT, R22.reuse, 0x20, RZ ;  /* 0x0000002016147810 */ /* 0x044fe40007ffe0ff */
[----:B------:R-:W-:Y:S02]  /*09f0*/  IADD3 R23, PT, PT, R22, 0x60, RZ ;  /* 0x0000006016177810 */ /* 0x000fe40007ffe0ff */
[----:B------:R-:W-:Y:S02]  /*0a00*/  ISETP.GE.AND P0, PT, R20, UR15, PT ;  /* 0x0000000f14007c0c */ /* 0x000fe4000bf06270 */
[----:B------:R-:W-:Y:S02]  /*0a10*/  IADD3 R20, PT, PT, R22, 0x40, RZ ;  /* 0x0000004016147810 */ /* 0x000fe40007ffe0ff */
[----:B------:R-:W-:Y:S02]  /*0a20*/  ISETP.GE.OR P0, PT, R7, UR13, P0 ;  /* 0x0000000d07007c0c */ /* 0x000fe40008706670 */
[----:B------:R-:W-:-:S02]  /*0a30*/  ISETP.GE.AND P2, PT, R23, UR15, PT ;  /* 0x0000000f17007c0c */ /* 0x000fc4000bf46270 */
[----:B------:R-:W-:Y:S02]  /*0a40*/  ISETP.GE.AND P1, PT, R20, UR15, PT ;  /* 0x0000000f14007c0c */ /* 0x000fe4000bf26270 */
[C---:B------:R-:W-:Y:S02]  /*0a50*/  ISETP.GE.OR P2, PT, R7.reuse, UR13, P2 ;  /* 0x0000000d07007c0c */ /* 0x040fe40009746670 */
[----:B------:R-:W-:Y:S02]  /*0a60*/  ISETP.GE.AND P3, PT, R22, UR15, PT ;  /* 0x0000000f16007c0c */ /* 0x000fe4000bf66270 */
[C---:B------:R-:W-:Y:S02]  /*0a70*/  ISETP.GE.OR P1, PT, R7.reuse, UR13, P1 ;  /* 0x0000000d07007c0c */ /* 0x040fe40008f26670 */
[----:B------:R-:W-:Y:S01]  /*0a80*/  ISETP.GE.OR P3, PT, R7, UR13, P3 ;  /* 0x0000000d07007c0c */ /* 0x000fe20009f66670 */
[----:B------:R-:W0:Y:S01]  /*0a90*/  @!P0 LDC.64 R20, c[0x0][0x388] ;  /* 0x0000e200ff148b82 */ /* 0x000e220000000a00 */
[----:B------:R-:W-:-:S02]  /*0aa0*/  @!P0 SHF.L.U32 R29, R33, 0x7, RZ ;  /* 0x00000007211d8819 */ /* 0x000fc400000006ff */
[--C-:B------:R-:W-:Y:S02]  /*0ab0*/  @!P0 SHF.R.S32.HI R30, RZ, 0x1f, R0.reuse ;  /* 0x0000001fff1e8819 */ /* 0x100fe40000011400 */
[----:B------:R-:W-:Y:S02]  /*0ac0*/  @!P0 LOP3.LUT R31, R32, R29, RZ, 0xfc, !PT ;  /* 0x0000001d201f8212 */ /* 0x000fe400078efcff */
[----:B------:R-:W-:Y:S01]  /*0ad0*/  @!P2 SHF.R.S32.HI R34, RZ, 0x1f, R0 ;  /* 0x0000001fff22a819 */ /* 0x000fe20000011400 */
[----:B------:R-:W1:Y:S01]  /*0ae0*/  @!P2 LDC.64 R24, c[0x0][0x388] ;  /* 0x0000e200ff18ab82 */ /* 0x000e620000000a00 */
[----:B------:R-:W-:-:S04]  /*0af0*/  @!P0 IADD3 R31, P4, PT, R0, R31, RZ ;  /* 0x0000001f001f8210 */ /* 0x000fc80007f9e0ff */
[----:B------:R-:W-:Y:S02]  /*0b00*/  @!P0 LEA.HI.X.SX32 R30, R29, R30, 0x1, P4 ;  /* 0x0000001e1d1e8211 */ /* 0x000fe400020f0eff */
[C---:B------:R-:W-:Y:S01]  /*0b10*/  @!P1 SHF.L.U32 R29, R33.reuse, 0x7, RZ ;  /* 0x00000007211d9819 */ /* 0x040fe200000006ff */
[----:B------:R-:W2:Y:S01]  /*0b20*/  @!P1 LDC.64 R22, c[0x0][0x388] ;  /* 0x0000e200ff169b82 */ /* 0x000ea20000000a00 */
[----:B------:R-:W-:-:S04]  /*0b30*/  @!P2 SHF.L.U32 R33, R33, 0x7, RZ ;  /* 0x000000072121a819 */ /* 0x000fc800000006ff */
[----:B------:R-:W-:-:S03]  /*0b40*/  @!P2 LOP3.LUT R35, R32, R33, RZ, 0xfc, !PT ;  /* 0x000000212023a212 */ /* 0x000fc600078efcff */
[----:B------:R-:W3:Y:S01]  /*0b50*/  @!P3 LDC.64 R26, c[0x0][0x388] ;  /* 0x0000e200ff1abb82 */ /* 0x000ee20000000a00 */
[C---:B0-----:R-:W-:Y:S02]  /*0b60*/  @!P0 LEA R20, P4, R31.reuse, R20, 0x2 ;  /* 0x000000141f148211 */ /* 0x041fe400078810ff */
[----:B------:R-:W-:Y:S02]  /*0b70*/  @!P2 IADD3 R35, P5, PT, R0, R35, RZ ;  /* 0x000000230023a210 */ /* 0x000fe40007fbe0ff */
[----:B------:R-:W-:Y:S02]  /*0b80*/  @!P0 LEA.HI.X R21, R31, R21, R30, 0x2, P4 ;  /* 0x000000151f158211 */ /* 0x000fe400020f141e */
[----:B------:R-:W-:Y:S02]  /*0b90*/  @!P1 LOP3.LUT R31, R32, R29, RZ, 0xfc, !PT ;  /* 0x0000001d201f9212 */ /* 0x000fe400078efcff */
[----:B------:R-:W-:Y:S02]  /*0ba0*/  @!P1 SHF.R.S32.HI R30, RZ, 0x1f, R0 ;  /* 0x0000001fff1e9819 */ /* 0x000fe40000011400 */
[----:B------:R-:W-:-:S02]  /*0bb0*/  @!P1 IADD3 R32, P4, PT, R0, R31, RZ ;  /* 0x0000001f00209210 */ /* 0x000fc40007f9e0ff */
[----:B------:R-:W-:Y:S02]  /*0bc0*/  MOV R31, RZ ;  /* 0x000000ff001f7202 */ /* 0x000fe40000000f00 */
[----:B------:R-:W-:Y:S02]  /*0bd0*/  @!P1 LEA.HI.X.SX32 R30, R29, R30, 0x1, P4 ;  /* 0x0000001e1d1e9211 */ /* 0x000fe400020f0eff */
[----:B------:R-:W-:Y:S02]  /*0be0*/  @!P2 LEA.HI.X.SX32 R34, R33, R34, 0x1, P5 ;  /* 0x000000222122a211 */ /* 0x000fe400028f0eff */
[C---:B-1----:R-:W-:Y:S01]  /*0bf0*/  @!P2 LEA R24, P4, R35.reuse, R24, 0x2 ;  /* 0x000000182318a211 */ /* 0x042fe200078810ff */
[----:B------:R0:W4:Y:S01]  /*0c00*/  @!P0 LDG.E R31, desc[UR8][R20.64+0x80] ;  /* 0x00008008141f8981 */ /* 0x000122000c1e1900 */
[----:B------:R-:W-:Y:S01]  /*0c10*/  HFMA2 R29, -RZ, RZ, 0, 0 ;  /* 0x00000000ff1d7431 */ /* 0x000fe200000001ff */
[----:B--2---:R-:W-:Y:S02]  /*0c20*/  @!P1 LEA R22, P0, R32, R22, 0x2 ;  /* 0x0000001620169211 */ /* 0x004fe400078010ff */
[----:B------:R-:W-:Y:S01]  /*0c30*/  @!P2 LEA.HI.X R25, R35, R25, R34, 0x2, P4 ;  /* 0x000000192319a211 */ /* 0x000fe200020f1422 */
[----:B------:R-:W-:Y:S01]  /*0c40*/  HFMA2 R35, -RZ, RZ, 0, 0 ;  /* 0x00000000ff237431 */ /* 0x000fe200000001ff */
[----:B------:R-:W-:Y:S01]  /*0c50*/  MOV R33, RZ ;  /* 0x000000ff00217202 */ /* 0x000fe20000000f00 */
[----:B---3--:R-:W-:Y:S01]  /*0c60*/  @!P3 IMAD.WIDE R26, R4, 0x4, R26 ;  /* 0x00000004041ab825 */ /* 0x008fe200078e021a */
[----:B------:R-:W-:-:S04]  /*0c70*/  @!P1 LEA.HI.X R23, R32, R23, R30, 0x2, P0 ;  /* 0x0000001720179211 */ /* 0x000fc800000f141e */
[----:B------:R-:W2:Y:S04]  /*0c80*/  @!P3 LDG.E R29, desc[UR8][R26.64] ;  /* 0x000000081a1db981 */ /* 0x000ea8000c1e1900 */
[----:B------:R-:W3:Y:S04]  /*0c90*/  @!P1 LDG.E R33, desc[UR8][R22.64+0x100] ;  /* 0x0001000816219981 */ /* 0x000ee8000c1e1900 */
[----:B------:R-:W5:Y:S01]  /*0ca0*/  @!P2 LDG.E R35, desc[UR8][R24.64+0x180] ;  /* 0x000180081823a981 */ /* 0x000f62000c1e1900 */
[----:B------:R-:W-:Y:S01]  /*0cb0*/  UIADD3 UR7, UPT, UPT, UR10, 0x1000, URZ ;  /* 0x000010000a077890 */ /* 0x000fe2000fffe0ff */
[----:B0-----:R-:W-:-:S02]  /*0cc0*/  SHF.L.U32 R21, R2, 0x2, RZ ;  /* 0x0000000202157819 */ /* 0x001fc400000006ff */
[----:B------:R-:W-:Y:S01]  /*0cd0*/  LOP3.LUT R28, R28, 0x3e00, RZ, 0xc0, !PT ;  /* 0x00003e001c1c7812 */ /* 0x000fe200078ec0ff */
[----:B------:R-:W-:Y:S01]  /*0ce0*/  ULEA UR7, UR11, UR7, 0x18 ;  /* 0x000000070b077291 */ /* 0x000fe2000f8ec0ff */
[----:B------:R-:W-:Y:S01]  /*0cf0*/  LOP3.LUT R21, R21, 0x7c, RZ, 0xc0, !PT ;  /* 0x0000007c15157812 */ /* 0x000fe200078ec0ff */
[----:B------:R-:W0:Y:S04]  /*0d00*/  S2R R2, SR_TID.X ;  /* 0x0000000000027919 */ /* 0x000e280000002100 */
[----:B------:R-:W-:-:S05]  /*0d10*/  IADD3 R28, PT, PT, R21, UR7, R28 ;  /* 0x00000007151c7c10 */ /* 0x000fca000fffe01c */
[----:B----4-:R4:W-:Y:S04]  /*0d20*/  STS [R28+0x80], R31 ;  /* 0x0000801f1c007388 */ /* 0x0109e80000000800 */
[----:B--2---:R4:W-:Y:S04]  /*0d30*/  STS [R28], R29 ;  /* 0x0000001d1c007388 */ /* 0x0049e80000000800 */
[----:B---3--:R4:W-:Y:S04]  /*0d40*/  STS [R28+0x100], R33 ;  /* 0x000100211c007388 */ /* 0x0089e80000000800 */
[----:B0----5:R4:W-:Y:S02]  /*0d50*/  STS [R28+0x180], R35 ;  /* 0x000180231c007388 */ /* 0x0219e40000000800 */
.L_x_11:
[----:B------:R-:W-:Y:S05]  /*0d60*/  BSYNC.RECONVERGENT B0 ;  /* 0x0000000000007941 */ /* 0x000fea0003800200 */
.L_x_8:
[----:B------:R-:W-:Y:S05]  /*0d70*/  WARPSYNC.ALL ;  /* 0x0000000000007948 */ /* 0x000fea0003800000 */
[----:B------:R-:W-:Y:S01]  /*0d80*/  BAR.SYNC.DEFER_BLOCKING 0x0 ;  /* 0x0000000000007b1d */ /* 0x000fe20000010000 */
[----:B------:R-:W-:Y:S01]  /*0d90*/  UIADD3 UR4, UPT, UPT, UR4, 0x8, URZ ;  /* 0x0000000804047890 */ /* 0x000fe2000fffe0ff */
[----:B------:R-:W-:Y:S02]  /*0da0*/  IADD3 R6, PT, PT, R6, 0x8, RZ ;  /* 0x0000000806067810 */ /* 0x000fe40007ffe0ff */
[----:B------:R-:W-:Y:S01]  /*0db0*/  IADD3 R11, PT, PT, R11, 0x8, RZ ;  /* 0x000000080b0b7810 */ /* 0x000fe20007ffe0ff */
[----:B------:R-:W-:Y:S01]  /*0dc0*/  UISETP.GE.AND UP0, UPT, UR4, UR13, UPT ;  /* 0x0000000d0400728c */ /* 0x000fe2000bf06270 */
[----:B------:R-:W-:-:S02]  /*0dd0*/  IADD3 R12, PT, PT, R12, 0x8, RZ ;  /* 0x000000080c0c7810 */ /* 0x000fc40007ffe0ff */
[----:B------:R-:W-:Y:S02]  /*0de0*/  IADD3 R13, PT, PT, R13, 0x8, RZ ;  /* 0x000000080d0d7810 */ /* 0x000fe40007ffe0ff */
[----:B------:R-:W-:Y:S02]  /*0df0*/  IADD3 R9, PT, PT, R9, 0x8, RZ ;  /* 0x0000000809097810 */ /* 0x000fe40007ffe0ff */
[----:B------:R-:W-:Y:S01]  /*0e00*/  IADD3 R7, PT, PT, R7, 0x8, RZ ;  /* 0x0000000807077810 */ /* 0x000fe20007ffe0ff */
[----:B------:R-:W-:Y:S04]  /*0e10*/  LDS.128 R36, [R10+UR5] ;  /* 0x000000050a247984 */ /* 0x000fe80008000c00 */
[----:B----4-:R-:W3:Y:S04]  /*0e20*/  LDS.128 R28, [R5+UR6] ;  /* 0x00000006051c7984 */ /* 0x010ee80008000c00 */
[----:B------:R-:W4:Y:S04]  /*0e30*/  LDS.128 R32, [R10+UR5+0x100] ;  /* 0x000100050a207984 */ /* 0x000f280008000c00 */
[----:B01----:R-:W0:Y:S04]  /*0e40*/  LDS.128 R24, [R5+UR6+0x100] ;  /* 0x0001000605187984 */ /* 0x003e280008000c00 */
[----:B--2---:R-:W-:Y:S04]  /*0e50*/  LDS.128 R20, [R14+UR5+0x200] ;  /* 0x000200050e147984 */ /* 0x004fe80008000c00 */
[----:B------:R-:W1:Y:S04]  /*0e60*/  LDS.128 R48, [R5+UR6+0x200] ;  /* 0x0002000605307984 */ /* 0x000e680008000c00 */
[----:B------:R-:W2:Y:S04]  /*0e70*/  LDS.128 R44, [R5+UR6+0x300] ;  /* 0x00030006052c7984 */ /* 0x000ea80008000c00 */
[----:B------:R-:W-:Y:S01]  /*0e80*/  LDS.128 R40, [R15+UR5+0x400] ;  /* 0x000400050f287984 */ /* 0x000fe20008000c00 */
        /* <DEDUP_REMOVED lines=16> */
[C---:B----4-:R-:W-:Y:S01]  /*0f90*/  FFMA R59, R32.reuse, R28, R59 ;  /* 0x0000001c203b7223 */ /* 0x050fe2000000003b */
        /* <DEDUP_REMOVED lines=15> */
[C---:B0-----:R-:W-:Y:S01]  /*1090*/  FFMA R87, R36.reuse, R24, R87 ;  /* 0x0000001824577223 */ /* 0x041fe20000000057 */
        /* <DEDUP_REMOVED lines=32> */
[C---:B-1----:R-:W-:Y:S01]  /*12a0*/  FFMA R93, R20.reuse, R48, R93 ;  /* 0x00000030145d7223 */ /* 0x042fe2000000005d */
        /* <DEDUP_REMOVED lines=27> */
[----:B------:R-:W2:Y:S01]  /*1460*/  LDS.128 R32, [R5+UR6+0x500] ;  /* 0x0005000605207984 */ /* 0x000ea20008000c00 */
[C---:B------:R-:W-:Y:S01]  /*1470*/  FFMA R21, R23.reuse, R50, R81 ;  /* 0x0000003217157223 */ /* 0x040fe20000000051 */
[----:B------:R-:W-:Y:S01]  /*1480*/  FFMA R24, R23, R51, R84 ;  /* 0x0000003317187223 */ /* 0x000fe20000000054 */
        /* <DEDUP_REMOVED lines=17> */
[----:B------:R-:W0:Y:S01]  /*15a0*/  LDS.128 R48, [R15+UR5+0x500] ;  /* 0x000500050f307984 */ /* 0x000e220008000c00 */
        /* <DEDUP_REMOVED lines=18> */
[----:B------:R-:W-:Y:S01]  /*16d0*/  LDS.128 R52, [R5+UR6+0x700] ;  /* 0x0007000605347984 */ /* 0x000fe20008000c00 */
[C---:B-1----:R-:W-:Y:S01]  /*16e0*/  FFMA R93, R40.reuse, R36, R93 ;  /* 0x00000024285d7223 */ /* 0x042fe2000000005d */
[C---:B------:R-:W-:Y:S01]  /*16f0*/  FFMA R100, R40.reuse, R37, R100 ;  /* 0x0000002528647223 */ /* 0x040fe20000000064 */
[C---:B------:R-:W-:Y:S01]  /*1700*/  FFMA R89, R40.reuse, R38, R89 ;  /* 0x0000002628597223 */ /* 0x040fe20000000059 */
[----:B------:R-:W-:Y:S01]  /*1710*/  LDS.128 R28, [R16+UR5+0x600] ;  /* 0x00060005101c7984 */ /* 0x000fe20008000c00 */
[C---:B------:R-:W-:Y:S01]  /*1720*/  FFMA R98, R40.reuse, R39, R98 ;  /* 0x0000002728627223 */ /* 0x040fe20000000062 */
[C---:B--2---:R-:W-:Y:S01]  /*1730*/  FFMA R87, R40.reuse, R32, R87 ;  /* 0x0000002028577223 */ /* 0x044fe20000000057 */
[C---:B------:R-:W-:Y:S01]  /*1740*/  FFMA R96, R40.reuse, R33, R96 ;  /* 0x0000002128607223 */ /* 0x040fe20000000060 */
[----:B------:R-:W1:Y:S01]  /*1750*/  LDS.128 R44, [R5+UR6+0x600] ;  /* 0x00060006052c7984 */ /* 0x000e620008000c00 */
        /* <DEDUP_REMOVED lines=27> */
[C---:B------:R-:W-:Y:S01]  /*1910*/  FFMA R59, R48.reuse, R36, R59 ;  /* 0x00000024303b7223 */ /* 0x040fe2000000003b */
[----:B------:R-:W0:Y:S01]  /*1920*/  LDS.128 R20, [R16+UR5+0x700] ;  /* 0x0007000510147984 */ /* 0x000e220008000c00 */
        /* <DEDUP_REMOVED lines=54> */
[----:B------:R-:W-:Y:S01]  /*1c90*/  LDS.128 R32, [R17+UR5+0x800] ;  /* 0x0008000511207984 */ /* 0x000fe20008000c00 */
[C---:B------:R-:W-:Y:S01]  /*1ca0*/  FFMA R28, R31.reuse, R47, R24 ;  /* 0x0000002f1f1c7223 */ /* 0x040fe20000000018 */
[C---:B------:R-:W-:Y:S01]  /*1cb0*/  FFMA R29, R31.reuse, R52, R25 ;  /* 0x000000341f1d7223 */ /* 0x040fe20000000019 */
[C---:B------:R-:W-:Y:S01]  /*1cc0*/  FFMA R30, R31.reuse, R53, R26 ;  /* 0x000000351f1e7223 */ /* 0x040fe2000000001a */
        /* <DEDUP_REMOVED lines=8> */
[----:B------:R-:W0:Y:S01]  /*1d50*/  LDS.128 R24, [R17+UR5+0x900] ;  /* 0x0009000511187984 */ /* 0x000e220008000c00 */
        /* <DEDUP_REMOVED lines=35> */
[----:B------:R-:W1:Y:S01]  /*1f90*/  LDS.128 R20, [R18+UR5+0xa00] ;  /* 0x000a000512147984 */ /* 0x000e620008000c00 */
[C---:B------:R-:W-:Y:S01]  /*1fa0*/  FFMA R98, R32.reuse, R39, R98 ;  /* 0x0000002720627223 */ /* 0x040fe20000000062 */
[C---:B--2---:R-:W-:Y:S01]  /*1fb0*/  FFMA R87, R32.reuse, R48, R87 ;  /* 0x0000003020577223 */ /* 0x044fe20000000057 */
[C---:B------:R-:W-:Y:S01]  /*1fc0*/  FFMA R96, R32.reuse, R49, R96 ;  /* 0x0000003120607223 */ /* 0x040fe20000000060 */
[----:B------:R-:W2:Y:S01]  /*1fd0*/  LDS.128 R52, [R5+UR6+0xb00] ;  /* 0x000b000605347984 */ /* 0x000ea20008000c00 */
        /* <DEDUP_REMOVED lines=54> */
[----:B------:R-:W0:Y:S01]  /*2340*/  LDS.128 R28, [R18+UR5+0xb00] ;  /* 0x000b0005121c7984 */ /* 0x000e220008000c00 */
        /* <DEDUP_REMOVED lines=21> */
[CC--:B------:R-:W-:Y:S01]  /*24a0*/  FFMA R95, R21.reuse, R54.reuse, R95 ;  /* 0x00000036155f7223 */ /* 0x0c0fe2000000005f */
[----:B------:R-:W-:Y:S01]  /*24b0*/  FFMA R120, R21, R55, R120 ;  /* 0x0000003715787223 */ /* 0x000fe20000000078 */
[C---:B------:R-:W-:Y:S01]  /*24c0*/  FFMA R20, R22.reuse, R47, R116 ;  /* 0x0000002f16147223 */ /* 0x040fe20000000074 */
[C---:B------:R-:W-:Y:S01]  /*24d0*/  FFMA R21, R22.reuse, R54, R101 ;  /* 0x0000003616157223 */ /* 0x040fe20000000065 */
[CC--:B------:R-:W-:Y:S01]  /*24e0*/  FFMA R107, R22.reuse, R44.reuse, R107 ;  /* 0x0000002c166b7223 */ /* 0x0c0fe2000000006b */
        /* <DEDUP_REMOVED lines=13> */
[CC--:B0-----:R-:W-:Y:S01]  /*25c0*/  FFMA R59, R28.reuse, R44.reuse, R59 ;  /* 0x0000002c1c3b7223 */ /* 0x0c1fe2000000003b */
[-C--:B------:R-:W-:Y:S01]  /*25d0*/  FFMA R56, R28, R45.reuse, R56 ;  /* 0x0000002d1c387223 */ /* 0x080fe20000000038 */
[CC--:B------:R-:W-:Y:S01]  /*25e0*/  FFMA R66, R29.reuse, R44.reuse, R66 ;  /* 0x0000002c1d427223 */ /* 0x0c0fe20000000042 */
[-C--:B------:R-:W-:Y:S01]  /*25f0*/  FFMA R64, R29, R45.reuse, R64 ;  /* 0x0000002d1d407223 */ /* 0x080fe20000000040 */
[CC--:B------:R-:W-:Y:S01]  /*2600*/  FFMA R75, R30.reuse, R44.reuse, R75 ;  /* 0x0000002c1e4b7223 */ /* 0x0c0fe2000000004b */
[-C--:B------:R-:W-:Y:S01]  /*2610*/  FFMA R74, R30, R45.reuse, R74 ;  /* 0x0000002d1e4a7223 */ /* 0x080fe2000000004a */
        /* <DEDUP_REMOVED lines=26> */
[C---:B-1----:R-:W-:Y:S01]  /*27c0*/  FFMA R44, R26.reuse, R39, R20 ;  /* 0x000000271a2c7223 */ /* 0x042fe20000000014 */
[----:B--2---:R-:W-:Y:S01]  /*27d0*/  FFMA R45, R26, R50, R21 ;  /* 0x000000321a2d7223 */ /* 0x004fe20000000015 */
[----:B------:R-:W-:Y:S01]  /*27e0*/  LDS.128 R32, [R3+UR5+0xe00] ;  /* 0x000e000503207984 */ /* 0x000fe20008000c00 */
[-C--:B------:R-:W-:Y:S01]  /*27f0*/  FFMA R54, R27, R36.reuse, R90 ;  /* 0x000000241b367223 */ /* 0x080fe2000000005a */
[C---:B------:R-:W-:Y:S01]  /*2800*/  FFMA R93, R24.reuse, R36, R93 ;  /* 0x00000024185d7223 */ /* 0x040fe2000000005d */
[C---:B------:R-:W-:Y:S01]  /*2810*/  FFMA R100, R24.reuse, R37, R100 ;  /* 0x0000002518647223 */ /* 0x040fe20000000064 */
[----:B------:R-:W0:Y:S01]  /*2820*/  LDS.128 R28, [R5+UR6+0xe00] ;  /* 0x000e0006051c7984 */ /* 0x000e220008000c00 */
[C---:B------:R-:W-:Y:S01]  /*2830*/  FFMA R89, R24.reuse, R38, R89 ;  /* 0x0000002618597223 */ /* 0x040fe20000000059 */
[C---:B------:R-:W-:Y:S01]  /*2840*/  FFMA R98, R24.reuse, R39, R98 ;  /* 0x0000002718627223 */ /* 0x040fe20000000062 */
[C---:B------:R-:W-:Y:S01]  /*2850*/  FFMA R87, R24.reuse, R48, R87 ;  /* 0x0000003018577223 */ /* 0x040fe20000000057 */
[----:B------:R-:W1:Y:S01]  /*2860*/  LDS.128 R20, [R5+UR6+0xf00] ;  /* 0x000f000605147984 */ /* 0x000e620008000c00 */
[C---:B------:R-:W-:Y:S01]  /*2870*/  FFMA R96, R24.reuse, R49, R96 ;  /* 0x0000003118607223 */ /* 0x040fe20000000060 */
[C---:B------:R-:W-:Y:S01]  /*2880*/  FFMA R91, R24.reuse, R50, R91 ;  /* 0x00000032185b7223 */ /* 0x040fe2000000005b */
[----:B------:R-:W-:Y:S01]  /*2890*/  FFMA R112, R24, R51, R112 ;  /* 0x0000003318707223 */ /* 0x000fe20000000070 */
[----:B------:R-:W2:Y:S01]  /*28a0*/  LDS.128 R40, [R19+UR5+0xd00] ;  /* 0x000d000513287984 */ /* 0x000ea20008000c00 */
        /* <DEDUP_REMOVED lines=20> */
[----:B------:R-:W-:-:S02]  /*29f0*/  FFMA R58, R27, R51, R58 ;  /* 0x000000331b3a7223 */ /* 0x000fc4000000003a */
[----:B------:R-:W3:Y:S01]  /*2a00*/  LDS.128 R24, [R3+UR5+0xf00] ;  /* 0x000f000503187984 */ /* 0x000ee20008000c00 */
[C---:B0-----:R-:W-:Y:S01]  /*2a10*/  FFMA R110, R33.reuse, R28, R110 ;  /* 0x0000001c216e7223 */ /* 0x041fe2000000006e */
[C---:B------:R-:W-:Y:S01]  /*2a20*/  FFMA R108, R33.reuse, R29, R108 ;  /* 0x0000001d216c7223 */ /* 0x040fe2000000006c */
[C---:B------:R-:W-:Y:S01]  /*2a30*/  FFMA R99, R33.reuse, R30, R99 ;  /* 0x0000001e21637223 */ /* 0x040fe20000000063 */
[C---:B------:R-:W-:Y:S01]  /*2a40*/  FFMA R106, R33.reuse, R31, R106 ;  /* 0x0000001f216a7223 */ /* 0x040fe2000000006a */
[C---:B-1----:R-:W-:Y:S01]  /*2a50*/  FFMA R97, R33.reuse, R20, R97 ;  /* 0x0000001421617223 */ /* 0x042fe20000000061 */
[C---:B------:R-:W-:Y:S01]  /*2a60*/  FFMA R104, R33.reuse, R21, R104 ;  /* 0x0000001521687223 */ /* 0x040fe20000000068 */
[C---:B------:R-:W-:Y:S01]  /*2a70*/  FFMA R95, R33.reuse, R22, R95 ;  /* 0x00000016215f7223 */ /* 0x040fe2000000005f */
[----:B------:R-:W-:Y:S01]  /*2a80*/  FFMA R120, R33, R23, R120 ;  /* 0x0000001721787223 */ /* 0x000fe20000000078 */
[C---:B--2---:R-:W-:Y:S01]  /*2a90*/  FFMA R55, R40.reuse, R48, R109 ;  /* 0x0000003028377223 */ /* 0x044fe2000000006d */
[----:B------:R-:W0:Y:S01]  /*2aa0*/  LDC R33, c[0x0][0x3a0] ;  /* 0x0000e800ff217b82 */ /* 0x000e220000000800 */
        /* <DEDUP_REMOVED lines=54> */
[----:B------:R-:W-:Y:S01]  /*2e10*/  FFMA R58, R35, R23, R58 ;  /* 0x00000017233a7223 */ /* 0x000fe2000000003a */
[C---:B---3--:R-:W-:Y:S01]  /*2e20*/  FFMA R59, R24.reuse, R28, R59 ;  /* 0x0000001c183b7223 */ /* 0x048fe2000000003b */
        /* <DEDUP_REMOVED lines=31> */
[----:B0-----:R-:W-:-:S02]  /*3020*/  LEA R0, R33, R0, 0x3 ;  /* 0x0000000021007211 */ /* 0x001fc400078e18ff */
[----:B------:R-:W-:Y:S01]  /*3030*/  LEA R4, R33, R4, 0x3 ;  /* 0x0000000421047211 */ /* 0x000fe200078e18ff */
[----:B------:R-:W-:Y:S06]  /*3040*/  BAR.SYNC.DEFER_BLOCKING 0x0 ;  /* 0x0000000000007b1d */ /* 0x000fec0000010000 */
[----:B------:R-:W-:Y:S05]  /*3050*/  BRA.U !UP0, `(.L_x_14) ;  /* 0xffffffd508447547 */ /* 0x000fea000b83ffff */
.L_x_7:
[----:B------:R-:W1:Y:S01]  /*3060*/  S2R R2, SR_TID.X ;  /* 0x0000000000027919 */ /* 0x000e620000002100 */
[----:B------:R-:W2:Y:S01]  /*3070*/  LDC R19, c[0x0][0x3a0] ;  /* 0x0000e800ff137b82 */ /* 0x000ea20000000800 */
[----:B------:R-:W3:Y:S01]  /*3080*/  LDCU UR7, c[0x0][0x398] ;  /* 0x00007300ff0777ac */ /* 0x000ee20008000800 */
[----:B------:R-:W4:Y:S01]  /*3090*/  S2R R9, SR_CTAID.X ;  /* 0x0000000000097919 */ /* 0x000f220000002500 */
[----:B------:R-:W5:Y:S01]  /*30a0*/  LDCU.64 UR10, c[0x0][0x390] ;  /* 0x00007200ff0a77ac */ /* 0x000f620008000a00 */
[----:B------:R-:W0:Y:S01]  /*30b0*/  S2R R7, SR_CTAID.Y ;  /* 0x0000000000077919 */ /* 0x000e220000002600 */
[----:B-1----:R-:W-:Y:S02]  /*30c0*/  SHF.R.U32.HI R0, RZ, 0x3, R2 ;  /* 0x00000003ff007819 */ /* 0x002fe40000011602 */
[----:B------:R-:W-:Y:S02]  /*30d0*/  SHF.L.U32 R3, R2, 0x1, RZ ;  /* 0x0000000102037819 */ /* 0x000fe400000006ff */
[----:B------:R-:W-:-:S02]  /*30e0*/  LOP3.LUT R5, R0, 0x2, RZ, 0xc0, !PT ;  /* 0x0000000200057812 */ /* 0x000fc400078ec0ff */
[----:B------:R-:W-:Y:S02]  /*30f0*/  LOP3.LUT R0, R2, 0x20, RZ, 0xc0, !PT ;  /* 0x0000002002007812 */ /* 0x000fe400078ec0ff */
[--C-:B------:R-:W-:Y:S02]  /*3100*/  LOP3.LUT R5, R5, 0x1, R2.reuse, 0xf8, !PT ;  /* 0x0000000105057812 */ /* 0x100fe400078ef802 */
[----:B------:R-:W-:Y:S02]  /*3110*/  SHF.R.U32.HI R2, RZ, 0x4, R2 ;  /* 0x00000004ff027819 */ /* 0x000fe40000011602 */
[----:B------:R-:W-:Y:S02]  /*3120*/  LOP3.LUT R0, R0, 0x1c, R3, 0xf8, !PT ;  /* 0x0000001c00007812 */ /* 0x000fe400078ef803 */
[----:B------:R-:W-:Y:S02]  /*3130*/  LOP3.LUT R2, R5, 0x3c, R2, 0xf8, !PT ;  /* 0x0000003c05027812 */ /* 0x000fe400078ef802 */
[----:B----4-:R-:W-:-:S02]  /*3140*/  LEA R0, R9, R0, 0x7 ;  /* 0x0000000009007211 */ /* 0x010fc400078e38ff */
[----:B0-----:R-:W-:Y:S02]  /*3150*/  LEA R20, R7, R2, 0x5 ;  /* 0x0000000207147211 */ /* 0x001fe400078e28ff */
[-C--:B--2---:R-:W-:Y:S02]  /*3160*/  ISETP.GE.AND P1, PT, R0, R19.reuse, PT ;  /* 0x000000130000720c */ /* 0x084fe40003f26270 */
[----:B------:R-:W-:Y:S02]  /*3170*/  SHF.L.U32 R20, R20, 0x2, RZ ;  /* 0x0000000214147819 */ /* 0x000fe400000006ff */
[----:B------:R-:W-:Y:S02]  /*3180*/  IADD3 R2, PT, PT, R0, 0x1, RZ ;  /* 0x0000000100027810 */ /* 0x000fe40007ffe0ff */
[C---:B---3--:R-:W-:Y:S01]  /*3190*/  ISETP.LT.AND P1, PT, R20.reuse, UR7, !P1 ;  /* 0x0000000714007c0c */ /* 0x048fe2000cf21270 */
[----:B------:R-:W-:Y:S01]  /*31a0*/  IMAD R7, R20, R19, RZ ;  /* 0x0000001314077224 */ /* 0x000fe200078e02ff */
[----:B------:R-:W-:-:S02]  /*31b0*/  IADD3 R6, PT, PT, R0, 0x2, RZ ;  /* 0x0000000200067810 */ /* 0x000fc40007ffe0ff */
[-C--:B------:R-:W-:Y:S02]  /*31c0*/  ISETP.GE.AND P3, PT, R2, R19.reuse, PT ;  /* 0x000000130200720c */ /* 0x080fe40003f66270 */
[----:B------:R-:W-:Y:S02]  /*31d0*/  ISETP.GE.AND P0, PT, R6, R19, PT ;  /* 0x000000130600720c */ /* 0x000fe40003f06270 */
[----:B------:R-:W-:Y:S02]  /*31e0*/  SHF.R.S32.HI R18, RZ, 0x1f, R0 ;  /* 0x0000001fff127819 */ /* 0x000fe40000011400 */
[CC--:B------:R-:W-:Y:S02]  /*31f0*/  IADD3 R8, P2, PT, R0.reuse, R7.reuse, RZ ;  /* 0x0000000700087210 */ /* 0x0c0fe40007f5e0ff */
[C---:B------:R-:W-:Y:S01]  /*3200*/  IADD3 R6, PT, PT, R0.reuse, 0x3, RZ ;  /* 0x0000000300067810 */ /* 0x040fe20007ffe0ff */
[----:B------:R-:W0:Y:S01]  /*3210*/  @P1 LDC.64 R4, c[0x0][0x390] ;  /* 0x0000e400ff041b82 */ /* 0x000e220000000a00 */
[----:B------:R-:W-:-:S02]  /*3220*/  @P1 IADD3 R3, PT, PT, R0, R7, RZ ;  /* 0x0000000700031210 */ /* 0x000fc40007ffe0ff */
[----:B------:R-:W-:Y:S02]  /*3230*/  P2R R22, PR, RZ, 0x8 ;  /* 0x00000008ff167803 */ /* 0x000fe40000000000 */
[----:B------:R-:W-:Y:S02]  /*3240*/  ISETP.GE.OR P3, PT, R20, UR7, P3 ;  /* 0x0000000714007c0c */ /* 0x000fe40009f66670 */
[-C--:B------:R-:W-:Y:S02]  /*3250*/  ISETP.GE.AND P5, PT, R6, R19.reuse, PT ;  /* 0x000000130600720c */ /* 0x080fe40003fa6270 */
[----:B-----5:R-:W-:Y:S02]  /*3260*/  LEA R2, P4, R8, UR10, 0x2 ;  /* 0x0000000a08027c11 */ /* 0x020fe4000f8810ff */
        /* <DEDUP_REMOVED lines=15> */
[----:B------:R-:W-:Y:S01]  /*3360*/  IADD3 R33, PT, PT, R31, R19, RZ ;  /* 0x000000131f217210 */ /* 0x000fe20007ffe0ff */
[----:B------:R-:W-:Y:S01]  /*3370*/  @!P2 STG.E desc[UR8][R2.64+0x8], R89 ;  /* 0x000008590200a986 */ /* 0x000fe2000c101908 */
[----:B------:R-:W-:Y:S02]  /*3380*/  ISETP.GE.OR P2, PT, R20, UR7, P4 ;  /* 0x0000000714007c0c */ /* 0x000fe4000a746670 */
[----:B0-----:R-:W-:Y:S01]  /*3390*/  IADD3 R4, PT, PT, R0, 0x42, RZ ;  /* 0x0000004200047810 */ /* 0x001fe20007ffe0ff */
        /* <DEDUP_REMOVED lines=35> */
[C---:B------:R-:W-:Y:S02]  /*35d0*/  LEA R4, P1, R5.reuse, UR10, 0x2 ;  /* 0x0000000a05047c11 */ /* 0x040fe4000f8210ff */
[----:B------:R-:W-:Y:S02]  /*35e0*/  IADD3 R18, PT, PT, R0, 0x43, RZ ;  /* 0x0000004300127810 */ /* 0x000fe40007ffe0ff */
[----:B------:R-:W-:Y:S02]  /*35f0*/  LEA.HI.X R5, R5, UR11, R24, 0x2, P1 ;  /* 0x0000000b05057c11 */ /* 0x000fe400088f1418 */
[----:B------:R-:W-:Y:S02]  /*3600*/  ISETP.GE.AND P1, PT, R18, R19, PT ;  /* 0x000000131200720c */ /* 0x000fe40003f26270 */
[----:B------:R-:W-:-:S02]  /*3610*/  IADD3 R24, PT, PT, R20, 0x1, RZ ;  /* 0x0000000114187810 */ /* 0x000fc40007ffe0ff */
[----:B------:R-:W-:-:S13]  /*3620*/  ISETP.GE.OR P6, PT, R20, UR7, P1 ;  /* 0x0000000714007c0c */ /* 0x000fda0008fc6670 */
[----:B------:R-:W-:Y:S01]  /*3630*/  @!P6 STG.E desc[UR8][R2.64+0x10c], R112 ;  /* 0x00010c700200e986 */ /* 0x000fe2000c101908 */
[----:B------:R-:W-:-:S04]  /*3640*/  ISETP.GE.AND P6, PT, R0, R19, PT ;  /* 0x000000130000720c */ /* 0x000fc80003fc6270 */
[----:B------:R-:W-:Y:S02]  /*3650*/  P2R R26, PR, RZ, 0x40 ;  /* 0x00000040ff1a7803 */ /* 0x000fe40000000000 */
[----:B------:R-:W-:-:S13]  /*3660*/  ISETP.GE.OR P6, PT, R24, UR7, P6 ;  /* 0x0000000718007c0c */ /* 0x000fda000b7c6670 */
[----:B------:R-:W0:Y:S01]  /*3670*/  @!P6 LDC.64 R18, c[0x0][0x390] ;  /* 0x0000e400ff12eb82 */ /* 0x000e220000000a00 */
[----:B------:R-:W-:-:S05]  /*3680*/  @!P6 IADD3 R25, PT, PT, R0, R25, RZ ;  /* 0x000000190019e210 */ /* 0x000fca0007ffe0ff */
[----:B0-----:R-:W-:-:S05]  /*3690*/  @!P6 IMAD.WIDE R18, R25, 0x4, R18 ;  /* 0x000000041912e825 */ /* 0x001fca00078e0212 */
[----:B------:R0:W-:Y:S01]  /*36a0*/  @!P6 STG.E desc[UR8][R18.64], R110 ;  /* 0x0000006e1200e986 */ /* 0x0001e2000c101908 */
[----:B------:R-:W-:-:S04]  /*36b0*/  ISETP.NE.AND P6, PT, R22, RZ, PT ;  /* 0x000000ff1600720c */ /* 0x000fc80003fc5270 */
[----:B------:R-:W-:Y:S02]  /*36c0*/  ISETP.GE.OR P6, PT, R24, UR7, P6 ;  /* 0x0000000718007c0c */ /* 0x000fe4000b7c6670 */
[----:B0-----:R-:W-:-:S11]  /*36d0*/  IADD3 R18, PT, PT, R20, 0x2, RZ ;  /* 0x0000000214127810 */ /* 0x001fd60007ffe0ff */
        /* <DEDUP_REMOVED lines=12> */
[----:B------:R0:W-:Y:S01]  /*37a0*/  @!P6 STG.E desc[UR8][R16.64+0x10c], R120 ;  /* 0x00010c781000e986 */ /* 0x0001e2000c101908 */
[----:B------:R-:W-:-:S04]  /*37b0*/  ISETP.NE.AND P6, PT, R26, RZ, PT ;  /* 0x000000ff1a00720c */ /* 0x000fc80003fc5270 */
[----:B------:R-:W-:Y:S02]  /*37c0*/  ISETP.GE.OR P6, PT, R18, UR7, P6 ;  /* 0x0000000712007c0c */ /* 0x000fe4000b7c6670 */
[----:B0-----:R-:W-:-:S11]  /*37d0*/  IADD3 R16, PT, PT, R20, 0x3, RZ ;  /* 0x0000000314107810 */ /* 0x001fd60007ffe0ff */
[----:B------:R-:W0:Y:S01]  /*37e0*/  @!P6 LDC.64 R2, c[0x0][0x390] ;  /* 0x0000e400ff02eb82 */ /* 0x000e220000000a00 */
[----:B------:R-:W-:-:S05]  /*37f0*/  @!P6 IADD3 R27, PT, PT, R0, R27, RZ ;  /* 0x0000001b001be210 */ /* 0x000fca0007ffe0ff */
[----:B0-----:R-:W-:-:S05]  /*3800*/  @!P6 IMAD.WIDE R2, R27, 0x4, R2 ;  /* 0x000000041b02e825 */ /* 0x001fca00078e0202 */
        /* <DEDUP_REMOVED lines=62> */
[C---:B0-----:R-:W-:Y:S02]  /*3bf0*/  IADD3 R6, PT, PT, R20.reuse, 0x42, RZ ;  /* 0x0000004214067810 */ /* 0x041fe40007ffe0ff */
[----:B------:R-:W-:-:S09]  /*3c00*/  IADD3 R20, PT, PT, R20, 0x43, RZ ;  /* 0x0000004314147810 */ /* 0x000fd20007ffe0ff */
        /* <DEDUP_REMOVED lines=63> */
.L_x_15:
        /* <DEDUP_REMOVED lines=16> */
.L_x_84:


//--------------------- .text._Z14float4GEMMnoBCILi128ELi128ELi8ELi256ELi8ELi32ELi16ELi8ELi4EEvPfS0_S0_iii --------------------------
	.section	.text._Z14float4GEMMnoBCILi128ELi128ELi8ELi256ELi8ELi32ELi16ELi8ELi4EEvPfS0_S0_iii,"ax",@progbits
	.align	128
        .global         _Z14float4GEMMnoBCILi128ELi128ELi8ELi256ELi8ELi32ELi16ELi8ELi4EEvPfS0_S0_iii
        .type           _Z14float4GEMMnoBCILi128ELi128ELi8ELi256ELi8ELi32ELi16ELi8ELi4EEvPfS0_S0_iii,@function
        .size           _Z14float4GEMMnoBCILi128ELi128ELi8ELi256ELi8ELi32ELi16ELi8ELi4EEvPfS0_S0_iii,(.L_x_85 - _Z14float4GEMMnoBCILi128ELi128ELi8ELi256ELi8ELi32ELi16ELi8ELi4EEvPfS0_S0_iii)
        .other          _Z14float4GEMMnoBCILi128ELi128ELi8ELi256ELi8ELi32ELi16ELi8ELi4EEvPfS0_S0_iii,@"STO_CUDA_ENTRY STV_DEFAULT"
_Z14float4GEMMnoBCILi128ELi128ELi8ELi256ELi8ELi32ELi16ELi8ELi4EEvPfS0_S0_iii:
.text._Z14float4GEMMnoBCILi128ELi128ELi8ELi256ELi8ELi32ELi16ELi8ELi4EEvPfS0_S0_iii:
        /* <DEDUP_REMOVED lines=42> */
[----:B------:R-:W2:Y:S01]  /*02a0*/  LDCU UR7, c[0x0][0x3a0] ;  /* 0x00007400ff0777ac */ /* 0x000ea20008000800 */
[----:B------:R-:W3:Y:S01]  /*02b0*/  S2UR UR4, SR_CTAID.Y ;  /* 0x00000000000479c3 */ /* 0x000ee20000002600 */
[----:B------:R-:W-:Y:S01]  /*02c0*/  MOV R102, RZ ;  /* 0x000000ff00667202 */ /* 0x000fe20000000f00 */
[----:B------:R-:W4:Y:S01]  /*02d0*/  S2R R9, SR_CTAID.X ;  /* 0x0000000000097919 */ /* 0x000f220000002500 */
[----:B------:R-:W-:Y:S01]  /*02e0*/  UMOV UR5, 0x400 ;  /* 0x0000040000057882 */ /* 0x000fe20000000000 */
[----:B------:R-:W0:Y:S04]  /*02f0*/  LDCU UR15, c[0x0][0x3a0] ;  /* 0x00007400ff0f77ac */ /* 0x000e280008000800 */
[----:B------:R-:W5:Y:S01]  /*0300*/  S2UR UR6, SR_CgaCtaId ;  /* 0x00000000000679c3 */ /* 0x000f620000008800 */
[----:B------:R-:W0:Y:S01]  /*0310*/  LDCU.64 UR12, c[0x0][0x398] ;  /* 0x00007300ff0c77ac */ /* 0x000e220008000a00 */
[----:B---3--:R-:W-:Y:S01]  /*0320*/  USHF.L.U32 UR4, UR4, 0x7, URZ ;  /* 0x0000000704047899 */ /* 0x008fe200080006ff */
[----:B-1----:R-:W-:-:S02]  /*0330*/  SHF.R.U32.HI R7, RZ, 0x5, R2 ;  /* 0x00000005ff077819 */ /* 0x002fc40000011602 */
[C---:B------:R-:W-:Y:S02]  /*0340*/  SHF.L.U32 R3, R2.reuse, 0x2, RZ ;  /* 0x0000000202037819 */ /* 0x040fe400000006ff */
[C---:B------:R-:W-:Y:S01]  /*0350*/  LOP3.LUT R4, R2.reuse, 0x1f, RZ, 0xc0, !PT ;  /* 0x0000001f02047812 */ /* 0x040fe200078ec0ff */
[----:B--2---:R-:W-:Y:S01]  /*0360*/  IMAD R0, R7, UR7, RZ ;  /* 0x0000000707007c24 */ /* 0x004fe2000f8e02ff */
[----:B------:R-:W-:Y:S01]  /*0370*/  LOP3.LUT R6, R3, 0x80, RZ, 0xc0, !PT ;  /* 0x0000008003067812 */ /* 0x000fe200078ec0ff */
[----:B-----5:R-:W-:Y:S01]  /*0380*/  ULEA UR7, UR6, UR5, 0x18 ;  /* 0x0000000506077291 */ /* 0x020fe2000f8ec0ff */
[----:B------:R-:W-:Y:S01]  /*0390*/  SHF.L.U32 R5, R2, 0x4, RZ ;  /* 0x0000000402057819 */ /* 0x000fe200000006ff */
[----:B------:R-:W-:Y:S01]  /*03a0*/  UIADD3 UR5, UPT, UPT, UR5, 0x1000, URZ ;  /* 0x0000100005057890 */ /* 0x000fe2000fffe0ff */
[----:B----4-:R-:W-:Y:S02]  /*03b0*/  LEA R3, R9, R0, 0x7 ;  /* 0x0000000009037211 */ /* 0x010fe400078e38ff */
[----:B------:R-:W-:Y:S01]  /*03c0*/  SHF.R.U32.HI R8, RZ, 0x3, R2 ;  /* 0x00000003ff087819 */ /* 0x000fe20000011602 */
[----:B------:R-:W-:Y:S01]  /*03d0*/  ULEA UR5, UR6, UR5, 0x18 ;  /* 0x0000000506057291 */ /* 0x000fe2000f8ec0ff */
[----:B------:R-:W-:-:S02]  /*03e0*/  IADD3 R4, PT, PT, R4, R3, RZ ;  /* 0x0000000304047210 */ /* 0x000fc40007ffe0ff */
[----:B------:R-:W-:Y:S02]  /*03f0*/  SHF.R.U32.HI R3, RZ, 0x4, R2 ;  /* 0x00000004ff037819 */ /* 0x000fe40000011602 */
[----:B------:R-:W-:Y:S02]  /*0400*/  LOP3.LUT R5, R6, 0x70, R5, 0xf8, !PT ;  /* 0x0000007006057812 */ /* 0x000fe400078ef805 */
[----:B------:R-:W-:Y:S02]  /*0410*/  LOP3.LUT R3, R3, 0x3c, RZ, 0xc0, !PT ;  /* 0x0000003c03037812 */ /* 0x000fe400078ec0ff */
[C---:B------:R-:W-:Y:S02]  /*0420*/  LEA.HI R6, R2.reuse, UR4, RZ, 0x1d ;  /* 0x0000000402067c11 */ /* 0x040fe4000f8fe8ff */
[----:B------:R-:W-:Y:S02]  /*0430*/  LOP3.LUT R3, R3, 0x3, R8, 0xf8, !PT ;  /* 0x0000000303037812 */ /* 0x000fe400078ef808 */
[----:B------:R-:W-:-:S02]  /*0440*/  LOP3.LUT R9, R2, 0x7, RZ, 0xc0, !PT ;  /* 0x0000000702097812 */ /* 0x000fc400078ec0ff */
[C---:B------:R-:W-:Y:S02]  /*0450*/  IADD3 R16, PT, PT, R6.reuse, 0x60, RZ ;  /* 0x0000006006107810 */ /* 0x040fe40007ffe0ff */
[C---:B------:R-:W-:Y:S01]  /*0460*/  IADD3 R14, PT, PT, R6.reuse, 0x40, RZ ;  /* 0x00000040060e7810 */ /* 0x040fe20007ffe0ff */
[C-C-:B------:R-:W-:Y:S01]  /*0470*/  IMAD R13, R6.reuse, UR10, R9.reuse ;  /* 0x0000000a060d7c24 */ /* 0x140fe2000f8e0209 */
[----:B------:R-:W-:Y:S01]  /*0480*/  IADD3 R12, PT, PT, R6, 0x20, RZ ;  /* 0x00000020060c7810 */ /* 0x000fe20007ffe0ff */
[--C-:B------:R-:W-:Y:S01]  /*0490*/  IMAD R6, R16, UR10, R9.reuse ;  /* 0x0000000a10067c24 */ /* 0x100fe2000f8e0209 */
[----:B------:R-:W-:Y:S01]  /*04a0*/  SHF.L.U32 R10, R3, 0x4, RZ ;  /* 0x00000004030a7819 */ /* 0x000fe200000006ff */
[--C-:B------:R-:W-:Y:S01]  /*04b0*/  IMAD R11, R14, UR10, R9.reuse ;  /* 0x0000000a0e0b7c24 */ /* 0x100fe2000f8e0209 */
[----:B------:R-:W-:Y:S01]  /*04c0*/  LOP3.LUT R8, R8, UR4, RZ, 0xfc, !PT ;  /* 0x0000000408087c12 */ /* 0x000fe2000f8efcff */
[----:B------:R-:W-:Y:S01]  /*04d0*/  IMAD R12, R12, UR10, R9 ;  /* 0x0000000a0c0c7c24 */ /* 0x000fe2000f8e0209 */
[C---:B------:R-:W-:Y:S01]  /*04e0*/  LOP3.LUT R14, R10.reuse, 0x10, RZ, 0x3c, !PT ;  /* 0x000000100a0e7812 */ /* 0x040fe200078e3cff */
[----:B------:R-:W-:Y:S01]  /*04f0*/  UMOV UR4, URZ ;  /* 0x000000ff00047c82 */ /* 0x000fe20008000000 */
[----:B------:R-:W-:-:S02]  /*0500*/  LOP3.LUT R15, R10, 0x20, RZ, 0x3c, !PT ;  /* 0x000000200a0f7812 */ /* 0x000fc400078e3cff */
[C---:B------:R-:W-:Y:S02]  /*0510*/  LOP3.LUT R16, R10.reuse, 0x30, RZ, 0x3c, !PT ;  /* 0x000000300a107812 */ /* 0x040fe400078e3cff */
[C---:B------:R-:W-:Y:S02]  /*0520*/  LOP3.LUT R17, R10.reuse, 0x40, RZ, 0x3c, !PT ;  /* 0x000000400a117812 */ /* 0x040fe400078e3cff */
[C---:B------:R-:W-:Y:S02]  /*0530*/  LOP3.LUT R18, R10.reuse, 0x50, RZ, 0x3c, !PT ;  /* 0x000000500a127812 */ /* 0x040fe400078e3cff */
[C---:B------:R-:W-:Y:S02]  /*0540*/  LOP3.LUT R19, R10.reuse, 0x60, RZ, 0x3c, !PT ;  /* 0x000000600a137812 */ /* 0x040fe400078e3cff */
[----:B0-----:R-:W-:-:S07]  /*0550*/  LOP3.LUT R3, R10, 0x70, RZ, 0x3c, !PT ;  /* 0x000000700a037812 */ /* 0x001fce00078e3cff */
.L_x_23:
        /* <DEDUP_REMOVED lines=62> */
.L_x_22:
[----:B------:R-:W-:Y:S05]  /*0940*/  BSYNC.RECONVERGENT B2 ;  /* 0x0000000000027941 */ /* 0x000fea0003800200 */
.L_x_21:
[----:B-----5:R2:W-:Y:S02]  /*0950*/  STS [R23], R20 ;  /* 0x0000001417007388 */ /* 0x0205e40000000800 */
.L_x_19:
[----:B------:R-:W-:-:S13]  /*0960*/  ISETP.GE.U32.AND P0, PT, R2, 0x100, PT ;  /* 0x000001000200780c */ /* 0x000fda0003f06070 */
[----:B------:R-:W-:Y:S05]  /*0970*/  @P0 BREAK.RELIABLE B1 ;  /* 0x0000000000010942 */ /* 0x000fea0003800100 */
[----:B------:R-:W-:Y:S05]  /*0980*/  @P0 BRA `(.L_x_20) ;  /* 0x0000000000f00947 */ /* 0x000fea0003800000 */
[----:B------:R-:W-:Y:S05]  /*0990*/  BSYNC.RELIABLE B1 ;  /* 0x0000000000017941 */ /* 0x000fea0003800100 */
.L_x_18:
        /* <DEDUP_REMOVED lines=59> */
.L_x_20:
[----:B------:R-:W-:Y:S05]  /*0d50*/  BSYNC.RECONVERGENT B0 ;  /* 0x0000000000007941 */ /* 0x000fea0003800200 */
.L_x_17:
        /* <DEDUP_REMOVED lines=559> */
.L_x_16:
[----:B------:R-:W1:Y:S01]  /*3050*/  S2R R2, SR_TID.X ;  /* 0x0000000000027919 */ /* 0x000e620000002100 */
[----:B------:R-:W2:Y:S01]  /*3060*/  LDC R19, c[0x0][0x3a0] ;  /* 0x0000e800ff137b82 */ /* 0x000ea20000000800 */
[----:B------:R-:W3:Y:S01]  /*3070*/  LDCU UR6, c[0x0][0x398] ;  /* 0x00007300ff0677ac */ /* 0x000ee20008000800 */
[----:B------:R-:W4:Y:S01]  /*3080*/  S2R R7, SR_CTAID.X ;  /* 0x0000000000077919 */ /* 0x000f220000002500 */
[----:B------:R-:W5:Y:S01]  /*3090*/  LDCU.64 UR10, c[0x0][0x390] ;  /* 0x00007200ff0a77ac */ /* 0x000f620008000a00 */
[----:B------:R-:W0:Y:S01]  /*30a0*/  S2R R20, SR_CTAID.Y ;  /* 0x0000000000147919 */ /* 0x000e220000002600 */
[--C-:B-1----:R-:W-:Y:S02]  /*30b0*/  SHF.R.U32.HI R3, RZ, 0x4, R2.reuse ;  /* 0x00000004ff037819 */ /* 0x102fe40000011602 */
[----:B------:R-:W-:Y:S02]  /*30c0*/  SHF.R.U32.HI R4, RZ, 0x3, R2 ;  /* 0x00000003ff047819 */ /* 0x000fe40000011602 */
[----:B------:R-:W-:-:S02]  /*30d0*/  LOP3.LUT R0, R2, 0x20, RZ, 0xc0, !PT ;  /* 0x0000002002007812 */ /* 0x000fc400078ec0ff */
[----:B------:R-:W-:Y:S02]  /*30e0*/  SHF.L.U32 R5, R2, 0x2, RZ ;  /* 0x0000000202057819 */ /* 0x000fe400000006ff */
[----:B------:R-:W-:Y:S02]  /*30f0*/  LOP3.LUT R3, R3, 0x3c, RZ, 0xc0, !PT ;  /* 0x0000003c03037812 */ /* 0x000fe400078ec0ff */
[----:B------:R-:W-:Y:S02]  /*3100*/  LOP3.LUT R0, R0, 0x1c, R5, 0xf8, !PT ;  /* 0x0000001c00007812 */ /* 0x000fe400078ef805 */
[----:B------:R-:W-:Y:S02]  /*3110*/  LOP3.LUT R3, R3, 0x3, R4, 0xf8, !PT ;  /* 0x0000000303037812 */ /* 0x000fe400078ef804 */
[----:B----4-:R-:W-:Y:S02]  /*3120*/  LEA R0, R7, R0, 0x7 ;  /* 0x0000000007007211 */ /* 0x010fe400078e38ff */
[----:B0-----:R-:W-:-:S02]  /*3130*/  LEA R20, R20, R3, 0x5 ;  /* 0x0000000314147211 */ /* 0x001fc400078e28ff */
[-C--:B--2---:R-:W-:Y:S02]  /*3140*/  ISETP.GE.AND P1, PT, R0, R19.reuse, PT ;  /* 0x000000130000720c */ /* 0x084fe40003f26270 */
[----:B------:R-:W-:Y:S02]  /*3150*/  SHF.L.U32 R20, R20, 0x2, RZ ;  /* 0x0000000214147819 */ /* 0x000fe400000006ff */
[----:B------:R-:W-:Y:S02]  /*3160*/  IADD3 R2, PT, PT, R0, 0x1, RZ ;  /* 0x0000000100027810 */ /* 0x000fe40007ffe0ff */
[C---:B---3--:R-:W-:Y:S01]  /*3170*/  ISETP.LT.AND P1, PT, R20.reuse, UR6, !P1 ;  /* 0x0000000614007c0c */ /* 0x048fe2000cf21270 */
[-C--:B------:R-:W-:Y:S01]  /*3180*/  IMAD R7, R20, R19.reuse, RZ ;  /* 0x0000001314077224 */ /* 0x080fe200078e02ff */
[----:B------:R-:W-:Y:S02]  /*3190*/  IADD3 R6, PT, PT, R0, 0x2, RZ ;  /* 0x0000000200067810 */ /* 0x000fe40007ffe0ff */
[----:B------:R-:W-:-:S02]  /*31a0*/  ISETP.GE.AND P3, PT, R2, R19, PT ;  /* 0x000000130200720c */ /* 0x000fc40003f66270 */
[----:B------:R-:W-:Y:S02]  /*31b0*/  ISETP.GE.AND P0, PT, R6, R19, PT ;  /* 0x000000130600720c */ /* 0x000fe40003f06270 */
[----:B------:R-:W-:Y:S02]  /*31c0*/  SHF.R.S32.HI R18, RZ, 0x1f, R0 ;  /* 0x0000001fff127819 */ /* 0x000fe40000011400 */
[CC--:B------:R-:W-:Y:S02]  /*31d0*/  IADD3 R8, P2, PT, R0.reuse, R7.reuse, RZ ;  /* 0x0000000700087210 */ /* 0x0c0fe40007f5e0ff */
[C---:B------:R-:W-:Y:S01]  /*31e0*/  IADD3 R6, PT, PT, R0.reuse, 0x3, RZ ;  /* 0x0000000300067810 */ /* 0x040fe20007ffe0ff */
[----:B------:R-:W0:Y:S01]  /*31f0*/  @P1 LDC.64 R4, c[0x0][0x390] ;  /* 0x0000e400ff041b82 */ /* 0x000e220000000a00 */
[----:B------:R-:W-:Y:S02]  /*3200*/  @P1 IADD3 R3, PT, PT, R0, R7, RZ ;  /* 0x0000000700031210 */ /* 0x000fe40007ffe0ff */
[----:B------:R-:W-:-:S02]  /*3210*/  P2R R22, PR, RZ, 0x8 ;  /* 0x00000008ff167803 */ /* 0x000fc40000000000 */
        /* <DEDUP_REMOVED lines=220> */
.L_x_24:
        /* <DEDUP_REMOVED lines=10> */
.L_x_85:


//--------------------- .text._Z10float4GEMMILi128ELi128ELi8ELi256ELi8ELi32ELi16ELi8ELi4EEvPfS0_S0_iii --------------------------
	.section	.text._Z10float4GEMMILi128ELi128ELi8ELi256ELi8ELi32ELi16ELi8ELi4EEvPfS0_S0_iii,"ax",@progbits
	.align	128
        .global         _Z10float4GEMMILi128ELi128ELi8ELi256ELi8ELi32ELi16ELi8ELi4EEvPfS0_S0_iii
        .type           _Z10float4GEMMILi128ELi128ELi8ELi256ELi8ELi32ELi16ELi8ELi4EEvPfS0_S0_iii,@function
        .size           _Z10float4GEMMILi128ELi128ELi8ELi256ELi8ELi32ELi16ELi8ELi4EEvPfS0_S0_iii,(.L_x_86 - _Z10float4GEMMILi128ELi128ELi8ELi256ELi8ELi32ELi16ELi8ELi4EEvPfS0_S0_iii)
        .other          _Z10float4GEMMILi128ELi128ELi8ELi256ELi8ELi32ELi16ELi8ELi4EEvPfS0_S0_iii,@"STO_CUDA_ENTRY STV_DEFAULT"
_Z10float4GEMMILi128ELi128ELi8ELi256ELi8ELi32ELi16ELi8ELi4EEvPfS0_S0_iii:
.text._Z10float4GEMMILi128ELi128ELi8ELi256ELi8ELi32ELi16ELi8ELi4EEvPfS0_S0_iii:
        /* <DEDUP_REMOVED lines=13> */
[----:B------:R-:W-:-:S02]  /*00d0*/  CS2R R72, SRZ ;  /* 0x0000000000487805 */ /* 0x000fc4000001ff00 */
[----:B------:R-:W-:Y:S02]  /*00e0*/  CS2R R76, SRZ ;  /* 0x00000000004c7805 */ /* 0x000fe4000001ff00 */
[----:B------:R-:W-:Y:S02]  /*00f0*/  CS2R R32, SRZ ;  /* 0x0000000000207805 */ /* 0x000fe4000001ff00 */
[----:B------:R-:W-:Y:S02]  /*0100*/  CS2R R52, SRZ ;  /* 0x0000000000347805 */ /* 0x000fe4000001ff00 */
[----:B------:R-:W-:Y:S02]  /*0110*/  CS2R R54, SRZ ;  /* 0x0000000000367805 */ /* 0x000fe4000001ff00 */
[----:B------:R-:W-:Y:S01]  /*0120*/  CS2R R68, SRZ ;  /* 0x0000000000447805 */ /* 0x000fe2000001ff00 */
[----:B0-----:R-:W-:Y:S01]  /*0130*/  UISETP.GE.AND UP0, UPT, UR10, 0x1, UPT ;  /* 0x000000010a00788c */ /* 0x001fe2000bf06270 */
        /* <DEDUP_REMOVED lines=12> */
[----:B------:R-:W-:-:S02]  /*0200*/  MOV R116, RZ ;  /* 0x000000ff00747202 */ /* 0x000fc40000000f00 */
        /* <DEDUP_REMOVED lines=9> */
[----:B------:R-:W-:Y:S05]  /*02a0*/  BRA.U !UP0, `(.L_x_25) ;  /* 0x0000002d08447547 */ /* 0x000fea000b800000 */
        /* <DEDUP_REMOVED lines=19> */
[----:B------:R-:W-:Y:S01]  /*03e0*/  LOP3.LUT R5, R6, 0x70, R5, 0xf8, !PT ;  /* 0x0000007006057812 */ /* 0x000fe200078ef805 */
[----:B------:R-:W-:Y:S01]  /*03f0*/  ULEA UR5, UR6, UR5, 0x18 ;  /* 0x0000000506057291 */ /* 0x000fe2000f8ec0ff */
[----:B------:R-:W-:-:S02]  /*0400*/  IADD3 R4, PT, PT, R4, R3, RZ ;  /* 0x0000000304047210 */ /* 0x000fc40007ffe0ff */
[--C-:B------:R-:W-:Y:S02]  /*0410*/  SHF.R.U32.HI R3, RZ, 0x4, R2.reuse ;  /* 0x00000004ff037819 */ /* 0x100fe40000011602 */
[C---:B------:R-:W-:Y:S02]  /*0420*/  LEA.HI R6, R2.reuse, UR4, RZ, 0x1d ;  /* 0x0000000402067c11 */ /* 0x040fe4000f8fe8ff */
[----:B------:R-:W-:Y:S02]  /*0430*/  SHF.R.U32.HI R8, RZ, 0x3, R2 ;  /* 0x00000003ff087819 */ /* 0x000fe40000011602 */
[----:B------:R-:W-:Y:S02]  /*0440*/  LOP3.LUT R3, R3, 0x3c, RZ, 0xc0, !PT ;  /* 0x0000003c03037812 */ /* 0x000fe400078ec0ff */
[----:B------:R-:W-:Y:S02]  /*0450*/  LOP3.LUT R9, R2, 0x7, RZ, 0xc0, !PT ;  /* 0x0000000702097812 */ /* 0x000fe400078ec0ff */
[----:B------:R-:W-:-:S02]  /*0460*/  IADD3 R18, PT, PT, R6, 0x60, RZ ;  /* 0x0000006006127810 */ /* 0x000fc40007ffe0ff */
[C---:B------:R-:W-:Y:S02]  /*0470*/  IADD3 R16, PT, PT, R6.reuse, 0x40, RZ ;  /* 0x0000004006107810 */ /* 0x040fe40007ffe0ff */
[C---:B------:R-:W-:Y:S02]  /*0480*/  IADD3 R12, PT, PT, R6.reuse, 0x20, RZ ;  /* 0x00000020060c7810 */ /* 0x040fe40007ffe0ff */
[----:B------:R-:W-:Y:S01]  /*0490*/  LOP3.LUT R10, R3, 0x3, R8, 0xf8, !PT ;  /* 0x00000003030a7812 */ /* 0x000fe200078ef808 */
[--C-:B------:R-:W-:Y:S01]  /*04a0*/  IMAD R3, R6, UR10, R9.reuse ;  /* 0x0000000a06037c24 */ /* 0x100fe2000f8e0209 */
[----:B------:R-:W-:Y:S01]  /*04b0*/  LOP3.LUT R8, R8, UR4, RZ, 0xfc, !PT ;  /* 0x0000000408087c12 */ /* 0x000fe2000f8efcff */
[--C-:B------:R-:W-:Y:S01]  /*04c0*/  IMAD R6, R18, UR10, R9.reuse ;  /* 0x0000000a12067c24 */ /* 0x100fe2000f8e0209 */
[----:B------:R-:W-:Y:S01]  /*04d0*/  LEA R10, R10, UR7, 0x4 ;  /* 0x000000070a0a7c11 */ /* 0x000fe2000f8e20ff */
[--C-:B------:R-:W-:Y:S01]  /*04e0*/  IMAD R11, R16, UR10, R9.reuse ;  /* 0x0000000a100b7c24 */ /* 0x100fe2000f8e0209 */
[----:B------:R-:W-:Y:S01]  /*04f0*/  UMOV UR4, URZ ;  /* 0x000000ff00047c82 */ /* 0x000fe20008000000 */
[----:B0-----:R-:W-:-:S07]  /*0500*/  IMAD R12, R12, UR10, R9 ;  /* 0x0000000a0c0c7c24 */ /* 0x001fce000f8e0209 */
.L_x_36:
[----:B------:R-:W-:Y:S01]  /*0510*/  ISETP.GE.AND P0, PT, R9, UR13, PT ;  /* 0x0000000d09007c0c */ /* 0x000fe2000bf06270 */
[----:B------:R-:W-:-:S03]  /*0520*/  HFMA2 R18, -RZ, RZ, 0, 0 ;  /* 0x00000000ff127431 */ /* 0x000fc600000001ff */
[----:B------:R-:W-:-:S13]  /*0530*/  ISETP.LT.AND P0, PT, R8, UR12, !P0 ;  /* 0x0000000c08007c0c */ /* 0x000fda000c701270 */
[----:B------:R-:W0:Y:S02]  /*0540*/  @P0 LDC.64 R16, c[0x0][0x380] ;  /* 0x0000e000ff100b82 */ /* 0x000e240000000a00 */
[----:B0-----:R-:W-:-:S05]  /*0550*/  @P0 IMAD.WIDE.U32 R16, R3, 0x4, R16 ;  /* 0x0000000403100825 */ /* 0x001fca00078e0010 */
[----:B------:R-:W2:Y:S01]  /*0560*/  @P0 LDG.E R18, desc[UR8][R16.64] ;  /* 0x0000000810120981 */ /* 0x000ea2000c1e1900 */
[----:B------:R-:W0:Y:S01]  /*0570*/  S2UR UR10, SR_CgaCtaId ;  /* 0x00000000000a79c3 */ /* 0x000e220000008800 */
[----:B------:R-:W-:Y:S01]  /*0580*/  UMOV UR7, 0x400 ;  /* 0x0000040000077882 */ /* 0x000fe20000000000 */
[----:B------:R-:W-:Y:S01]  /*0590*/  SHF.L.U32 R19, R2, 0x9, RZ ;  /* 0x0000000902137819 */ /* 0x000fe200000006ff */
[----:B------:R-:W-:Y:S01]  /*05a0*/  BSSY.RECONVERGENT B1, `(.L_x_26) ;  /* 0x0000072000017945 */ /* 0x000fe20003800200 */
[----:B------:R-:W-:-:S03]  /*05b0*/  SHF.R.U32.HI R20, RZ, 0x1, R2 ;  /* 0x00000001ff147819 */ /* 0x000fc60000011602 */
[----:B------:R-:W-:Y:S01]  /*05c0*/  BSSY.RELIABLE B0, `(.L_x_27) ;  /* 0x0000033000007945 */ /* 0x000fe20003800100 */
[----:B------:R-:W-:Y:S02]  /*05d0*/  LOP3.LUT R19, R19, 0xe00, RZ, 0xc0, !PT ;  /* 0x00000e0013137812 */ /* 0x000fe400078ec0ff */
[----:B------:R-:W-:Y:S02]  /*05e0*/  LOP3.LUT R20, R20, 0x1fc, RZ, 0xc0, !PT ;  /* 0x000001fc14147812 */ /* 0x000fe400078ec0ff */
[----:B------:R-:W-:Y:S01]  /*05f0*/  ISETP.GT.U32.AND P0, PT, R2, 0x2ff, PT ;  /* 0x000002ff0200780c */ /* 0x000fe20003f04070 */
[----:B0-----:R-:W-:-:S06]  /*0600*/  ULEA UR6, UR10, UR7, 0x18 ;  /* 0x000000070a067291 */ /* 0x001fcc000f8ec0ff */
[----:B------:R-:W-:-:S05]  /*0610*/  IADD3 R19, PT, PT, R20, UR6, R19 ;  /* 0x0000000614137c10 */ /* 0x000fca000fffe013 */
[----:B--2---:R0:W-:Y:S01]  /*0620*/  STS [R19], R18 ;  /* 0x0000001213007388 */ /* 0x0041e20000000800 */
[----:B------:R-:W-:Y:S05]  /*0630*/  @P0 BRA `(.L_x_28) ;  /* 0x0000000000a00947 */ /* 0x000fea0003800000 */
[----:B------:R-:W1:Y:S01]  /*0640*/  S2UR UR6, SR_CTAID.Y ;  /* 0x00000000000679c3 */ /* 0x000e620000002600 */
[----:B------:R-:W-:Y:S01]  /*0650*/  SHF.R.U32.HI R8, RZ, 0x3, R2 ;  /* 0x00000003ff087819 */ /* 0x000fe20000011602 */
[----:B------:R-:W-:Y:S01]  /*0660*/  BSSY.RECONVERGENT B2, `(.L_x_29) ;  /* 0x000000b000027945 */ /* 0x000fe20003800200 */
[----:B------:R-:W-:Y:S01]  /*0670*/  ISETP.GE.AND P0, PT, R9, UR13, PT ;  /* 0x0000000d09007c0c */ /* 0x000fe2000bf06270 */
[----:B-1----:R-:W-:-:S06]  /*0680*/  USHF.L.U32 UR6, UR6, 0x7, URZ ;  /* 0x0000000706067899 */ /* 0x002fcc00080006ff */
[----:B------:R-:W-:-:S04]  /*0690*/  LOP3.LUT R8, R8, UR6, RZ, 0xfc, !PT ;  /* 0x0000000608087c12 */ /* 0x000fc8000f8efcff */
[----:B------:R-:W-:-:S04]  /*06a0*/  IADD3 R16, PT, PT, R8, 0x20, RZ ;  /* 0x0000002008107810 */ /* 0x000fc80007ffe0ff */
[----:B------:R-:W-:Y:S02]  /*06b0*/  ISETP.GE.OR P1, PT, R16, UR12, P0 ;  /* 0x0000000c10007c0c */ /* 0x000fe40008726670 */
[----:B------:R-:W-:-:S11]  /*06c0*/  MOV R16, RZ ;  /* 0x000000ff00107202 */ /* 0x000fd60000000f00 */
[----:B------:R-:W-:Y:S05]  /*06d0*/  @P1 BRA `(.L_x_30) ;  /* 0x00000000000c1947 */ /* 0x000fea0003800000 */
[----:B------:R-:W1:Y:S02]  /*06e0*/  LDC.64 R16, c[0x0][0x380] ;  /* 0x0000e000ff107b82 */ /* 0x000e640000000a00 */
[----:B-1----:R-:W-:-:S06]  /*06f0*/  IMAD.WIDE.U32 R16, R12, 0x4, R16 ;  /* 0x000000040c107825 */ /* 0x002fcc00078e0010 */
[----:B------:R1:W5:Y:S02]  /*0700*/  LDG.E R16, desc[UR8][R16.64] ;  /* 0x0000000810107981 */ /* 0x000364000c1e1900 */
.L_x_30:
[----:B------:R-:W-:Y:S05]  /*0710*/  BSYNC.RECONVERGENT B2 ;  /* 0x0000000000027941 */ /* 0x000fea0003800200 */
.L_x_29:
[----:B-----5:R2:W-:Y:S01]  /*0720*/  STS [R19+0x80], R16 ;  /* 0x0000801013007388 */ /* 0x0205e20000000800 */
[----:B------:R-:W-:-:S13]  /*0730*/  ISETP.GT.U32.AND P1, PT, R2, 0x1ff, PT ;  /* 0x000001ff0200780c */ /* 0x000fda0003f24070 */
[----:B--2---:R-:W-:Y:S05]  /*0740*/  @P1 BRA `(.L_x_28) ;  /* 0x00000000005c1947 */ /* 0x004fea0003800000 */
[----:B------:R-:W-:Y:S01]  /*0750*/  IADD3 R16, PT, PT, R8, 0x40, RZ ;  /* 0x0000004008107810 */ /* 0x000fe20007ffe0ff */
[----:B------:R-:W-:Y:S03]  /*0760*/  BSSY.RECONVERGENT B2, `(.L_x_31) ;  /* 0x0000007000027945 */ /* 0x000fe60003800200 */
[----:B------:R-:W-:Y:S02]  /*0770*/  ISETP.GE.OR P1, PT, R16, UR12, P0 ;  /* 0x0000000c10007c0c */ /* 0x000fe40008726670 */
[----:B------:R-:W-:-:S11]  /*0780*/  MOV R16, RZ ;  /* 0x000000ff00107202 */ /* 0x000fd60000000f00 */
[----:B------:R-:W-:Y:S05]  /*0790*/  @P1 BRA `(.L_x_32) ;  /* 0x00000000000c1947 */ /* 0x000fea0003800000 */
[----:B-1----:R-:W1:Y:S02]  /*07a0*/  LDC.64 R16, c[0x0][0x380] ;  /* 0x0000e000ff107b82 */ /* 0x002e640000000a00 */
[----:B-1----:R-:W-:-:S06]  /*07b0*/  IMAD.WIDE.U32 R16, R11, 0x4, R16 ;  /* 0x000000040b107825 */ /* 0x002fcc00078e0010 */
[----:B------:R2:W5:Y:S02]  /*07c0*/  LDG.E R16, desc[UR8][R16.64] ;  /* 0x0000000810107981 */ /* 0x000564000c1e1900 */
.L_x_32:
[----:B------:R-:W-:Y:S05]  /*07d0*/  BSYNC.RECONVERGENT B2 ;  /* 0x0000000000027941 */ /* 0x000fea0003800200 */
.L_x_31:
[----:B-----5:R3:W-:Y:S01]  /*07e0*/  STS [R19+0x100], R16 ;  /* 0x0001001013007388 */ /* 0x0207e20000000800 */
[----:B------:R-:W-:-:S13]  /*07f0*/  ISETP.GT.U32.AND P1, PT, R2, 0xff, PT ;  /* 0x000000ff0200780c */ /* 0x000fda0003f24070 */
[----:B------:R-:W-:Y:S05]  /*0800*/  @P1 BREAK.RELIABLE B0 ;  /* 0x0000000000001942 */ /* 0x000fea0003800100 */
[----:B---3--:R-:W-:Y:S05]  /*0810*/  @P1 BRA `(.L_x_33) ;  /* 0x0000000400281947 */ /* 0x008fea0003800000 */
[----:B------:R-:W-:Y:S01]  /*0820*/  IADD3 R16, PT, PT, R8, 0x60, RZ ;  /* 0x0000006008107810 */ /* 0x000fe20007ffe0ff */
[----:B------:R-:W-:Y:S03]  /*0830*/  BSSY.RECONVERGENT B2, `(.L_x_34) ;  /* 0x0000007000027945 */ /* 0x000fe60003800200 */
[----:B------:R-:W-:Y:S01]  /*0840*/  ISETP.GE.OR P0, PT, R16, UR12, P0 ;  /* 0x0000000c10007c0c */ /* 0x000fe20008706670 */
[----:B------:R-:W-:-:S12]  /*0850*/  HFMA2 R16, -RZ, RZ, 0, 0 ;  /* 0x00000000ff107431 */ /* 0x000fd800000001ff */
[----:B------:R-:W-:Y:S05]  /*0860*/  @P0 BRA `(.L_x_35) ;  /* 0x00000000000c0947 */ /* 0x000fea0003800000 */
[----:B-12---:R-:W1:Y:S02]  /*0870*/  LDC.64 R16, c[0x0][0x380] ;  /* 0x0000e000ff107b82 */ /* 0x006e640000000a00 */
[----:B-1----:R-:W-:-:S06]  /*0880*/  IMAD.WIDE.U32 R16, R6, 0x4, R16 ;  /* 0x0000000406107825 */ /* 0x002fcc00078e0010 */
[----:B------:R3:W5:Y:S02]  /*0890*/  LDG.E R16, desc[UR8][R16.64] ;  /* 0x0000000810107981 */ /* 0x000764000c1e1900 */
.L_x_35:
[----:B------:R-:W-:Y:S05]  /*08a0*/  BSYNC.RECONVERGENT B2 ;  /* 0x0000000000027941 */ /* 0x000fea0003800200 */
.L_x_34:
[----:B-----5:R4:W-:Y:S02]  /*08b0*/  STS [R19+0x180], R16 ;  /* 0x0001801013007388 */ /* 0x0209e40000000800 */
.L_x_28:
[----:B------:R-:W-:-:S13]  /*08c0*/  ISETP.GE.U32.AND P0, PT, R2, 0x100, PT ;  /* 0x000001000200780c */ /* 0x000fda0003f06070 */
[----:B------:R-:W-:Y:S05]  /*08d0*/  @P0 BREAK.RELIABLE B0 ;  /* 0x0000000000000942 */ /* 0x000fea0003800100 */
[----:B------:R-:W-:Y:S05]  /*08e0*/  @P0 BRA `(.L_x_33) ;  /* 0x0000000000f40947 */ /* 0x000fea0003800000 */
[----:B------:R-:W-:Y:S05]  /*08f0*/  BSYNC.RELIABLE B0 ;  /* 0x0000000000007941 */ /* 0x000fea0003800100 */
.L_x_27:
[----:B------:R-:W4:Y:S01]  /*0900*/  S2R R28, SR_CTAID.X ;  /* 0x00000000001c7919 */ /* 0x000f220000002500 */
[----:B------:R-:W-:-:S04]  /*0910*/  LOP3.LUT R29, R2, 0x1f, RZ, 0xc0, !PT ;  /* 0x0000001f021d7812 */ /* 0x000fc800078ec0ff */
[----:B----4-:R-:W-:-:S04]  /*0920*/  LEA R16, R28, R29, 0x7 ;  /* 0x0000001d1c107211 */ /* 0x010fc800078e38ff */
[C---:B-123--:R-:W-:Y:S02]  /*0930*/  IADD3 R17, PT, PT, R16.reuse, 0x20, RZ ;  /* 0x0000002010117810 */ /* 0x04efe40007ffe0ff */
[C---:B0-----:R-:W-:Y:S02]  /*0940*/  IADD3 R18, PT, PT, R16.reuse, 0x40, RZ ;  /* 0x0000004010127810 */ /* 0x041fe40007ffe0ff */
[C---:B------:R-:W-:Y:S02]  /*0950*/  ISETP.GE.AND P0, PT, R16.reuse, UR11, PT ;  /* 0x0000000b10007c0c */ /* 0x040fe4000bf06270 */
[----:B------:R-:W-:Y:S02]  /*0960*/  IADD3 R16, PT, PT, R16, 0x60, RZ ;  /* 0x0000006010107810 */ /* 0x000fe40007ffe0ff */
[----:B------:R-:W-:Y:S02]  /*0970*/  ISETP.GE.AND P1, PT, R17, UR11, PT ;  /* 0x0000000b11007c0c */ /* 0x000fe4000bf26270 */
[----:B------:R-:W-:-:S02]  /*0980*/  ISETP.GE.AND P2, PT, R18, UR11, PT ;  /* 0x0000000b12007c0c */ /* 0x000fc4000bf46270 */
[C---:B------:R-:W-:Y:S02]  /*0990*/  ISETP.GE.OR P0, PT, R7.reuse, UR13, P0 ;  /* 0x0000000d07007c0c */ /* 0x040fe40008706670 */
[----:B------:R-:W-:Y:S02]  /*09a0*/  ISETP.GE.AND P3, PT, R16, UR11, PT ;  /* 0x0000000b10007c0c */ /* 0x000fe4000bf66270 */
[C---:B------:R-:W-:Y:S02]  /*09b0*/  ISETP.GE.OR P1, PT, R7.reuse, UR13, P1 ;  /* 0x0000000d07007c0c */ /* 0x040fe40008f26670 */
[C---:B------:R-:W-:Y:S02]  /*09c0*/  ISETP.GE.OR P2, PT, R7.reuse, UR13, P2 ;  /* 0x0000000d07007c0c */ /* 0x040fe40009746670 */
[----:B------:R-:W-:-:S05]  /*09d0*/  ISETP.GE.OR P3, PT, R7, UR13, P3 ;  /* 0x0000000d07007c0c */ /* 0x000fca0009f66670 */
[----:B------:R-:W0:Y:S04]  /*09e0*/  @!P0 LDC.64 R22, c[0x0][0x388] ;  /* 0x0000e200ff168b82 */ /* 0x000e280000000a00 */
[C---:B------:R-:W-:Y:S02]  /*09f0*/  @!P1 SHF.L.U32 R24, R28.reuse, 0x7, RZ ;  /* 0x000000071c189819 */ /* 0x040fe400000006ff */
[C---:B------:R-:W-:Y:S02]  /*0a00*/  @!P2 SHF.L.U32 R30, R28.reuse, 0x7, RZ ;  /* 0x000000071c1ea819 */ /* 0x040fe400000006ff */
[----:B------:R-:W1:Y:S01]  /*0a10*/  @!P1 LDC.64 R16, c[0x0][0x388] ;  /* 0x0000e200ff109b82 */ /* 0x000e620000000a00 */
[----:B------:R-:W-:Y:S02]  /*0a20*/  @!P1 LOP3.LUT R27, R29, R24, RZ, 0xfc, !PT ;  /* 0x000000181d1b9212 */ /* 0x000fe400078efcff */
[----:B------:R-:W-:-:S02]  /*0a30*/  @!P3 SHF.L.U32 R28, R28, 0x7, RZ ;  /* 0x000000071c1cb819 */ /* 0x000fc400000006ff */
[--C-:B------:R-:W-:Y:S02]  /*0a40*/  @!P1 SHF.R.S32.HI R25, RZ, 0x1f, R0.reuse ;  /* 0x0000001fff199819 */ /* 0x100fe40000011400 */
[----:B------:R-:W-:Y:S01]  /*0a50*/  @!P1 IADD3 R26, P4, PT, R0, R27, RZ ;  /* 0x0000001b001a9210 */ /* 0x000fe20007f9e0ff */
[----:B------:R-:W2:Y:S01]  /*0a60*/  @!P2 LDC.64 R18, c[0x0][0x388] ;  /* 0x0000e200ff12ab82 */ /* 0x000ea20000000a00 */
[C---:B------:R-:W-:Y:S02]  /*0a70*/  @!P2 LOP3.LUT R27, R29.reuse, R30, RZ, 0xfc, !PT ;  /* 0x0000001e1d1ba212 */ /* 0x040fe400078efcff */
[----:B------:R-:W-:Y:S02]  /*0a80*/  @!P3 LOP3.LUT R31, R29, R28, RZ, 0xfc, !PT ;  /* 0x0000001c1d1fb212 */ /* 0x000fe400078efcff */
[----:B------:R-:W-:Y:S02]  /*0a90*/  @!P1 LEA.HI.X.SX32 R25, R24, R25, 0x1, P4 ;  /* 0x0000001918199211 */ /* 0x000fe400020f0eff */
[--C-:B------:R-:W-:Y:S01]  /*0aa0*/  @!P2 SHF.R.S32.HI R29, RZ, 0x1f, R0.reuse ;  /* 0x0000001fff1da819 */ /* 0x100fe20000011400 */
[----:B------:R-:W3:Y:S01]  /*0ab0*/  @!P3 LDC.64 R20, c[0x0][0x388] ;  /* 0x0000e200ff14bb82 */ /* 0x000ee20000000a00 */
[----:B------:R-:W-:Y:S01]  /*0ac0*/  @!P3 SHF.R.S32.HI R41, RZ, 0x1f, R0 ;  /* 0x0000001fff29b819 */ /* 0x000fe20000011400 */
[----:B0-----:R-:W-:Y:S01]  /*0ad0*/  @!P0 IMAD.WIDE R22, R4, 0x4, R22 ;  /* 0x0000000404168825 */ /* 0x001fe200078e0216 */
[----:B------:R-:W-:-:S02]  /*0ae0*/  @!P2 IADD3 R27, P4, PT, R0, R27, RZ ;  /* 0x0000001b001ba210 */ /* 0x000fc40007f9e0ff */
[----:B------:R-:W-:Y:S02]  /*0af0*/  @!P3 IADD3 R31, P5, PT, R0, R31, RZ ;  /* 0x0000001f001fb210 */ /* 0x000fe40007fbe0ff */
[----:B------:R-:W-:Y:S02]  /*0b00*/  MOV R24, RZ ;  /* 0x000000ff00187202 */ /* 0x000fe40000000f00 */
[----:B------:R-:W-:Y:S02]  /*0b10*/  @!P2 LEA.HI.X.SX32 R30, R30, R29, 0x1, P4 ;  /* 0x0000001d1e1ea211 */ /* 0x000fe400020f0eff */
[----:B------:R-:W-:Y:S02]  /*0b20*/  @!P3 LEA.HI.X.SX32 R28, R28, R41, 0x1, P5 ;  /* 0x000000291c1cb211 */ /* 0x000fe400028f0eff */
[----:B-1----:R-:W-:Y:S01]  /*0b30*/  @!P1 LEA R16, P4, R26, R16, 0x2 ;  /* 0x000000101a109211 */ /* 0x002fe200078810ff */
[----:B------:R0:W4:Y:S01]  /*0b40*/  @!P0 LDG.E R24, desc[UR8][R22.64] ;  /* 0x0000000816188981 */ /* 0x000122000c1e1900 */
[----:B--2---:R-:W-:-:S02]  /*0b50*/  @!P2 LEA R18, P5, R27, R18, 0x2 ;  /* 0x000000121b12a211 */ /* 0x004fc400078a10ff */
[----:B------:R-:W-:Y:S01]  /*0b60*/  @!P1 LEA.HI.X R17, R26, R17, R25, 0x2, P4 ;  /* 0x000000111a119211 */ /* 0x000fe200020f1419 */
[----:B------:R-:W-:Y:S01]  /*0b70*/  HFMA2 R26, -RZ, RZ, 0, 0 ;  /* 0x00000000ff1a7431 */ /* 0x000fe200000001ff */
[----:B------:R-:W-:Y:S01]  /*0b80*/  @!P2 LEA.HI.X R19, R27, R19, R30, 0x2, P5 ;  /* 0x000000131b13a211 */ /* 0x000fe200028f141e */
[----:B------:R-:W-:Y:S01]  /*0b90*/  HFMA2 R30, -RZ, RZ, 0, 0 ;  /* 0x00000000ff1e7431 */ /* 0x000fe200000001ff */
[----:B---3--:R-:W-:-:S04]  /*0ba0*/  @!P3 LEA R20, P0, R31, R20, 0x2 ;  /* 0x000000141f14b211 */ /* 0x008fc800078010ff */
[----:B------:R-:W-:Y:S01]  /*0bb0*/  @!P3 LEA.HI.X R21, R31, R21, R28, 0x2, P0 ;  /* 0x000000151f15b211 */ /* 0x000fe200000f141c */
[----:B------:R-:W2:Y:S01]  /*0bc0*/  @!P1 LDG.E R26, desc[UR8][R16.64+0x80] ;  /* 0x00008008101a9981 */ /* 0x000ea2000c1e1900 */
[----:B------:R-:W-:-:S03]  /*0bd0*/  MOV R28, RZ ;  /* 0x000000ff001c7202 */ /* 0x000fc60000000f00 */
[----:B------:R-:W3:Y:S04]  /*0be0*/  @!P3 LDG.E R30, desc[UR8][R20.64+0x180] ;  /* 0x00018008141eb981 */ /* 0x000ee8000c1e1900 */
[----:B------:R-:W5:Y:S01]  /*0bf0*/  @!P2 LDG.E R28, desc[UR8][R18.64+0x100] ;  /* 0x00010008121ca981 */ /* 0x000f62000c1e1900 */
[----:B------:R-:W-:Y:S01]  /*0c00*/  UIADD3 UR6, UPT, UPT, UR7, 0x1000, URZ ;  /* 0x0000100007067890 */ /* 0x000fe2000fffe0ff */
[C---:B0-----:R-:W-:Y:S02]  /*0c10*/  SHF.L.U32 R23, R2.reuse, 0x2, RZ ;  /* 0x0000000202177819 */ /* 0x041fe400000006ff */
[----:B------:R-:W-:Y:S01]  /*0c20*/  SHF.L.U32 R2, R2, 0x4, RZ ;  /* 0x0000000402027819 */ /* 0x000fe200000006ff */
[----:B------:R-:W-:Y:S01]  /*0c30*/  ULEA UR6, UR10, UR6, 0x18 ;  /* 0x000000060a067291 */ /* 0x000fe2000f8ec0ff */
[----:B------:R-:W-:-:S02]  /*0c40*/  LOP3.LUT R23, R23, 0x7c, RZ, 0xc0, !PT ;  /* 0x0000007c17177812 */ /* 0x000fc400078ec0ff */
[----:B------:R-:W-:-:S04]  /*0c50*/  LOP3.LUT R2, R2, 0x3e00, RZ, 0xc0, !PT ;  /* 0x00003e0002027812 */ /* 0x000fc800078ec0ff */
[----:B------:R-:W-:Y:S02]  /*0c60*/  IADD3 R23, PT, PT, R23, UR6, R2 ;  /* 0x0000000617177c10 */ /* 0x000fe4000fffe002 */
[----:B------:R-:W0:Y:S03]  /*0c70*/  S2R R2, SR_TID.X ;  /* 0x0000000000027919 */ /* 0x000e260000002100 */
[----:B----4-:R1:W-:Y:S04]  /*0c80*/  STS [R23], R24 ;  /* 0x0000001817007388 */ /* 0x0103e80000000800 */
[----:B--2---:R1:W-:Y:S04]  /*0c90*/  STS [R23+0x80], R26 ;  /* 0x0000801a17007388 */ /* 0x0043e80000000800 */
[----:B---3--:R1:W-:Y:S04]  /*0ca0*/  STS [R23+0x180], R30 ;  /* 0x0001801e17007388 */ /* 0x0083e80000000800 */
[----:B0----5:R1:W-:Y:S02]  /*0cb0*/  STS [R23+0x100], R28 ;  /* 0x0001001c17007388 */ /* 0x0213e40000000800 */
.L_x_33:
[----:B------:R-:W-:Y:S05]  /*0cc0*/  BSYNC.RECONVERGENT B1 ;  /* 0x0000000000017941 */ /* 0x000fea0003800200 */
.L_x_26:
        /* <DEDUP_REMOVED lines=10> */
[----:B-1----:R-:W-:Y:S04]  /*0d70*/  LDS.128 R24, [R10] ;  /* 0x000000000a187984 */ /* 0x002fe80000000c00 */
[----:B------:R-:W1:Y:S04]  /*0d80*/  LDS.128 R20, [R5+UR5+0x100] ;  /* 0x0001000505147984 */ /* 0x000e680008000c00 */
[----:B------:R-:W5:Y:S04]  /*0d90*/  LDS.128 R28, [R5+UR5] ;  /* 0x00000005051c7984 */ /* 0x000f680008000c00 */
[----:B------:R-:W5:Y:S04]  /*0da0*/  LDS.128 R64, [R10+0x100] ;  /* 0x000100000a407984 */ /* 0x000f680000000c00 */
[----:B0-234-:R-:W-:Y:S04]  /*0db0*/  LDS.128 R16, [R10+0x200] ;  /* 0x000200000a107984 */ /* 0x01dfe80000000c00 */
[----:B------:R-:W-:Y:S04]  /*0dc0*/  LDS.128 R44, [R5+UR5+0x300] ;  /* 0x00030005052c7984 */ /* 0x000fe80008000c00 */
[----:B------:R-:W-:Y:S01]  /*0dd0*/  LDS.128 R48, [R10+0x300] ;  /* 0x000300000a307984 */ /* 0x000fe20000000c00 */
[-C--:B-1----:R-:W-:Y:S01]  /*0de0*/  FFMA R98, R24, R23.reuse, R40 ;  /* 0x0000001718627223 */ /* 0x082fe20000000028 */
[----:B------:R-:W-:Y:S01]  /*0df0*/  FFMA R108, R26, R23, R42 ;  /* 0x000000171a6c7223 */ /* 0x000fe2000000002a */
[C---:B------:R-:W-:Y:S01]  /*0e00*/  FFMA R33, R24.reuse, R20, R33 ;  /* 0x0000001418217223 */ /* 0x040fe20000000021 */
[----:B------:R-:W0:Y:S01]  /*0e10*/  LDS.128 R40, [R5+UR5+0x200] ;  /* 0x0002000505287984 */ /* 0x000e220008000c00 */
[C---:B-----5:R-:W-:Y:S01]  /*0e20*/  FFMA R81, R24.reuse, R28, R81 ;  /* 0x0000001c18517223 */ /* 0x060fe20000000051 */
        /* <DEDUP_REMOVED lines=52> */
[CC--:B------:R-:W-:Y:S01]  /*1170*/  FFMA R54, R66.reuse, R21.reuse, R54 ;  /* 0x0000001542367223 */ /* 0x0c0fe20000000036 */
[----:B------:R-:W-:Y:S01]  /*1180*/  FFMA R53, R66, R22, R53 ;  /* 0x0000001642357223 */ /* 0x000fe20000000035 */
[C---:B------:R-:W-:Y:S01]  /*1190*/  FFMA R65, R67.reuse, R20, R35 ;  /* 0x0000001443417223 */ /* 0x040fe20000000023 */
[C---:B------:R-:W-:Y:S01]  /*11a0*/  FFMA R78, R67.reuse, R21, R78 ;  /* 0x00000015434e7223 */ /* 0x040fe2000000004e */
[C---:B------:R-:W-:Y:S01]  /*11b0*/  FFMA R75, R67.reuse, R22, R75 ;  /* 0x00000016434b7223 */ /* 0x040fe2000000004b */
[-C--:B------:R-:W-:Y:S01]  /*11c0*/  FFMA R88, R67, R23.reuse, R88 ;  /* 0x0000001743587223 */ /* 0x080fe20000000058 */
[-C--:B------:R-:W-:Y:S01]  /*11d0*/  FFMA R64, R64, R23.reuse, R34 ;  /* 0x0000001740407223 */ /* 0x080fe20000000022 */
        /* <DEDUP_REMOVED lines=26> */
[C---:B------:R-:W-:Y:S01]  /*1380*/  FFMA R14, R19.reuse, R40, R14 ;  /* 0x00000028130e7223 */ /* 0x040fe2000000000e */
        /* <DEDUP_REMOVED lines=26> */
[----:B------:R-:W2:Y:S01]  /*1530*/  LDS.128 R40, [R10+0x500] ;  /* 0x000500000a287984 */ /* 0x000ea20000000c00 */
        /* <DEDUP_REMOVED lines=50> */
[C---:B--2---:R-:W-:Y:S01]  /*1860*/  FFMA R39, R40.reuse, R28, R19 ;  /* 0x0000001c28277223 */ /* 0x044fe20000000013 */
[C---:B------:R-:W-:Y:S01]  /*1870*/  FFMA R21, R40.reuse, R30, R21 ;  /* 0x0000001e28157223 */ /* 0x040fe20000000015 */
[----:B------:R-:W2:Y:S01]  /*1880*/  LDS.128 R16, [R10+0x700] ;  /* 0x000700000a107984 */ /* 0x000ea20000000c00 */
        /* <DEDUP_REMOVED lines=67> */
[C---:B------:R-:W-:Y:S01]  /*1cc0*/  FFMA R39, R16.reuse, R48, R39 ;  /* 0x0000003010277223 */ /* 0x040fe20000000027 */
[----:B------:R-:W2:Y:S01]  /*1cd0*/  LDS.128 R20, [R10+0x900] ;  /* 0x000900000a147984 */ /* 0x000ea20000000c00 */
        /* <DEDUP_REMOVED lines=30> */
[C---:B0-----:R-:W-:Y:S01]  /*1ec0*/  FFMA R95, R30.reuse, R32, R95 ;  /* 0x000000201e5f7223 */ /* 0x041fe2000000005f */
[C---:B------:R-:W-:Y:S01]  /*1ed0*/  FFMA R104, R30.reuse, R33, R104 ;  /* 0x000000211e687223 */ /* 0x040fe20000000068 */
[C---:B------:R-:W-:Y:S01]  /*1ee0*/  FFMA R93, R30.reuse, R34, R93 ;  /* 0x000000221e5d7223 */ /* 0x040fe2000000005d */
[----:B------:R-:W0:Y:S01]  /*1ef0*/  LDS.128 R16, [R10+0xa00] ;  /* 0x000a00000a107984 */ /* 0x000e220000000c00 */
[C---:B------:R-:W-:Y:S01]  /*1f00*/  FFMA R102, R30.reuse, R35, R102 ;  /* 0x000000231e667223 */ /* 0x040fe20000000066 */
[C---:B-1----:R-:W-:Y:S01]  /*1f10*/  FFMA R91, R30.reuse, R40, R91 ;  /* 0x000000281e5b7223 */ /* 0x042fe2000000005b */
[C---:B------:R-:W-:Y:S01]  /*1f20*/  FFMA R100, R30.reuse, R41, R100 ;  /* 0x000000291e647223 */ /* 0x040fe20000000064 */
[----:B------:R-:W1:Y:S01]  /*1f30*/  LDS.128 R52, [R5+UR5+0xb00] ;  /* 0x000b000505347984 */ /* 0x000e620008000c00 */
[CC--:B------:R-:W-:Y:S01]  /*1f40*/  FFMA R89, R30.reuse, R42.reuse, R89 ;  /* 0x0000002a1e597223 */ /* 0x0c0fe20000000059 */
[----:B------:R-:W-:Y:S01]  /*1f50*/  FFMA R30, R30, R43, R108 ;  /* 0x0000002b1e1e7223 */ /* 0x000fe2000000006c */
[C---:B--2---:R-:W-:Y:S01]  /*1f60*/  FFMA R108, R20.reuse, R33, R24 ;  /* 0x00000021146c7223 */ /* 0x044fe20000000018 */
[C---:B------:R-:W-:Y:S01]  /*1f70*/  FFMA R114, R20.reuse, R35, R26 ;  /* 0x0000002314727223 */ /* 0x040fe2000000001a */
[-C--:B------:R-:W-:Y:S01]  /*1f80*/  FFMA R97, R20, R42.reuse, R25 ;  /* 0x0000002a14617223 */ /* 0x080fe20000000019 */
[----:B------:R-:W-:Y:S01]  /*1f90*/  FFMA R99, R21, R42, R27 ;  /* 0x0000002a15637223 */ /* 0x000fe2000000001b */
[C---:B------:R-:W-:Y:S01]  /*1fa0*/  FFMA R81, R28.reuse, R32, R81 ;  /* 0x000000201c517223 */ /* 0x040fe20000000051 */
[----:B------:R-:W2:Y:S01]  /*1fb0*/  LDS.128 R24, [R10+0xb00] ;  /* 0x000b00000a187984 */ /* 0x000ea20000000c00 */
        /* <DEDUP_REMOVED lines=15> */
[-C--:B------:R-:W-:Y:S01]  /*20b0*/  FFMA R37, R31, R40.reuse, R37 ;  /* 0x000000281f257223 */ /* 0x080fe20000000025 */
[-C--:B------:R-:W-:Y:S01]  /*20c0*/  FFMA R47, R20, R40.reuse, R47 ;  /* 0x00000028142f7223 */ /* 0x080fe2000000002f */
[-C--:B------:R-:W-:Y:S01]  /*20d0*/  FFMA R57, R21, R40.reuse, R57 ;  /* 0x0000002815397223 */ /* 0x080fe20000000039 */
[-C--:B------:R-:W-:Y:S01]  /*20e0*/  FFMA R69, R22, R40.reuse, R69 ;  /* 0x0000002816457223 */ /* 0x080fe20000000045 */
        /* <DEDUP_REMOVED lines=55> */
[----:B------:R-:W-:Y:S01]  /*2460*/  FFMA R18, R18, R55, R30 ;  /* 0x0000003712127223 */ /* 0x000fe2000000001e */
[----:B------:R-:W-:Y:S01]  /*2470*/  LDS.128 R20, [R10+0xc00] ;  /* 0x000c00000a147984 */ /* 0x000fe20000000c00 */
[C---:B------:R-:W-:Y:S01]  /*2480*/  FFMA R100, R19.reuse, R51, R36 ;  /* 0x0000003313647223 */ /* 0x040fe20000000024 */
[C---:B------:R-:W-:Y:S01]  /*2490*/  FFMA R89, R19.reuse, R52, R37 ;  /* 0x0000003413597223 */ /* 0x040fe20000000025 */
[C---:B------:R-:W-:Y:S01]  /*24a0*/  FFMA R102, R19.reuse, R53, R38 ;  /* 0x0000003513667223 */ /* 0x040fe20000000026 */
[----:B------:R-:W0:Y:S01]  /*24b0*/  LDS.128 R28, [R5+UR5+0xc00] ;  /* 0x000c0005051c7984 */ /* 0x000e220008000c00 */
[CC--:B--2---:R-:W-:Y:S01]  /*24c0*/  FFMA R101, R24.reuse, R48.reuse, R39 ;  /* 0x0000003018657223 */ /* 0x0c4fe20000000027 */
[C---:B------:R-:W-:Y:S01]  /*24d0*/  FFMA R44, R19.reuse, R49, R44 ;  /* 0x00000031132c7223 */ /* 0x040fe2000000002c */
[C---:B------:R-:W-:Y:S01]  /*24e0*/  FFMA R14, R19.reuse, R48, R14 ;  /* 0x00000030130e7223 */ /* 0x040fe2000000000e */
[----:B------:R-:W1:Y:S01]  /*24f0*/  LDS.128 R32, [R5+UR5+0xd00] ;  /* 0x000d000505207984 */ /* 0x000e620008000c00 */
[C---:B------:R-:W-:Y:S01]  /*2500*/  FFMA R15, R19.reuse, R50, R15 ;  /* 0x00000032130f7223 */ /* 0x040fe2000000000f */
[C---:B------:R-:W-:Y:S01]  /*2510*/  FFMA R13, R19.reuse, R54, R13 ;  /* 0x00000036130d7223 */ /* 0x040fe2000000000d */
[----:B------:R-:W-:Y:S01]  /*2520*/  FFMA R46, R19, R55, R46 ;  /* 0x00000037132e7223 */ /* 0x000fe2000000002e */
[----:B------:R-:W2:Y:S01]  /*2530*/  LDS.128 R36, [R10+0xd00] ;  /* 0x000d00000a247984 */ /* 0x000ea20000000c00 */
[CC--:B------:R-:W-:Y:S01]  /*2540*/  FFMA R108, R24.reuse, R49.reuse, R108 ;  /* 0x00000031186c7223 */ /* 0x0c0fe2000000006c */
[C---:B------:R-:W-:Y:S01]  /*2550*/  FFMA R45, R24.reuse, R50, R45 ;  /* 0x00000032182d7223 */ /* 0x040fe2000000002d */
[----:B------:R-:W-:Y:S01]  /*2560*/  FFMA R97, R24, R54, R97 ;  /* 0x0000003618617223 */ /* 0x000fe20000000061 */
[C---:B------:R-:W-:Y:S01]  /*2570*/  FFMA R62, R25.reuse, R48, R62 ;  /* 0x00000030193e7223 */ /* 0x040fe2000000003e */
        /* <DEDUP_REMOVED lines=8> */
[C---:B------:R-:W-:Y:S01]  /*2600*/  FFMA R76, R27.reuse, R49, R76 ;  /* 0x000000311b4c7223 */ /* 0x040fe2000000004c */
        /* <DEDUP_REMOVED lines=18> */
[----:B0-----:R-:W-:Y:S01]  /*2730*/  FFMA R48, R22, R31, R16 ;  /* 0x0000001f16307223 */ /* 0x001fe20000000010 */
[-C--:B------:R-:W-:Y:S01]  /*2740*/  FFMA R116, R23, R29.reuse, R44 ;  /* 0x0000001d17747223 */ /* 0x080fe2000000002c */
[C---:B------:R-:W-:Y:S01]  /*2750*/  FFMA R81, R20.reuse, R28, R81 ;  /* 0x0000001c14517223 */ /* 0x040fe20000000051 */
[----:B------:R-:W-:Y:S01]  /*2760*/  FFMA R86, R20, R29, R86 ;  /* 0x0000001d14567223 */ /* 0x000fe20000000056 */
[C---:B-1----:R-:W-:Y:S01]  /*2770*/  FFMA R50, R22.reuse, R33, R40 ;  /* 0x0000002116327223 */ /* 0x042fe20000000028 */
        /* <DEDUP_REMOVED lines=29> */
[----:B------:R-:W-:Y:S01]  /*2950*/  FFMA R118, R23, R35, R46 ;  /* 0x0000002317767223 */ /* 0x000fe2000000002e */
[-C--:B--2---:R-:W-:Y:S01]  /*2960*/  FFMA R108, R36, R29.reuse, R108 ;  /* 0x0000001d246c7223 */ /* 0x084fe2000000006c */
[-C--:B------:R-:W-:Y:S01]  /*2970*/  FFMA R60, R37, R29.reuse, R60 ;  /* 0x0000001d253c7223 */ /* 0x080fe2000000003c */
[----:B------:R-:W2:Y:S01]  /*2980*/  LDS.128 R20, [R10+0xf00] ;  /* 0x000f00000a147984 */ /* 0x000ea20000000c00 */
[-C--:B------:R-:W-:Y:S01]  /*2990*/  FFMA R70, R38, R29.reuse, R70 ;  /* 0x0000001d26467223 */ /* 0x080fe20000000046 */
[----:B------:R-:W-:Y:S01]  /*29a0*/  FFMA R76, R39, R29, R76 ;  /* 0x0000001d274c7223 */ /* 0x000fe2000000004c */
[C---:B------:R-:W-:Y:S01]  /*29b0*/  FFMA R53, R36.reuse, R30, R45 ;  /* 0x0000001e24357223 */ /* 0x040fe2000000002d */
[----:B------:R-:W3:Y:S01]  /*29c0*/  LDC R29, c[0x0][0x3a0] ;  /* 0x0000e800ff1d7b82 */ /* 0x000ee20000000800 */
        /* <DEDUP_REMOVED lines=42> */
[----:B------:R-:W-:Y:S01]  /*2c70*/  FFMA R114, R43, R27, R52 ;  /* 0x0000001b2b727223 */ /* 0x000fe20000000034 */
[----:B--2---:R-:W-:Y:S01]  /*2c80*/  FFMA R71, R20, R26, R53 ;  /* 0x0000001a14477223 */ /* 0x004fe20000000035 */
[----:B------:R-:W-:Y:S01]  /*2c90*/  FFMA R37, R21, R18, R55 ;  /* 0x0000001215257223 */ /* 0x000fe20000000037 */
        /* <DEDUP_REMOVED lines=46> */
[----:B---3--:R-:W-:-:S02]  /*2f80*/  LEA R0, R29, R0, 0x3 ;  /* 0x000000001d007211 */ /* 0x008fc400078e18ff */
[----:B------:R-:W-:Y:S01]  /*2f90*/  LEA R4, R29, R4, 0x3 ;  /* 0x000000041d047211 */ /* 0x000fe200078e18ff */
[----:B------:R-:W-:Y:S06]  /*2fa0*/  BAR.SYNC.DEFER_BLOCKING 0x0 ;  /* 0x0000000000007b1d */ /* 0x000fec0000010000 */
[----:B------:R-:W-:Y:S05]  /*2fb0*/  BRA.U !UP0, `(.L_x_36) ;  /* 0xffffffd508547547 */ /* 0x000fea000b83ffff */
.L_x_25:
        /* <DEDUP_REMOVED lines=34> */
[----:B------:R-:W-:Y:S01]  /*31e0*/  IADD3 R31, PT, PT, R29, R23, RZ ;  /* 0x000000171d1f7210 */ /* 0x000fe20007ffe0ff */
[----:B0-----:R-:W-:Y:S01]  /*31f0*/  @P1 IMAD.WIDE R4, R3, 0x4, R4 ;  /* 0x0000000403041825 */ /* 0x001fe200078e0204 */
[----:B------:R-:W-:Y:S02]  /*3200*/  LEA.HI.X.SX32 R3, R7, R22, 0x1, P2 ;  /* 0x0000001607037211 */ /* 0x000fe400010f0eff */
[C---:B------:R-:W-:Y:S02]  /*3210*/  ISETP.GE.OR P2, PT, R12.reuse, UR10, P0 ;  /* 0x0000000a0c007c0c */ /* 0x040fe40008746670 */
[----:B------:R0:W-:Y:S01]  /*3220*/  @P1 STG.E desc[UR8][R4.64], R81 ;  /* 0x0000005104001986 */ /* 0x0001e2000c101908 */
[----:B------:R-:W-:Y:S02]  /*3230*/  ISETP.GE.OR P1, PT, R12, UR10, P5 ;  /* 0x0000000a0c007c0c */ /* 0x000fe4000af26670 */
[----:B------:R-:W-:Y:S02]  /*3240*/  LEA.HI.X R3, R8, UR7, R3, 0x2, P4 ;  /* 0x0000000708037c11 */ /* 0x000fe4000a0f1403 */
[----:B------:R-:W-:-:S02]  /*3250*/  IADD3 R8, PT, PT, R0, 0x41, RZ ;  /* 0x0000004100087810 */ /* 0x000fc40007ffe0ff */
[-C--:B------:R-:W-:Y:S01]  /*3260*/  ISETP.GE.AND P4, PT, R6, R23.reuse, PT ;  /* 0x000000170600720c */ /* 0x080fe20003f86270 */
[----:B------:R-:W-:Y:S01]  /*3270*/  @!P3 STG.E desc[UR8][R2.64+0x4], R86 ;  /* 0x000004560200b986 */ /* 0x000fe2000c101908 */
[----:B------:R-:W-:-:S03]  /*3280*/  ISETP.GE.AND P3, PT, R8, R23, PT ;  /* 0x000000170800720c */ /* 0x000fc60003f66270 */
[----:B------:R-:W-:Y:S01]  /*3290*/  @!P2 STG.E desc[UR8][R2.64+0x8], R77 ;  /* 0x0000084d0200a986 */ /* 0x000fe2000c101908 */
[----:B------:R-:W-:Y:S02]  /*32a0*/  ISETP.GE.OR P2, PT, R12, UR10, P4 ;  /* 0x0000000a0c007c0c */ /* 0x000fe4000a746670 */
[----:B0-----:R-:W-:Y:S01]  /*32b0*/  IADD3 R4, PT, PT, R0, 0x42, RZ ;  /* 0x0000004200047810 */ /* 0x001fe20007ffe0ff */
[----:B------:R-:W-:Y:S01]  /*32c0*/  @!P1 STG.E desc[UR8][R2.64+0xc], R84 ;  /* 0x00000c5402009986 */ /* 0x000fe2000c101908 */
[----:B------:R-:W-:-:S09]  /*32d0*/  ISETP.GE.OR P1, PT, R12, UR10, P3 ;  /* 0x0000000a0c007c0c */ /* 0x000fd20009f26670 */
[----:B------:R0:W-:Y:S01]  /*32e0*/  @!P2 STG.E desc[UR8][R2.64+0x100], R33 ;  /* 0x000100210200a986 */ /* 0x0001e2000c101908 */
[----:B------:R-:W-:-:S03]  /*32f0*/  ISETP.GE.AND P2, PT, R4, R23, PT ;  /* 0x000000170400720c */ /* 0x000fc60003f46270 */
[----:B------:R-:W-:Y:S01]  /*3300*/  @!P1 STG.E desc[UR8][R2.64+0x104], R82 ;  /* 0x0001045202009986 */ /* 0x000fe2000c101908 */
[----:B------:R-:W-:Y:S02]  /*3310*/  ISETP.GE.OR P1, PT, R12, UR10, P2 ;  /* 0x0000000a0c007c0c */ /* 0x000fe40009726670 */
[----:B0-----:R-:W-:-:S05]  /*3320*/  IADD3 R33, PT, PT, R31, R23, RZ ;  /* 0x000000171f217210 */ /* 0x001fca0007ffe0ff */
[----:B------:R-:W-:-:S06]  /*3330*/  IMAD R41, R23, 0x3d, R33 ;  /* 0x0000003d17297824 */ /* 0x000fcc00078e0221 */
[----:B------:R-:W-:Y:S01]  /*3340*/  @!P1 STG.E desc[UR8][R2.64+0x108], R79 ;  /* 0x0001084f02009986 */ /* 0x000fe2000c101908 */
[----:B------:R-:W-:Y:S02]  /*3350*/  IADD3 R4, P1, PT, R0, R29, RZ ;  /* 0x0000001d00047210 */ /* 0x000fe40007f3e0ff */
[-C--:B------:R-:W-:Y:S02]  /*3360*/  IADD3 R43, PT, PT, R41, R23.reuse, RZ ;  /* 0x00000017292b7210 */ /* 0x080fe40007ffe0ff */
[----:B------:R-:W-:Y:S02]  /*3370*/  LEA.HI.X.SX32 R5, R29, R22, 0x1, P1 ;  /* 0x000000161d057211 */ /* 0x000fe400008f0eff */
[C---:B------:R-:W-:Y:S02]  /*3380*/  LEA R20, P1, R4.reuse, UR6, 0x2 ;  /* 0x0000000604147c11 */ /* 0x040fe4000f8210ff */
[----:B------:R-:W-:Y:S02]  /*3390*/  IADD3 R27, PT, PT, R43, R23, RZ ;  /* 0x000000172b1b7210 */ /* 0x000fe40007ffe0ff */
[----:B------:R-:W-:-:S02]  /*33a0*/  LEA.HI.X R21, R4, UR7, R5, 0x2, P1 ;  /* 0x0000000704157c11 */ /* 0x000fc400088f1405 */
[----:B------:R-:W-:Y:S02]  /*33b0*/  IADD3 R4, P1, PT, R0, R31, RZ ;  /* 0x0000001f00047210 */ /* 0x000fe40007f3e0ff */
[----:B------:R-:W-:Y:S02]  /*33c0*/  IADD3 R25, PT, PT, R27, R23, RZ ;  /* 0x000000171b197210 */ /* 0x000fe40007ffe0ff */
        /* <DEDUP_REMOVED lines=93> */
[----:B------:R-:W-:Y:S02]  /*39a0*/  ISETP.GE.OR P6, PT, R20, UR10, P1 ;  /* 0x0000000a14007c0c */ /* 0x000fe40008fc6670 */
[----:B0-----:R-:W-:-:S11]  /*39b0*/  IADD3 R13, PT, PT, R12, 0x41, RZ ;  /* 0x000000410c0d7810 */ /* 0x001fd60007ffe0ff */
[----:B------:R-:W-:Y:S01]  /*39c0*/  @!P6 STG.E desc[UR8][R16.64+0x10c], R110 ;  /* 0x00010c6e1000e986 */ /* 0x000fe2000c101908 */
[----:B------:R-:W-:-:S04]  /*39d0*/  ISETP.NE.AND P6, PT, R28, RZ, PT ;  /* 0x000000ff1c00720c */ /* 0x000fc80003fc5270 */
[----:B------:R-:W-:-:S13]  /*39e0*/  ISETP.GE.OR P6, PT, R14, UR10, P6 ;  /* 0x0000000a0e007c0c */ /* 0x000fda000b7c6670 */
        /* <DEDUP_REMOVED lines=86> */
.L_x_37:
        /* <DEDUP_REMOVED lines=11> */
.L_x_86:


//--------------------- .text._Z8warpGEMMILi128ELi128ELi8ELi256ELi8ELi32ELi16ELi8ELi4EEvPfS0_S0_iii --------------------------
	.section	.text._Z8warpGEMMILi128ELi128ELi8ELi256ELi8ELi32ELi16ELi8ELi4EEvPfS0_S0_iii,"ax",@progbits
	.align	128
        .global         _Z8warpGEMMILi128ELi128ELi8ELi256ELi8ELi32ELi16ELi8ELi4EEvPfS0_S0_iii
        .type           _Z8warpGEMMILi128ELi128ELi8ELi256ELi8ELi32ELi16ELi8ELi4EEvPfS0_S0_iii,@function
        .size           _Z8warpGEMMILi128ELi128ELi8ELi256ELi8ELi32ELi16ELi8ELi4EEvPfS0_S0_iii,(.L_x_87 - _Z8warpGEMMILi128ELi128ELi8ELi256ELi8ELi32ELi16ELi8ELi4EEvPfS0_S0_iii)
        .other          _Z8warpGEMMILi128ELi128ELi8ELi256ELi8ELi32ELi16ELi8ELi4EEvPfS0_S0_iii,@"STO_CUDA_ENTRY STV_DEFAULT"
_Z8warpGEMMILi128ELi128ELi8ELi256ELi8ELi32ELi16ELi8ELi4EEvPfS0_S0_iii:
.text._Z8warpGEMMILi128ELi128ELi8ELi256ELi8ELi32ELi16ELi8ELi4EEvPfS0_S0_iii:
        /* <DEDUP_REMOVED lines=16> */
[----:B------:R-:W-:Y:S02]  /*0100*/  CS2R R66, SRZ ;  /* 0x0000000000427805 */ /* 0x000fe4000001ff00 */
[----:B------:R-:W-:-:S02]  /*0110*/  MOV R108, RZ ;  /* 0x000000ff006c7202 */ /* 0x000fc40000000f00 */
[----:B------:R-:W-:Y:S01]  /*0120*/  CS2R R52, SRZ ;  /* 0x0000000000347805 */ /* 0x000fe2000001ff00 */
[----:B0-----:R-:W-:Y:S01]  /*0130*/  UISETP.GE.AND UP0, UPT, UR10, 0x1, UPT ;  /* 0x000000010a00788c */ /* 0x001fe2000bf06270 */
[----:B------:R-:W-:Y:S02]  /*0140*/  CS2R R68, SRZ ;  /* 0x0000000000447805 */ /* 0x000fe4000001ff00 */
[----:B------:R-:W-:Y:S02]  /*0150*/  CS2R R102, SRZ ;  /* 0x0000000000667805 */ /* 0x000fe4000001ff00 */
[----:B------:R-:W-:Y:S02]  /*0160*/  CS2R R94, SRZ ;  /* 0x00000000005e7805 */ /* 0x000fe4000001ff00 */
[----:B------:R-:W-:Y:S02]  /*0170*/  CS2R R84, SRZ ;  /* 0x0000000000547805 */ /* 0x000fe4000001ff00 */
[----:B------:R-:W-:-:S02]  /*0180*/  CS2R R78, SRZ ;  /* 0x00000000004e7805 */ /* 0x000fc4000001ff00 */
[----:B------:R-:W-:Y:S02]  /*0190*/  MOV R72, RZ ;  /* 0x000000ff00487202 */ /* 0x000fe40000000f00 */
[----:B------:R-:W-:Y:S02]  /*01a0*/  CS2R R76, SRZ ;  /* 0x00000000004c7805 */ /* 0x000fe4000001ff00 */
[----:B------:R-:W-:Y:S02]  /*01b0*/  CS2R R64, SRZ ;  /* 0x0000000000407805 */ /* 0x000fe4000001ff00 */
[----:B------:R-:W-:Y:S02]  /*01c0*/  CS2R R116, SRZ ;  /* 0x0000000000747805 */ /* 0x000fe4000001ff00 */
[----:B------:R-:W-:Y:S02]  /*01d0*/  CS2R R82, SRZ ;  /* 0x0000000000527805 */ /* 0x000fe4000001ff00 */
[----:B------:R-:W-:-:S02]  /*01e0*/  MOV R57, RZ ;  /* 0x000000ff00397202 */ /* 0x000fc40000000f00 */
[----:B------:R-:W-:Y:S02]  /*01f0*/  CS2R R70, SRZ ;  /* 0x0000000000467805 */ /* 0x000fe4000001ff00 */
[----:B------:R-:W-:Y:S02]  /*0200*/  CS2R R92, SRZ ;  /* 0x00000000005c7805 */ /* 0x000fe4000001ff00 */
[----:B------:R-:W-:Y:S02]  /*0210*/  CS2R R90, SRZ ;  /* 0x00000000005a7805 */ /* 0x000fe4000001ff00 */
[----:B------:R-:W-:Y:S02]  /*0220*/  CS2R R88, SRZ ;  /* 0x0000000000587805 */ /* 0x000fe4000001ff00 */
[----:B------:R-:W-:Y:S02]  /*0230*/  MOV R74, RZ ;  /* 0x000000ff004a7202 */ /* 0x000fe40000000f00 */
[----:B------:R-:W-:-:S02]  /*0240*/  CS2R R100, SRZ ;  /* 0x0000000000647805 */ /* 0x000fc4000001ff00 */
[----:B------:R-:W-:Y:S02]  /*0250*/  MOV R50, RZ ;  /* 0x000000ff00327202 */ /* 0x000fe40000000f00 */
[----:B------:R-:W-:Y:S02]  /*0260*/  CS2R R28, SRZ ;  /* 0x00000000001c7805 */ /* 0x000fe4000001ff00 */
[----:B------:R-:W-:Y:S01]  /*0270*/  CS2R R98, SRZ ;  /* 0x0000000000627805 */ /* 0x000fe2000001ff00 */
        /* <DEDUP_REMOVED lines=13> */
[C---:B------:R-:W-:Y:S02]  /*0350*/  LOP3.LUT R4, R2.reuse, 0x1f, RZ, 0xc0, !PT ;  /* 0x0000001f02047812 */ /* 0x040fe400078ec0ff */
[C---:B------:R-:W-:Y:S01]  /*0360*/  LOP3.LUT R5, R2.reuse, 0x20, RZ, 0xc0, !PT ;  /* 0x0000002002057812 */ /* 0x040fe200078ec0ff */
[----:B--2---:R-:W-:Y:S01]  /*0370*/  IMAD R0, R7, UR7, RZ ;  /* 0x0000000707007c24 */ /* 0x004fe2000f8e02ff */
[----:B------:R-:W-:Y:S01]  /*0380*/  SHF.L.U32 R6, R2, 0x2, RZ ;  /* 0x0000000202067819 */ /* 0x000fe200000006ff */
[----:B-----5:R-:W-:Y:S01]  /*0390*/  ULEA UR7, UR6, UR5, 0x18 ;  /* 0x0000000506077291 */ /* 0x020fe2000f8ec0ff */
[----:B------:R-:W-:Y:S01]  /*03a0*/  SHF.R.U32.HI R8, RZ, 0x3, R2 ;  /* 0x00000003ff087819 */ /* 0x000fe20000011602 */
[----:B------:R-:W-:Y:S01]  /*03b0*/  UIADD3 UR5, UPT, UPT, UR5, 0x1000, URZ ;  /* 0x0000100005057890 */ /* 0x000fe2000fffe0ff */
[----:B----4-:R-:W-:Y:S02]  /*03c0*/  LEA R3, R3, R0, 0x7 ;  /* 0x0000000003037211 */ /* 0x010fe400078e38ff */
[----:B------:R-:W-:Y:S01]  /*03d0*/  LOP3.LUT R5, R5, 0x1c, R6, 0xf8, !PT ;  /* 0x0000001c05057812 */ /* 0x000fe200078ef806 */
[----:B------:R-:W-:Y:S01]  /*03e0*/  ULEA UR5, UR6, UR5, 0x18 ;  /* 0x0000000506057291 */ /* 0x000fe2000f8ec0ff */
[----:B------:R-:W-:-:S02]  /*03f0*/  IADD3 R4, PT, PT, R4, R3, RZ ;  /* 0x0000000304047210 */ /* 0x000fc40007ffe0ff */
[----:B------:R-:W-:Y:S02]  /*0400*/  SHF.R.U32.HI R3, RZ, 0x4, R2 ;  /* 0x00000004ff037819 */ /* 0x000fe40000011602 */
[C---:B------:R-:W-:Y:S02]  /*0410*/  LEA.HI R6, R2.reuse, UR4, RZ, 0x1d ;  /* 0x0000000402067c11 */ /* 0x040fe4000f8fe8ff */
[----:B------:R-:W-:Y:S02]  /*0420*/  LOP3.LUT R3, R3, 0x3c, RZ, 0xc0, !PT ;  /* 0x0000003c03037812 */ /* 0x000fe400078ec0ff */
[----:B------:R-:W-:Y:S02]  /*0430*/  LOP3.LUT R9, R2, 0x7, RZ, 0xc0, !PT ;  /* 0x0000000702097812 */ /* 0x000fe400078ec0ff */
[C---:B------:R-:W-:Y:S02]  /*0440*/  IADD3 R18, PT, PT, R6.reuse, 0x60, RZ ;  /* 0x0000006006127810 */ /* 0x040fe40007ffe0ff */
[----:B------:R-:W-:-:S02]  /*0450*/  IADD3 R16, PT, PT, R6, 0x40, RZ ;  /* 0x0000004006107810 */ /* 0x000fc40007ffe0ff */
        /* <DEDUP_REMOVED lines=9> */
.L_x_49:
[----:B------:R-:W-:Y:S01]  /*04f0*/  ISETP.GE.AND P0, PT, R9, UR13, PT ;  /* 0x0000000d09007c0c */ /* 0x000fe2000bf06270 */
[----:B------:R-:W-:-:S03]  /*0500*/  HFMA2 R18, -RZ, RZ, 0, 0 ;  /* 0x00000000ff127431 */ /* 0x000fc600000001ff */
[----:B------:R-:W-:-:S13]  /*0510*/  ISETP.LT.AND P0, PT, R8, UR12, !P0 ;  /* 0x0000000c08007c0c */ /* 0x000fda000c701270 */
[----:B------:R-:W0:Y:S02]  /*0520*/  @P0 LDC.64 R16, c[0x0][0x380] ;  /* 0x0000e000ff100b82 */ /* 0x000e240000000a00 */
[----:B0-----:R-:W-:-:S05]  /*0530*/  @P0 IMAD.WIDE.U32 R16, R3, 0x4, R16 ;  /* 0x0000000403100825 */ /* 0x001fca00078e0010 */
[----:B------:R-:W2:Y:S01]  /*0540*/  @P0 LDG.E R18, desc[UR8][R16.64] ;  /* 0x0000000810120981 */ /* 0x000ea2000c1e1900 */
[----:B------:R-:W0:Y:S01]  /*0550*/  S2UR UR10, SR_CgaCtaId ;  /* 0x00000000000a79c3 */ /* 0x000e220000008800 */
[C---:B------:R-:W-:Y:S01]  /*0560*/  SHF.L.U32 R24, R2.reuse, 0x2, RZ ;  /* 0x0000000202187819 */ /* 0x040fe200000006ff */
[----:B------:R-:W-:Y:S01]  /*0570*/  UMOV UR7, 0x400 ;  /* 0x0000040000077882 */ /* 0x000fe20000000000 */
[----:B------:R-:W-:Y:S01]  /*0580*/  ISETP.GT.U32.AND P0, PT, R2, 0x2ff, PT ;  /* 0x000002ff0200780c */ /* 0x000fe20003f04070 */
[----:B------:R-:W-:Y:S01]  /*0590*/  BSSY.RECONVERGENT B1, `(.L_x_39) ;  /* 0x000006f000017945 */ /* 0x000fe20003800200 */
[----:B------:R-:W-:-:S03]  /*05a0*/  LOP3.LUT R20, R24, 0x1c, RZ, 0xc0, !PT ;  /* 0x0000001c18147812 */ /* 0x000fc600078ec0ff */
[----:B------:R-:W-:Y:S01]  /*05b0*/  BSSY.RELIABLE B0, `(.L_x_40) ;  /* 0x0000031000007945 */ /* 0x000fe20003800100 */
[----:B------:R-:W-:Y:S01]  /*05c0*/  LOP3.LUT R19, R24, 0xfe0, RZ, 0xc0, !PT ;  /* 0x00000fe018137812 */ /* 0x000fe200078ec0ff */
        /* <DEDUP_REMOVED lines=17> */
.L_x_43:
[----:B------:R-:W-:Y:S05]  /*06e0*/  BSYNC.RECONVERGENT B2 ;  /* 0x0000000000027941 */ /* 0x000fea0003800200 */
.L_x_42:
        /* <DEDUP_REMOVED lines=11> */
.L_x_45:
[----:B------:R-:W-:Y:S05]  /*07a0*/  BSYNC.RECONVERGENT B2 ;  /* 0x0000000000027941 */ /* 0x000fea0003800200 */
.L_x_44:
        /* <DEDUP_REMOVED lines=12> */
.L_x_48:
[----:B------:R-:W-:Y:S05]  /*0870*/  BSYNC.RECONVERGENT B2 ;  /* 0x0000000000027941 */ /* 0x000fea0003800200 */
.L_x_47:
[----:B-----5:R4:W-:Y:S02]  /*0880*/  STS [R19+0xc00], R16 ;  /* 0x000c001013007388 */ /* 0x0209e40000000800 */
.L_x_41:
[----:B------:R-:W-:-:S13]  /*0890*/  ISETP.GE.U32.AND P0, PT, R2, 0x100, PT ;  /* 0x000001000200780c */ /* 0x000fda0003f06070 */
[----:B------:R-:W-:Y:S05]  /*08a0*/  @P0 BREAK.RELIABLE B0 ;  /* 0x0000000000000942 */ /* 0x000fea0003800100 */
[----:B------:R-:W-:Y:S05]  /*08b0*/  @P0 BRA `(.L_x_46) ;  /* 0x0000000000f00947 */ /* 0x000fea0003800000 */
[----:B------:R-:W-:Y:S05]  /*08c0*/  BSYNC.RELIABLE B0 ;  /* 0x0000000000007941 */ /* 0x000fea0003800100 */
.L_x_40:
[----:B------:R-:W0:Y:S01]  /*08d0*/  S2R R31, SR_CTAID.X ;  /* 0x00000000001f7919 */ /* 0x000e220000002500 */
[----:B------:R-:W-:-:S04]  /*08e0*/  LOP3.LUT R30, R2, 0x1f, RZ, 0xc0, !PT ;  /* 0x0000001f021e7812 */ /* 0x000fc800078ec0ff */
[----:B0-----:R-:W-:-:S04]  /*08f0*/  LEA R18, R31, R30, 0x7 ;  /* 0x0000001e1f127211 */ /* 0x001fc800078e38ff */
[C---:B----4-:R-:W-:Y:S02]  /*0900*/  IADD3 R16, PT, PT, R18.reuse, 0x20, RZ ;  /* 0x0000002012107810 */ /* 0x050fe40007ffe0ff */
        /* <DEDUP_REMOVED lines=10> */
[----:B-123--:R-:W0:Y:S01]  /*09b0*/  @!P0 LDC.64 R16, c[0x0][0x388] ;  /* 0x0000e200ff108b82 */ /* 0x00ee220000000a00 */
        /* <DEDUP_REMOVED lines=34> */
[----:B------:R-:W-:-:S02]  /*0be0*/  SHF.L.U32 R2, R2, 0x4, RZ ;  /* 0x0000000402027819 */ /* 0x000fc400000006ff */
[----:B0-----:R-:W-:Y:S01]  /*0bf0*/  LOP3.LUT R17, R24, 0x7c, RZ, 0xc0, !PT ;  /* 0x0000007c18117812 */ /* 0x001fe200078ec0ff */
[----:B------:R-:W-:Y:S01]  /*0c00*/  ULEA UR6, UR10, UR6, 0x18 ;  /* 0x000000060a067291 */ /* 0x000fe2000f8ec0ff */
[----:B------:R-:W-:-:S05]  /*0c10*/  LOP3.LUT R2, R2, 0x3e00, RZ, 0xc0, !PT ;  /* 0x00003e0002027812 */ /* 0x000fca00078ec0ff */
[----:B------:R-:W-:Y:S02]  /*0c20*/  IADD3 R16, PT, PT, R17, UR6, R2 ;  /* 0x0000000611107c10 */ /* 0x000fe4000fffe002 */
[----:B------:R-:W0:Y:S03]  /*0c30*/  S2R R2, SR_TID.X ;  /* 0x0000000000027919 */ /* 0x000e260000002100 */
[----:B----4-:R1:W-:Y:S04]  /*0c40*/  STS [R16+0x80], R27 ;  /* 0x0000801b10007388 */ /* 0x0103e80000000800 */
[----:B--2---:R1:W-:Y:S04]  /*0c50*/  STS [R16], R25 ;  /* 0x0000001910007388 */ /* 0x0043e80000000800 */
[----:B---3--:R1:W-:Y:S04]  /*0c60*/  STS [R16+0x100], R31 ;  /* 0x0001001f10007388 */ /* 0x0083e80000000800 */
[----:B0----5:R1:W-:Y:S02]  /*0c70*/  STS [R16+0x180], R33 ;  /* 0x0001802110007388 */ /* 0x0213e40000000800 */
.L_x_46:
[----:B------:R-:W-:Y:S05]  /*0c80*/  BSYNC.RECONVERGENT B1 ;  /* 0x0000000000017941 */ /* 0x000fea0003800200 */
.L_x_39:
        /* <DEDUP_REMOVED lines=11> */
[----:B------:R-:W1:Y:S04]  /*0d40*/  LDS R75, [R5+UR5+0x180] ;  /* 0x00018005054b7984 */ /* 0x000e680008000800 */
[----:B------:R-:W5:Y:S04]  /*0d50*/  LDS R73, [R5+UR5+0x1c0] ;  /* 0x0001c00505497984 */ /* 0x000f680008000800 */
[----:B------:R-:W0:Y:S04]  /*0d60*/  LDS R111, [R5+UR5+0x40] ;  /* 0x00004005056f7984 */ /* 0x000e280008000800 */
[----:B------:R-:W2:Y:S04]  /*0d70*/  LDS.128 R40, [R10+0x200] ;  /* 0x000200000a287984 */ /* 0x000ea80000000c00 */
[----:B------:R-:W2:Y:S04]  /*0d80*/  LDS R110, [R5+UR5] ;  /* 0x00000005056e7984 */ /* 0x000ea80008000800 */
[----:B------:R-:W2:Y:S04]  /*0d90*/  LDS R112, [R5+UR5+0x80] ;  /* 0x0000800505707984 */ /* 0x000ea80008000800 */
[----:B------:R-:W2:Y:S04]  /*0da0*/  LDS R113, [R5+UR5+0xc0] ;  /* 0x0000c00505717984 */ /* 0x000ea80008000800 */
[----:B------:R-:W2:Y:S04]  /*0db0*/  LDS R114, [R5+UR5+0x100] ;  /* 0x0001000505727984 */ /* 0x000ea80008000800 */
[----:B------:R-:W2:Y:S04]  /*0dc0*/  LDS R109, [R5+UR5+0x140] ;  /* 0x00014005056d7984 */ /* 0x000ea80008000800 */
[----:B------:R-:W2:Y:S01]  /*0dd0*/  LDS.128 R24, [R10+0x400] ;  /* 0x000400000a187984 */ /* 0x000ea20000000c00 */
[----:B-1----:R-:W-:-:S03]  /*0de0*/  FFMA R63, R32, R75, R28 ;  /* 0x0000004b203f7223 */ /* 0x002fc6000000001c */
[----:B------:R-:W1:Y:S01]  /*0df0*/  LDS.128 R20, [R10+0x600] ;  /* 0x000600000a147984 */ /* 0x000e620000000c00 */
[----:B-----5:R-:W-:-:S03]  /*0e00*/  FFMA R56, R32, R73, R29 ;  /* 0x0000004920387223 */ /* 0x020fc6000000001d */
[----:B------:R-:W5:Y:S01]  /*0e10*/  LDS.128 R44, [R10+0x800] ;  /* 0x000800000a2c7984 */ /* 0x000f620000000c00 */
[----:B0-----:R-:W-:-:S03]  /*0e20*/  FFMA R97, R32, R111, R97 ;  /* 0x0000006f20617223 */ /* 0x001fc60000000061 */
[----:B--234-:R-:W0:Y:S01]  /*0e30*/  LDS.128 R16, [R10+0xa00] ;  /* 0x000a00000a107984 */ /* 0x01ce220000000c00 */
[----:B------:R-:W-:-:S03]  /*0e40*/  FFMA R55, R40, R111, R36 ;  /* 0x0000006f28377223 */ /* 0x000fc60000000024 */
[----:B------:R-:W2:Y:S01]  /*0e50*/  LDS.128 R28, [R10+0xc00] ;  /* 0x000c00000a1c7984 */ /* 0x000ea20000000c00 */
[C---:B------:R-:W-:Y:S01]  /*0e60*/  FFMA R70, R40.reuse, R75, R70 ;  /* 0x0000004b28467223 */ /* 0x040fe20000000046 */
[----:B------:R-:W-:Y:S01]  /*0e70*/  FFMA R101, R40, R73, R101 ;  /* 0x0000004928657223 */ /* 0x000fe20000000065 */
[-C--:B------:R-:W-:Y:S01]  /*0e80*/  FFMA R58, R32, R110.reuse, R58 ;  /* 0x0000006e203a7223 */ /* 0x080fe2000000003a */
[----:B------:R-:W3:Y:S01]  /*0e90*/  LDS.128 R36, [R10+0xe00] ;  /* 0x000e00000a247984 */ /* 0x000ee20000000c00 */
[----:B------:R-:W-:Y:S01]  /*0ea0*/  FFMA R50, R40, R110, R50 ;  /* 0x0000006e28327223 */ /* 0x000fe20000000032 */
[-C--:B------:R-:W-:Y:S01]  /*0eb0*/  FFMA R98, R32, R112.reuse, R98 ;  /* 0x0000007020627223 */ /* 0x080fe20000000062 */
[----:B------:R-:W-:Y:S01]  /*0ec0*/  FFMA R88, R40, R112, R88 ;  /* 0x0000007028587223 */ /* 0x000fe20000000058 */
[-C--:B------:R-:W-:Y:S01]  /*0ed0*/  FFMA R99, R32, R113.reuse, R99 ;  /* 0x0000007120637223 */ /* 0x080fe20000000063 */
[----:B------:R-:W-:Y:S01]  /*0ee0*/  FFMA R90, R40, R113, R90 ;  /* 0x00000071285a7223 */ /* 0x000fe2000000005a */
[-C--:B------:R-:W-:Y:S01]  /*0ef0*/  FFMA R100, R32, R114.reuse, R100 ;  /* 0x0000007220647223 */ /* 0x080fe20000000064 */
[----:B------:R-:W-:Y:S01]  /*0f00*/  FFMA R92, R40, R114, R92 ;  /* 0x00000072285c7223 */ /* 0x000fe2000000005c */
[-C--:B------:R-:W-:Y:S01]  /*0f10*/  FFMA R61, R32, R109.reuse, R61 ;  /* 0x0000006d203d7223 */ /* 0x080fe2000000003d */
[----:B------:R-:W-:Y:S01]  /*0f20*/  FFMA R94, R40, R109, R94 ;  /* 0x0000006d285e7223 */ /* 0x000fe2000000005e */
[C---:B------:R-:W-:Y:S01]  /*0f30*/  FFMA R32, R24.reuse, R75, R71 ;  /* 0x0000004b18207223 */ /* 0x040fe20000000047 */
[C---:B------:R-:W-:Y:S01]  /*0f40*/  FFMA R91, R24.reuse, R113, R91 ;  /* 0x00000071185b7223 */ /* 0x040fe2000000005b */
[----:B------:R-:W4:Y:S01]  /*0f50*/  LDS R71, [R5+UR5+0x200] ;  /* 0x0002000505477984 */ /* 0x000f220008000800 */
[CC--:B------:R-:W-:Y:S01]  /*0f60*/  FFMA R74, R24.reuse, R110.reuse, R74 ;  /* 0x0000006e184a7223 */ /* 0x0c0fe2000000004a */
[----:B------:R-:W-:Y:S01]  /*0f70*/  FFMA R87, R24, R111, R87 ;  /* 0x0000006f18577223 */ /* 0x000fe20000000057 */
[C---:B-1----:R-:W-:Y:S01]  /*0f80*/  FFMA R64, R20.reuse, R113, R64 ;  /* 0x0000007114407223 */ /* 0x042fe20000000040 */
[C---:B------:R-:W-:Y:S01]  /*0f90*/  FFMA R53, R20.reuse, R110, R53 ;  /* 0x0000006e14357223 */ /* 0x040fe20000000035 */
[C---:B------:R-:W-:Y:S01]  /*0fa0*/  FFMA R54, R20.reuse, R111, R54 ;  /* 0x0000006f14367223 */ /* 0x040fe20000000036 */
[-C--:B------:R-:W-:Y:S01]  /*0fb0*/  FFMA R57, R20, R112.reuse, R57 ;  /* 0x0000007014397223 */ /* 0x080fe20000000039 */
[C---:B-----5:R-:W-:Y:S01]  /*0fc0*/  FFMA R65, R44.reuse, R113, R65 ;  /* 0x000000712c417223 */ /* 0x060fe20000000041 */
[----:B------:R-:W-:Y:S01]  /*0fd0*/  FFMA R51, R44, R112, R116 ;  /* 0x000000702c337223 */ /* 0x000fe20000000074 */
[C---:B------:R-:W-:Y:S01]  /*0fe0*/  FFMA R77, R20.reuse, R114, R77 ;  /* 0x00000072144d7223 */ /* 0x040fe2000000004d */
[----:B------:R-:W-:Y:S01]  /*0ff0*/  FFMA R83, R20, R109, R83 ;  /* 0x0000006d14537223 */ /* 0x000fe20000000053 */
[----:B0-----:R-:W-:Y:S01]  /*1000*/  FFMA R66, R16, R113, R66 ;  /* 0x0000007110427223 */ /* 0x001fe20000000042 */
[C---:B------:R-:W-:Y:S01]  /*1010*/  FFMA R69, R20.reuse, R75, R69 ;  /* 0x0000004b14457223 */ /* 0x040fe20000000045 */
[----:B------:R-:W-:Y:S01]  /*1020*/  FFMA R104, R20, R73, R104 ;  /* 0x0000004914687223 */ /* 0x000fe20000000068 */
[-C--:B------:R-:W-:Y:S01]  /*1030*/  FFMA R116, R16, R110.reuse, R72 ;  /* 0x0000006e10747223 */ /* 0x080fe20000000048 */
[----:B--2---:R-:W-:Y:S01]  /*1040*/  FFMA R67, R28, R113, R67 ;  /* 0x000000711c437223 */ /* 0x004fe20000000043 */
[C---:B------:R-:W-:Y:S01]  /*1050*/  FFMA R62, R44.reuse, R110, R62 ;  /* 0x0000006e2c3e7223 */ /* 0x040fe2000000003e */
[C---:B------:R-:W-:Y:S01]  /*1060*/  FFMA R20, R44.reuse, R111, R117 ;  /* 0x0000006f2c147223 */ /* 0x040fe20000000075 */
[----:B------:R-:W-:Y:S01]  /*1070*/  FFMA R78, R44, R114, R78 ;  /* 0x000000722c4e7223 */ /* 0x000fe2000000004e */
[----:B---3--:R-:W-:Y:S01]  /*1080*/  FFMA R113, R36, R113, R48 ;  /* 0x0000007124717223 */ /* 0x008fe20000000030 */
[C---:B------:R-:W-:Y:S01]  /*1090*/  FFMA R84, R44.reuse, R109, R84 ;  /* 0x0000006d2c547223 */ /* 0x040fe20000000054 */
[----:B------:R-:W0:Y:S01]  /*10a0*/  LDS R48, [R5+UR5+0x300] ;  /* 0x0003000505307984 */ /* 0x000e220008000800 */
[C---:B------:R-:W-:Y:S01]  /*10b0*/  FFMA R76, R44.reuse, R75, R76 ;  /* 0x0000004b2c4c7223 */ /* 0x040fe2000000004c */
[----:B------:R-:W-:Y:S01]  /*10c0*/  FFMA R107, R44, R73, R107 ;  /* 0x000000492c6b7223 */ /* 0x000fe2000000006b */
        /* <DEDUP_REMOVED lines=10> */
[C---:B------:R-:W-:Y:S01]  /*1170*/  FFMA R115, R28.reuse, R111, R52 ;  /* 0x0000006f1c737223 */ /* 0x040fe20000000034 */
[----:B------:R-:W1:Y:S01]  /*1180*/  LDS R24, [R5+UR5+0x240] ;  /* 0x0002400505187984 */ /* 0x000e620008000800 */
[C---:B------:R-:W-:Y:S01]  /*1190*/  FFMA R16, R28.reuse, R110, R68 ;  /* 0x0000006e1c107223 */ /* 0x040fe20000000044 */
[C---:B------:R-:W-:Y:S01]  /*11a0*/  FFMA R52, R28.reuse, R112, R108 ;  /* 0x000000701c347223 */ /* 0x040fe2000000006c */
[CC--:B------:R-:W-:Y:S01]  /*11b0*/  FFMA R80, R28.reuse, R114.reuse, R80 ;  /* 0x000000721c507223 */ /* 0x0c0fe20000000050 */
[C---:B------:R-:W-:Y:S01]  /*11c0*/  FFMA R86, R28.reuse, R109, R86 ;  /* 0x0000006d1c567223 */ /* 0x040fe20000000056 */
[C---:B------:R-:W-:Y:S01]  /*11d0*/  FFMA R96, R28.reuse, R75, R96 ;  /* 0x0000004b1c607223 */ /* 0x040fe20000000060 */
[----:B------:R-:W-:Y:S01]  /*11e0*/  FFMA R59, R28, R73, R59 ;  /* 0x000000491c3b7223 */ /* 0x000fe2000000003b */
[C---:B------:R-:W-:Y:S01]  /*11f0*/  FFMA R106, R36.reuse, R75, R106 ;  /* 0x0000004b246a7223 */ /* 0x040fe2000000006a */
[----:B------:R-:W2:Y:S01]  /*1200*/  LDS R28, [R5+UR5+0x340] ;  /* 0x00034005051c7984 */ /* 0x000ea20008000800 */
[C---:B------:R-:W-:Y:S01]  /*1210*/  FFMA R111, R36.reuse, R111, R14 ;  /* 0x0000006f246f7223 */ /* 0x040fe2000000000e */
[C---:B------:R-:W-:Y:S01]  /*1220*/  FFMA R105, R36.reuse, R73, R105 ;  /* 0x0000004924697223 */ /* 0x040fe20000000069 */
[C---:B------:R-:W-:Y:S01]  /*1230*/  FFMA R81, R36.reuse, R114, R81 ;  /* 0x0000007224517223 */ /* 0x040fe20000000051 */
[----:B------:R-:W3:Y:S01]  /*1240*/  LDS R108, [R5+UR5+0x380] ;  /* 0x00038005056c7984 */ /* 0x000ee20008000800 */
[C---:B----4-:R-:W-:Y:S01]  /*1250*/  FFMA R14, R71.reuse, R45, R62 ;  /* 0x0000002d470e7223 */ /* 0x050fe2000000003e */
[C---:B------:R-:W-:Y:S01]  /*1260*/  FFMA R40, R71.reuse, R41, R50 ;  /* 0x0000002947287223 */ /* 0x040fe20000000032 */
[C---:B------:R-:W-:Y:S01]  /*1270*/  FFMA R110, R36.reuse, R110, R13 ;  /* 0x0000006e246e7223 */ /* 0x040fe2000000000d */
[----:B------:R-:W4:Y:S01]  /*1280*/  LDS R49, [R5+UR5+0x280] ;  /* 0x0002800505317984 */ /* 0x000f220008000800 */
[C---:B------:R-:W-:Y:S01]  /*1290*/  FFMA R112, R36.reuse, R112, R15 ;  /* 0x0000007024707223 */ /* 0x040fe2000000000f */
[----:B------:R-:W-:Y:S01]  /*12a0*/  FFMA R60, R36, R109, R60 ;  /* 0x0000006d243c7223 */ /* 0x000fe2000000003c */
[C---:B------:R-:W-:Y:S01]  /*12b0*/  FFMA R58, R71.reuse, R33, R58 ;  /* 0x00000021473a7223 */ /* 0x040fe2000000003a */
[----:B------:R-:W5:Y:S01]  /*12c0*/  LDS R68, [R5+UR5+0x2c0] ;  /* 0x0002c00505447984 */ /* 0x000f620008000800 */
[C---:B------:R-:W-:Y:S01]  /*12d0*/  FFMA R74, R71.reuse, R25, R74 ;  /* 0x00000019474a7223 */ /* 0x040fe2000000004a */
[C---:B------:R-:W-:Y:S01]  /*12e0*/  FFMA R13, R71.reuse, R21, R53 ;  /* 0x00000015470d7223 */ /* 0x040fe20000000035 */
[C---:B------:R-:W-:Y:S01]  /*12f0*/  FFMA R15, R71.reuse, R17, R116 ;  /* 0x00000011470f7223 */ /* 0x040fe20000000074 */
[----:B------:R-:W5:Y:S01]  /*1300*/  LDS R75, [R5+UR5+0x3c0] ;  /* 0x0003c005054b7984 */ /* 0x000f620008000800 */
[C---:B------:R-:W-:Y:S01]  /*1310*/  FFMA R16, R71.reuse, R29, R16 ;  /* 0x0000001d47107223 */ /* 0x040fe20000000010 */
[C---:B0-----:R-:W-:Y:S01]  /*1320*/  FFMA R100, R48.reuse, R33, R100 ;  /* 0x0000002130647223 */ /* 0x041fe20000000064 */
[C---:B------:R-:W-:Y:S01]  /*1330*/  FFMA R92, R48.reuse, R41, R92 ;  /* 0x00000029305c7223 */ /* 0x040fe2000000005c */
[----:B------:R-:W0:Y:S01]  /*1340*/  LDS R73, [R5+UR5+0x400] ;  /* 0x0004000505497984 */ /* 0x000e220008000800 */
[C---:B------:R-:W-:Y:S01]  /*1350*/  FFMA R93, R48.reuse, R25, R93 ;  /* 0x00000019305d7223 */ /* 0x040fe2000000005d */
[C---:B------:R-:W-:Y:S01]  /*1360*/  FFMA R77, R48.reuse, R21, R77 ;  /* 0x00000015304d7223 */ /* 0x040fe2000000004d */
[C---:B------:R-:W-:Y:S01]  /*1370*/  FFMA R78, R48.reuse, R45, R78 ;  /* 0x0000002d304e7223 */ /* 0x040fe2000000004e */
[----:B------:R-:W0:Y:S01]  /*1380*/  LDS R62, [R5+UR5+0x440] ;  /* 0x00044005053e7984 */ /* 0x000e220008000800 */
[C---:B------:R-:W-:Y:S01]  /*1390*/  FFMA R79, R48.reuse, R17, R79 ;  /* 0x00000011304f7223 */ /* 0x040fe2000000004f */
[C---:B------:R-:W-:Y:S01]  /*13a0*/  FFMA R80, R48.reuse, R29, R80 ;  /* 0x0000001d30507223 */ /* 0x040fe20000000050 */
[-C--:B------:R-:W-:Y:S01]  /*13b0*/  FFMA R81, R48, R37.reuse, R81 ;  /* 0x0000002530517223 */ /* 0x080fe20000000051 */
[----:B------:R-:W0:Y:S01]  /*13c0*/  LDS R50, [R5+UR5+0x480] ;  /* 0x0004800505327984 */ /* 0x000e220008000800 */
[----:B------:R-:W-:-:S03]  /*13d0*/  FFMA R71, R71, R37, R110 ;  /* 0x0000002547477223 */ /* 0x000fc6000000006e */
[----:B------:R-:W0:Y:S01]  /*13e0*/  LDS R48, [R5+UR5+0x4c0] ;  /* 0x0004c00505307984 */ /* 0x000e220008000800 */
        /* <DEDUP_REMOVED lines=8> */
[C---:B--2---:R-:W-:Y:S01]  /*1470*/  FFMA R61, R28.reuse, R33, R61 ;  /* 0x000000211c3d7223 */ /* 0x044fe2000000003d */
[C---:B------:R-:W-:Y:S01]  /*1480*/  FFMA R94, R28.reuse, R41, R94 ;  /* 0x000000291c5e7223 */ /* 0x040fe2000000005e */
[C---:B------:R-:W-:Y:S01]  /*1490*/  FFMA R82, R28.reuse, R25, R82 ;  /* 0x000000191c527223 */ /* 0x040fe20000000052 */
[C---:B------:R-:W-:Y:S01]  /*14a0*/  FFMA R83, R28.reuse, R21, R83 ;  /* 0x000000151c537223 */ /* 0x040fe20000000053 */
[C---:B------:R-:W-:Y:S01]  /*14b0*/  FFMA R84, R28.reuse, R45, R84 ;  /* 0x0000002d1c547223 */ /* 0x040fe20000000054 */
[C---:B------:R-:W-:Y:S01]  /*14c0*/  FFMA R85, R28.reuse, R17, R85 ;  /* 0x000000111c557223 */ /* 0x040fe20000000055 */
[C---:B------:R-:W-:Y:S01]  /*14d0*/  FFMA R86, R28.reuse, R29, R86 ;  /* 0x0000001d1c567223 */ /* 0x040fe20000000056 */
[----:B------:R-:W-:Y:S01]  /*14e0*/  FFMA R60, R28, R37, R60 ;  /* 0x000000251c3c7223 */ /* 0x000fe2000000003c */
[C---:B---3--:R-:W-:Y:S01]  /*14f0*/  FFMA R28, R108.reuse, R33, R63 ;  /* 0x000000216c1c7223 */ /* 0x048fe2000000003f */
[CC--:B----4-:R-:W-:Y:S01]  /*1500*/  FFMA R44, R49.reuse, R17.reuse, R44 ;  /* 0x00000011312c7223 */ /* 0x0d0fe2000000002c */
[-C--:B------:R-:W-:Y:S01]  /*1510*/  FFMA R63, R108, R17.reuse, R95 ;  /* 0x000000116c3f7223 */ /* 0x080fe2000000005f */
[C---:B-----5:R-:W-:Y:S01]  /*1520*/  FFMA R66, R68.reuse, R17, R66 ;  /* 0x0000001144427223 */ /* 0x060fe20000000042 */
[C---:B------:R-:W-:Y:S01]  /*1530*/  FFMA R98, R49.reuse, R33, R98 ;  /* 0x0000002131627223 */ /* 0x040fe20000000062 */
[C---:B------:R-:W-:Y:S01]  /*1540*/  FFMA R88, R49.reuse, R41, R88 ;  /* 0x0000002931587223 */ /* 0x040fe20000000058 */
[----:B------:R-:W-:Y:S01]  /*1550*/  FFMA R89, R49, R25, R89 ;  /* 0x0000001931597223 */ /* 0x000fe20000000059 */
[----:B------:R-:W-:Y:S01]  /*1560*/  FFMA R102, R75, R17, R102 ;  /* 0x000000114b667223 */ /* 0x000fe20000000066 */
        /* <DEDUP_REMOVED lines=10> */
[----:B------:R-:W-:Y:S01]  /*1610*/  FFMA R95, R108, R29, R96 ;  /* 0x0000001d6c5f7223 */ /* 0x000fe20000000060 */
[C---:B------:R-:W-:Y:S01]  /*1620*/  FFMA R56, R75.reuse, R33, R56 ;  /* 0x000000214b387223 */ /* 0x040fe20000000038 */
[C---:B------:R-:W-:Y:S01]  /*1630*/  FFMA R104, R75.reuse, R21, R104 ;  /* 0x000000154b687223 */ /* 0x040fe20000000068 */
[----:B------:R-:W-:Y:S01]  /*1640*/  FFMA R59, R75, R29, R59 ;  /* 0x0000001d4b3b7223 */ /* 0x000fe2000000003b */
[----:B0-----:R-:W-:Y:S01]  /*1650*/  FFMA R17, R73, R38, R71 ;  /* 0x0000002649117223 */ /* 0x001fe20000000047 */
[-C--:B------:R-:W-:Y:S01]  /*1660*/  FFMA R49, R49, R37.reuse, R112 ;  /* 0x0000002531317223 */ /* 0x080fe20000000070 */
[----:B------:R-:W-:Y:S01]  /*1670*/  FFMA R68, R68, R37, R113 ;  /* 0x0000002544447223 */ /* 0x000fe20000000071 */
[----:B------:R-:W0:Y:S01]  /*1680*/  LDS R33, [R5+UR5+0x500] ;  /* 0x0005000505217984 */ /* 0x000e220008000800 */
[C---:B------:R-:W-:Y:S01]  /*1690*/  FFMA R97, R62.reuse, R34, R97 ;  /* 0x000000223e617223 */ /* 0x040fe20000000061 */
[C---:B------:R-:W-:Y:S01]  /*16a0*/  FFMA R55, R62.reuse, R42, R55 ;  /* 0x0000002a3e377223 */ /* 0x040fe20000000037 */
[C---:B------:R-:W-:Y:S01]  /*16b0*/  FFMA R87, R62.reuse, R26, R87 ;  /* 0x0000001a3e577223 */ /* 0x040fe20000000057 */
[----:B------:R-:W1:Y:S01]  /*16c0*/  LDS R29, [R5+UR5+0x540] ;  /* 0x00054005051d7984 */ /* 0x000e620008000800 */
[C---:B------:R-:W-:Y:S01]  /*16d0*/  FFMA R54, R62.reuse, R22, R54 ;  /* 0x000000163e367223 */ /* 0x040fe20000000036 */
[C---:B------:R-:W-:Y:S01]  /*16e0*/  FFMA R20, R62.reuse, R46, R20 ;  /* 0x0000002e3e147223 */ /* 0x040fe20000000014 */
[C---:B------:R-:W-:Y:S01]  /*16f0*/  FFMA R21, R62.reuse, R18, R72 ;  /* 0x000000123e157223 */ /* 0x040fe20000000048 */
[----:B------:R-:W2:Y:S01]  /*1700*/  LDS R71, [R5+UR5+0x580] ;  /* 0x0005800505477984 */ /* 0x000ea20008000800 */
[C---:B------:R-:W-:Y:S01]  /*1710*/  FFMA R53, R62.reuse, R30, R53 ;  /* 0x0000001e3e357223 */ /* 0x040fe20000000035 */
[----:B------:R-:W-:Y:S01]  /*1720*/  FFMA R24, R62, R38, R24 ;  /* 0x000000263e187223 */ /* 0x000fe20000000018 */
[C---:B------:R-:W-:Y:S01]  /*1730*/  FFMA R32, R108.reuse, R25, R32 ;  /* 0x000000196c207223 */ /* 0x040fe20000000020 */
[----:B------:R-:W3:Y:S01]  /*1740*/  LDS R62, [R5+UR5+0x5c0] ;  /* 0x0005c005053e7984 */ /* 0x000ee20008000800 */
        /* <DEDUP_REMOVED lines=19> */
[----:B------:R-:W4:Y:S01]  /*1880*/  LDS R50, [R5+UR5+0x680] ;  /* 0x0006800505327984 */ /* 0x000f220008000800 */
[C---:B------:R-:W-:Y:S01]  /*1890*/  FFMA R101, R75.reuse, R41, R101 ;  /* 0x000000294b657223 */ /* 0x040fe20000000065 */
[----:B------:R-:W-:Y:S01]  /*18a0*/  FFMA R105, R75, R37, R105 ;  /* 0x000000254b697223 */ /* 0x000fe20000000069 */
[C---:B------:R-:W-:Y:S01]  /*18b0*/  FFMA R70, R108.reuse, R41, R70 ;  /* 0x000000296c467223 */ /* 0x040fe20000000046 */
[----:B------:R-:W5:Y:S01]  /*18c0*/  LDS R48, [R5+UR5+0x6c0] ;  /* 0x0006c00505307984 */ /* 0x000f620008000800 */
[----:B------:R-:W-:Y:S01]  /*18d0*/  FFMA R96, R108, R37, R106 ;  /* 0x000000256c607223 */ /* 0x000fe2000000006a */
[C---:B------:R-:W-:Y:S01]  /*18e0*/  FFMA R58, R73.reuse, R34, R58 ;  /* 0x00000022493a7223 */ /* 0x040fe2000000003a */
[----:B------:R-:W-:Y:S01]  /*18f0*/  FFMA R16, R73, R30, R16 ;  /* 0x0000001e49107223 */ /* 0x000fe20000000010 */
[C---:B0-----:R-:W-:Y:S01]  /*1900*/  FFMA R100, R33.reuse, R34, R100 ;  /* 0x0000002221647223 */ /* 0x041fe20000000064 */
[----:B------:R-:W-:Y:S01]  /*1910*/  FFMA R80, R33, R30, R80 ;  /* 0x0000001e21507223 */ /* 0x000fe20000000050 */
[----:B------:R-:W0:Y:S01]  /*1920*/  LDS R52, [R5+UR5+0x640] ;  /* 0x0006400505347984 */ /* 0x000e220008000800 */
[----:B------:R-:W-:Y:S01]  /*1930*/  FFMA R41, R73, R26, R74 ;  /* 0x0000001a49297223 */ /* 0x000fe2000000004a */
[C---:B-1----:R-:W-:Y:S01]  /*1940*/  FFMA R61, R29.reuse, R34, R61 ;  /* 0x000000221d3d7223 */ /* 0x042fe2000000003d */
[----:B------:R-:W-:Y:S01]  /*1950*/  FFMA R86, R29, R30, R86 ;  /* 0x0000001e1d567223 */ /* 0x000fe20000000056 */
[----:B------:R-:W1:Y:S01]  /*1960*/  LDS R108, [R5+UR5+0x780] ;  /* 0x00078005056c7984 */ /* 0x000e620008000800 */
[----:B------:R-:W-:Y:S01]  /*1970*/  FFMA R14, R73, R46, R14 ;  /* 0x0000002e490e7223 */ /* 0x000fe2000000000e */
[C---:B--2---:R-:W-:Y:S01]  /*1980*/  FFMA R28, R71.reuse, R34, R28 ;  /* 0x00000022471c7223 */ /* 0x044fe2000000001c */
[----:B------:R-:W-:Y:S01]  /*1990*/  FFMA R95, R71, R30, R95 ;  /* 0x0000001e475f7223 */ /* 0x000fe2000000005f */
[----:B------:R-:W2:Y:S01]  /*19a0*/  LDS R57, [R5+UR5+0x600] ;  /* 0x0006000505397984 */ /* 0x000ea20008000800 */
[C---:B------:R-:W-:Y:S01]  /*19b0*/  FFMA R92, R33.reuse, R42, R92 ;  /* 0x0000002a215c7223 */ /* 0x040fe2000000005c */
        /* <DEDUP_REMOVED lines=8> */
[----:B------:R-:W3:Y:S01]  /*1a40*/  LDS R56, [R5+UR5+0x700] ;  /* 0x0007000505387984 */ /* 0x000ee20008000800 */
[C---:B------:R-:W-:Y:S01]  /*1a50*/  FFMA R93, R33.reuse, R26, R93 ;  /* 0x0000001a215d7223 */ /* 0x040fe2000000005d */
[C---:B------:R-:W-:Y:S01]  /*1a60*/  FFMA R77, R33.reuse, R22, R77 ;  /* 0x00000016214d7223 */ /* 0x040fe2000000004d */
[C---:B------:R-:W-:Y:S01]  /*1a70*/  FFMA R78, R33.reuse, R46, R78 ;  /* 0x0000002e214e7223 */ /* 0x040fe2000000004e */
[----:B------:R-:W3:Y:S01]  /*1a80*/  LDS R62, [R5+UR5+0x740] ;  /* 0x00074005053e7984 */ /* 0x000ee20008000800 */
[C---:B------:R-:W-:Y:S01]  /*1a90*/  FFMA R79, R33.reuse, R18, R79 ;  /* 0x00000012214f7223 */ /* 0x040fe2000000004f */
[----:B------:R-:W-:Y:S01]  /*1aa0*/  FFMA R81, R33, R38, R81 ;  /* 0x0000002621517223 */ /* 0x000fe20000000051 */
[C---:B------:R-:W-:Y:S01]  /*1ab0*/  FFMA R94, R29.reuse, R42, R94 ;  /* 0x0000002a1d5e7223 */ /* 0x040fe2000000005e */
[----:B------:R-:W3:Y:S01]  /*1ac0*/  LDS R106, [R5+UR5+0x7c0] ;  /* 0x0007c005056a7984 */ /* 0x000ee20008000800 */
        /* <DEDUP_REMOVED lines=28> */
[C---:B------:R-:W-:Y:S01]  /*1c90*/  FFMA R67, R48.reuse, R31, R67 ;  /* 0x0000001f30437223 */ /* 0x040fe20000000043 */
[----:B------:R-:W-:Y:S01]  /*1ca0*/  FFMA R68, R48, R39, R68 ;  /* 0x0000002730447223 */ /* 0x000fe20000000044 */
[----:B------:R-:W-:Y:S01]  /*1cb0*/  LDS R69, [R5+UR5+0x800] ;  /* 0x0008000505457984 */ /* 0x000fe20008000800 */
[C---:B0-----:R-:W-:Y:S01]  /*1cc0*/  FFMA R97, R52.reuse, R35, R97 ;  /* 0x0000002334617223 */ /* 0x041fe20000000061 */
[C---:B------:R-:W-:Y:S01]  /*1cd0*/  FFMA R42, R52.reuse, R43, R55 ;  /* 0x0000002b342a7223 */ /* 0x040fe20000000037 */
[C---:B------:R-:W-:Y:S01]  /*1ce0*/  FFMA R87, R52.reuse, R27, R87 ;  /* 0x0000001b34577223 */ /* 0x040fe20000000057 */
[----:B------:R-:W-:Y:S01]  /*1cf0*/  LDS R70, [R5+UR5+0x840] ;  /* 0x0008400505467984 */ /* 0x000fe20008000800 */
[C---:B------:R-:W-:Y:S01]  /*1d00*/  FFMA R18, R52.reuse, R23, R54 ;  /* 0x0000001734127223 */ /* 0x040fe20000000036 */
[C---:B------:R-:W-:Y:S01]  /*1d10*/  FFMA R20, R52.reuse, R47, R20 ;  /* 0x0000002f34147223 */ /* 0x040fe20000000014 */
[C---:B------:R-:W-:Y:S01]  /*1d20*/  FFMA R21, R52.reuse, R19, R21 ;  /* 0x0000001334157223 */ /* 0x040fe20000000015 */
[----:B------:R-:W-:Y:S01]  /*1d30*/  LDS R71, [R5+UR5+0x880] ;  /* 0x0008800505477984 */ /* 0x000fe20008000800 */
[C---:B------:R-:W-:Y:S01]  /*1d40*/  FFMA R22, R52.reuse, R31, R53 ;  /* 0x0000001f34167223 */ /* 0x040fe20000000035 */
[----:B------:R-:W-:Y:S01]  /*1d50*/  FFMA R24, R52, R39, R24 ;  /* 0x0000002734187223 */ /* 0x000fe20000000018 */
[----:B-1----:R-:W-:Y:S01]  /*1d60*/  FFMA R112, R108, R47, R36 ;  /* 0x0000002f6c707223 */ /* 0x002fe20000000024 */
[----:B------:R-:W-:Y:S01]  /*1d70*/  LDS R72, [R5+UR5+0x8c0] ;  /* 0x0008c00505487984 */ /* 0x000fe20008000800 */
[C---:B--2---:R-:W-:Y:S01]  /*1d80*/  FFMA R38, R57.reuse, R35, R58 ;  /* 0x0000002339267223 */ /* 0x044fe2000000003a */
        /* <DEDUP_REMOVED lines=9> */
[C---:B---3--:R-:W-:Y:S01]  /*1e20*/  FFMA R100, R56.reuse, R35, R100 ;  /* 0x0000002338647223 */ /* 0x048fe20000000064 */
[----:B------:R-:W0:Y:S01]  /*1e30*/  LDS.128 R48, [R10+0x10] ;  /* 0x000010000a307984 */ /* 0x000e220000000c00 */
        /* <DEDUP_REMOVED lines=8> */
[----:B------:R-:W-:Y:S01]  /*1ec0*/  FFMA R81, R56, R39, R81 ;  /* 0x0000002738517223 */ /* 0x000fe20000000051 */
[-C--:B------:R-:W-:Y:S01]  /*1ed0*/  FFMA R115, R62, R35.reuse, R61 ;  /* 0x000000233e737223 */ /* 0x080fe2000000003d */
[-C--:B------:R-:W-:Y:S01]  /*1ee0*/  FFMA R116, R108, R35.reuse, R28 ;  /* 0x000000236c747223 */ /* 0x080fe2000000001c */
[----:B------:R-:W3:Y:S01]  /*1ef0*/  LDS.128 R52, [R10+0x210] ;  /* 0x000210000a347984 */ /* 0x000ee20000000c00 */
        /* <DEDUP_REMOVED lines=13> */
[----:B------:R-:W-:Y:S01]  /*1fd0*/  FFMA R86, R62, R31, R86 ;  /* 0x0000001f3e567223 */ /* 0x000fe20000000056 */
[C---:B------:R-:W-:Y:S01]  /*1fe0*/  FFMA R113, R108.reuse, R43, R29 ;  /* 0x0000002b6c717223 */ /* 0x040fe2000000001d */
[-C--:B------:R-:W-:Y:S01]  /*1ff0*/  FFMA R95, R108, R31.reuse, R95 ;  /* 0x0000001f6c5f7223 */ /* 0x080fe2000000005f */
[----:B------:R-:W5:Y:S01]  /*2000*/  LDS.128 R32, [R10+0x810] ;  /* 0x000810000a207984 */ /* 0x000f620000000c00 */
[----:B------:R-:W-:Y:S01]  /*2010*/  FFMA R19, R106, R31, R30 ;  /* 0x0000001f6a137223 */ /* 0x000fe2000000001e */
[-C--:B------:R-:W-:Y:S01]  /*2020*/  FFMA R109, R62, R39.reuse, R60 ;  /* 0x000000273e6d7223 */ /* 0x080fe2000000003c */
[-C--:B------:R-:W-:Y:S01]  /*2030*/  FFMA R96, R108, R39.reuse, R96 ;  /* 0x000000276c607223 */ /* 0x080fe20000000060 */
[----:B------:R-:W-:Y:S01]  /*2040*/  FFMA R105, R106, R39, R105 ;  /* 0x000000276a697223 */ /* 0x000fe20000000069 */
[----:B------:R-:W5:Y:S01]  /*2050*/  LDS.128 R28, [R10+0xa10] ;  /* 0x000a10000a1c7984 */ /* 0x000f620000000c00 */
[-C--:B------:R-:W-:Y:S01]  /*2060*/  FFMA R94, R62, R43.reuse, R94 ;  /* 0x0000002b3e5e7223 */ /* 0x080fe2000000005e */
[----:B------:R-:W-:-:S02]  /*2070*/  FFMA R43, R106, R43, R101 ;  /* 0x0000002b6a2b7223 */ /* 0x000fc40000000065 */
[----:B------:R-:W5:Y:S01]  /*2080*/  LDS.128 R60, [R10+0x610] ;  /* 0x000610000a3c7984 */ /* 0x000f620000000c00 */
[C---:B0-----:R-:W-:Y:S01]  /*2090*/  FFMA R23, R48.reuse, R69, R38 ;  /* 0x0000004530177223 */ /* 0x041fe20000000026 */
[C---:B------:R-:W-:Y:S01]  /*20a0*/  FFMA R97, R48.reuse, R70, R97 ;  /* 0x0000004630617223 */ /* 0x040fe20000000061 */
[C---:B------:R-:W-:Y:S01]  /*20b0*/  FFMA R98, R48.reuse, R71, R98 ;  /* 0x0000004730627223 */ /* 0x040fe20000000062 */
[C---:B------:R-:W-:Y:S01]  /*20c0*/  FFMA R99, R48.reuse, R72, R99 ;  /* 0x0000004830637223 */ /* 0x040fe20000000063 */
[C---:B------:R-:W-:Y:S01]  /*20d0*/  FFMA R100, R48.reuse, R73, R100 ;  /* 0x0000004930647223 */ /* 0x040fe20000000064 */
[C---:B------:R-:W-:Y:S01]  /*20e0*/  FFMA R47, R48.reuse, R74, R115 ;  /* 0x0000004a302f7223 */ /* 0x040fe20000000073 */
[C---:B-1----:R-:W-:Y:S01]  /*20f0*/  FFMA R27, R48.reuse, R75, R116 ;  /* 0x0000004b301b7223 */ /* 0x042fe20000000074 */
[----:B--2---:R-:W-:Y:S02]  /*2100*/  FFMA R48, R48, R76, R36 ;  /* 0x0000004c30307223 */ /* 0x004fe40000000024 */
[----:B------:R-:W0:Y:S01]  /*2110*/  LDS.128 R36, [R10+0xc10] ;  /* 0x000c10000a247984 */ /* 0x000e220000000c00 */
        /* <DEDUP_REMOVED lines=9> */
[C---:B------:R-:W-:Y:S01]  /*21b0*/  FFMA R87, R56.reuse, R70, R87 ;  /* 0x0000004638577223 */ /* 0x040fe20000000057 */
[----:B------:R-:W1:Y:S01]  /*21c0*/  LDS.128 R40, [R10+0xe10] ;  /* 0x000e10000a287984 */ /* 0x000e620000000c00 */
        /* <DEDUP_REMOVED lines=14> */
[----:B------:R-:W2:Y:S01]  /*22b0*/  LDS R56, [R5+UR5+0xa00] ;  /* 0x000a000505387984 */ /* 0x000ea20008000800 */
[-C--:B------:R-:W-:Y:S01]  /*22c0*/  FFMA R32, R28, R69.reuse, R15 ;  /* 0x000000451c207223 */ /* 0x080fe2000000000f */
[C---:B------:R-:W-:Y:S01]  /*22d0*/  FFMA R13, R60.reuse, R69, R13 ;  /* 0x000000453c0d7223 */ /* 0x040fe2000000000d */
[C---:B------:R-:W-:Y:S01]  /*22e0*/  FFMA R18, R60.reuse, R70, R18 ;  /* 0x000000463c127223 */ /* 0x040fe20000000012 */
[----:B------:R-:W3:Y:S01]  /*22f0*/  LDS R15, [R5+UR5+0xa80] ;  /* 0x000a8005050f7984 */ /* 0x000ee20008000800 */
[C---:B------:R-:W-:Y:S01]  /*2300*/  FFMA R25, R60.reuse, R71, R25 ;  /* 0x000000473c197223 */ /* 0x040fe20000000019 */
[C---:B------:R-:W-:Y:S01]  /*2310*/  FFMA R64, R60.reuse, R72, R64 ;  /* 0x000000483c407223 */ /* 0x040fe20000000040 */
[C---:B------:R-:W-:Y:S01]  /*2320*/  FFMA R77, R60.reuse, R73, R77 ;  /* 0x000000493c4d7223 */ /* 0x040fe2000000004d */
[C---:B------:R-:W-:Y:S01]  /*2330*/  FFMA R83, R60.reuse, R74, R83 ;  /* 0x0000004a3c537223 */ /* 0x040fe20000000053 */
[C---:B------:R-:W-:Y:S01]  /*2340*/  FFMA R111, R60.reuse, R75, R111 ;  /* 0x0000004b3c6f7223 */ /* 0x040fe2000000006f */
[----:B------:R-:W-:Y:S01]  /*2350*/  FFMA R104, R60, R76, R104 ;  /* 0x0000004c3c687223 */ /* 0x000fe20000000068 */
[----:B------:R-:W-:Y:S01]  /*2360*/  FFMA R44, R28, R71, R44 ;  /* 0x000000471c2c7223 */ /* 0x000fe2000000002c */
[----:B------:R-:W-:Y:S01]  /*2370*/  LDS R60, [R5+UR5+0xa40] ;  /* 0x000a4005053c7984 */ /* 0x000fe20008000800 */
[C---:B0-----:R-:W-:Y:S01]  /*2380*/  FFMA R116, R36.reuse, R69, R16 ;  /* 0x0000004524747223 */ /* 0x041fe20000000010 */
[----:B------:R-:W-:Y:S01]  /*2390*/  FFMA R45, R36, R71, R45 ;  /* 0x00000047242d7223 */ /* 0x000fe2000000002d */
[C---:B------:R-:W-:Y:S01]  /*23a0*/  FFMA R21, R28.reuse, R70, R21 ;  /* 0x000000461c157223 */ /* 0x040fe20000000015 */
[----:B------:R-:W0:Y:S01]  /*23b0*/  LDS R16, [R5+UR5+0xac0] ;  /* 0x000ac00505107984 */ /* 0x000e220008000800 */
[----:B------:R-:W-:Y:S01]  /*23c0*/  FFMA R66, R28, R72, R66 ;  /* 0x000000481c427223 */ /* 0x000fe20000000042 */
[C---:B------:R-:W-:Y:S01]  /*23d0*/  FFMA R115, R36.reuse, R70, R22 ;  /* 0x0000004624737223 */ /* 0x040fe20000000016 */
[----:B------:R-:W-:Y:S01]  /*23e0*/  FFMA R67, R36, R72, R67 ;  /* 0x0000004824437223 */ /* 0x000fe20000000043 */
[----:B------:R-:W4:Y:S01]  /*23f0*/  LDS R22, [R5+UR5+0xb40] ;  /* 0x000b400505167984 */ /* 0x000f220008000800 */
        /* <DEDUP_REMOVED lines=12> */
[----:B------:R-:W1:Y:S01]  /*24c0*/  LDS R17, [R5+UR5+0xb00] ;  /* 0x000b000505117984 */ /* 0x000e620008000800 */
[C---:B------:R-:W-:Y:S01]  /*24d0*/  FFMA R80, R36.reuse, R73, R80 ;  /* 0x0000004924507223 */ /* 0x040fe20000000050 */
[C---:B------:R-:W-:Y:S01]  /*24e0*/  FFMA R86, R36.reuse, R74, R86 ;  /* 0x0000004a24567223 */ /* 0x040fe20000000056 */
[C---:B------:R-:W-:Y:S01]  /*24f0*/  FFMA R95, R36.reuse, R75, R95 ;  /* 0x0000004b245f7223 */ /* 0x040fe2000000005f */
[----:B------:R-:W-:Y:S01]  /*2500*/  LDS R40, [R5+UR5+0xbc0] ;  /* 0x000bc00505287984 */ /* 0x000fe20008000800 */
[----:B------:R-:W-:Y:S01]  /*2510*/  FFMA R19, R36, R76, R19 ;  /* 0x0000004c24137223 */ /* 0x000fe20000000013 */
[C---:B--2---:R-:W-:Y:S01]  /*2520*/  FFMA R24, R56.reuse, R29, R32 ;  /* 0x0000001d38187223 */ /* 0x044fe20000000020 */
[C---:B------:R-:W-:Y:S01]  /*2530*/  FFMA R28, R56.reuse, R33, R14 ;  /* 0x00000021381c7223 */ /* 0x040fe2000000000e */
[----:B------:R-:W2:Y:S01]  /*2540*/  LDS R32, [R5+UR5+0xb80] ;  /* 0x000b800505207984 */ /* 0x000ea20008000800 */
[CC--:B------:R-:W-:Y:S01]  /*2550*/  FFMA R23, R56.reuse, R49.reuse, R23 ;  /* 0x0000003138177223 */ /* 0x0c0fe20000000017 */
        /* <DEDUP_REMOVED lines=9> */
[----:B------:R-:W3:Y:S01]  /*25f0*/  LDS R15, [R5+UR5+0xc00] ;  /* 0x000c0005050f7984 */ /* 0x000ee20008000800 */
        /* <DEDUP_REMOVED lines=11> */
[----:B------:R-:W0:Y:S01]  /*26b0*/  LDS R16, [R5+UR5+0xc40] ;  /* 0x000c400505107984 */ /* 0x000e220008000800 */
[----:B------:R-:W-:Y:S01]  /*26c0*/  FFMA R56, R56, R41, R69 ;  /* 0x0000002938387223 */ /* 0x000fe20000000045 */
[C---:B------:R-:W-:Y:S01]  /*26d0*/  FFMA R36, R60.reuse, R29, R21 ;  /* 0x0000001d3c247223 */ /* 0x040fe20000000015 */
[C---:B------:R-:W-:Y:S01]  /*26e0*/  FFMA R20, R60.reuse, R33, R20 ;  /* 0x000000213c147223 */ /* 0x040fe20000000014 */
[----:B------:R-:W-:Y:S01]  /*26f0*/  FFMA R21, R60, R37, R115 ;  /* 0x000000253c157223 */ /* 0x000fe20000000073 */
[C---:B----4-:R-:W-:Y:S01]  /*2700*/  FFMA R47, R22.reuse, R49, R47 ;  /* 0x00000031162f7223 */ /* 0x050fe2000000002f */
[C---:B------:R-:W-:Y:S01]  /*2710*/  FFMA R94, R22.reuse, R53, R94 ;  /* 0x00000035165e7223 */ /* 0x040fe2000000005e */
[C---:B------:R-:W-:Y:S01]  /*2720*/  FFMA R82, R22.reuse, R57, R82 ;  /* 0x0000003916527223 */ /* 0x040fe20000000052 */
        /* <DEDUP_REMOVED lines=23> */
[----:B------:R-:W1:Y:S01]  /*28a0*/  LDS R32, [R5+UR5+0xd00] ;  /* 0x000d000505207984 */ /* 0x000e620008000800 */
        /* <DEDUP_REMOVED lines=9> */
[----:B------:R-:W-:Y:S01]  /*2940*/  FFMA R19, R40, R37, R19 ;  /* 0x0000002528137223 */ /* 0x000fe20000000013 */
[----:B0-----:R-:W-:Y:S01]  /*2950*/  FFMA R115, R16, R30, R36 ;  /* 0x0000001e10737223 */ /* 0x001fe20000000024 */
[C---:B------:R-:W-:Y:S01]  /*2960*/  FFMA R18, R60.reuse, R61, R18 ;  /* 0x0000003d3c127223 */ /* 0x040fe20000000012 */
[----:B------:R-:W0:Y:S01]  /*2970*/  LDS R22, [R5+UR5+0xcc0] ;  /* 0x000cc00505167984 */ /* 0x000e220008000800 */
[C---:B------:R-:W-:Y:S01]  /*2980*/  FFMA R106, R60.reuse, R53, R106 ;  /* 0x000000353c6a7223 */ /* 0x040fe2000000006a */
[----:B------:R-:W-:Y:S01]  /*2990*/  FFMA R87, R60, R57, R87 ;  /* 0x000000393c577223 */ /* 0x000fe20000000057 */
[C---:B------:R-:W-:Y:S01]  /*29a0*/  FFMA R52, R40.reuse, R53, R52 ;  /* 0x0000003528347223 */ /* 0x040fe20000000034 */
[----:B------:R-:W3:Y:S01]  /*29b0*/  LDS R29, [R5+UR5+0xd40] ;  /* 0x000d4005051d7984 */ /* 0x000ee20008000800 */
[----:B------:R-:W-:Y:S01]  /*29c0*/  FFMA R103, R40, R57, R103 ;  /* 0x0000003928677223 */ /* 0x000fe20000000067 */
[----:B------:R-:W-:Y:S01]  /*29d0*/  FFMA R18, R16, R62, R18 ;  /* 0x0000003e10127223 */ /* 0x000fe20000000012 */
[----:B------:R-:W-:Y:S01]  /*29e0*/  FFMA R97, R60, R49, R97 ;  /* 0x000000313c617223 */ /* 0x000fe20000000061 */
[----:B------:R-:W4:Y:S01]  /*29f0*/  LDS R15, [R5+UR5+0xd80] ;  /* 0x000d8005050f7984 */ /* 0x000f220008000800 */
[C---:B------:R-:W-:Y:S01]  /*2a00*/  FFMA R106, R16.reuse, R54, R106 ;  /* 0x00000036106a7223 */ /* 0x040fe2000000006a */
[----:B------:R-:W-:Y:S01]  /*2a10*/  FFMA R87, R16, R58, R87 ;  /* 0x0000003a10577223 */ /* 0x000fe20000000057 */
[----:B------:R-:W-:Y:S01]  /*2a20*/  FFMA R60, R60, R41, R70 ;  /* 0x000000293c3c7223 */ /* 0x000fe20000000046 */
[----:B------:R-:W5:Y:S01]  /*2a30*/  LDS R33, [R5+UR5+0xdc0] ;  /* 0x000dc00505217984 */ /* 0x000f620008000800 */
[C---:B------:R-:W-:Y:S01]  /*2a40*/  FFMA R48, R40.reuse, R49, R48 ;  /* 0x0000003128307223 */ /* 0x040fe20000000030 */
[C---:B------:R-:W-:Y:S01]  /*2a50*/  FFMA R104, R40.reuse, R61, R104 ;  /* 0x0000003d28687223 */ /* 0x040fe20000000068 */
[----:B------:R-:W-:Y:S01]  /*2a60*/  FFMA R105, R40, R41, R105 ;  /* 0x0000002928697223 */ /* 0x000fe20000000069 */
[----:B------:R-:W5:Y:S01]  /*2a70*/  LDS R36, [R5+UR5+0xe00] ;  /* 0x000e000505247984 */ /* 0x000f620008000800 */
[C---:B------:R-:W-:Y:S01]  /*2a80*/  FFMA R21, R16.reuse, R38, R21 ;  /* 0x0000002610157223 */ /* 0x040fe20000000015 */
[C---:B------:R-:W-:Y:S01]  /*2a90*/  FFMA R97, R16.reuse, R50, R97 ;  /* 0x0000003210617223 */ /* 0x040fe20000000061 */
[C---:B------:R-:W-:Y:S01]  /*2aa0*/  FFMA R20, R16.reuse, R34, R20 ;  /* 0x0000002210147223 */ /* 0x040fe20000000014 */
[----:B------:R-:W5:Y:S01]  /*2ab0*/  LDS R37, [R5+UR5+0xe40] ;  /* 0x000e400505257984 */ /* 0x000f620008000800 */
[----:B------:R-:W-:-:S03]  /*2ac0*/  FFMA R60, R16, R42, R60 ;  /* 0x0000002a103c7223 */ /* 0x000fc6000000003c */
[----:B------:R-:W5:Y:S01]  /*2ad0*/  LDS R40, [R5+UR5+0xe80] ;  /* 0x000e800505287984 */ /* 0x000f620008000800 */
        /* <DEDUP_REMOVED lines=9> */
[C---:B--2---:R-:W-:Y:S01]  /*2b70*/  FFMA R88, R17.reuse, R54, R88 ;  /* 0x0000003611587223 */ /* 0x044fe20000000058 */
[C---:B------:R-:W-:Y:S01]  /*2b80*/  FFMA R89, R17.reuse, R58, R89 ;  /* 0x0000003a11597223 */ /* 0x040fe20000000059 */
[C---:B------:R-:W-:Y:S01]  /*2b90*/  FFMA R44, R17.reuse, R30, R44 ;  /* 0x0000001e112c7223 */ /* 0x040fe2000000002c */
[----:B------:R-:W2:Y:S01]  /*2ba0*/  LDS R61, [R5+UR5+0xf00] ;  /* 0x000f0005053d7984 */ /* 0x000ea20008000800 */
[C---:B0-----:R-:W-:Y:S01]  /*2bb0*/  FFMA R90, R22.reuse, R54, R90 ;  /* 0x00000036165a7223 */ /* 0x041fe2000000005a */
[C---:B------:R-:W-:Y:S01]  /*2bc0*/  FFMA R91, R22.reuse, R58, R91 ;  /* 0x0000003a165b7223 */ /* 0x040fe2000000005b */
[----:B------:R-:W-:Y:S01]  /*2bd0*/  FFMA R66, R22, R30, R66 ;  /* 0x0000001e16427223 */ /* 0x000fe20000000042 */
[----:B------:R-:W-:Y:S01]  /*2be0*/  FFMA R98, R17, R50, R98 ;  /* 0x0000003211627223 */ /* 0x000fe20000000062 */
[C---:B---3--:R-:W-:Y:S01]  /*2bf0*/  FFMA R94, R29.reuse, R54, R94 ;  /* 0x000000361d5e7223 */ /* 0x048fe2000000005e */
[C---:B------:R-:W-:Y:S01]  /*2c00*/  FFMA R82, R29.reuse, R58, R82 ;  /* 0x0000003a1d527223 */ /* 0x040fe20000000052 */
[----:B------:R-:W-:Y:S01]  /*2c10*/  FFMA R85, R29, R30, R85 ;  /* 0x0000001e1d557223 */ /* 0x000fe20000000055 */
[----:B------:R-:W-:Y:S01]  /*2c20*/  FFMA R25, R17, R62, R25 ;  /* 0x0000003e11197223 */ /* 0x000fe20000000019 */
[C---:B----4-:R-:W-:Y:S01]  /*2c30*/  FFMA R113, R15.reuse, R54, R113 ;  /* 0x000000360f717223 */ /* 0x050fe20000000071 */
[C---:B------:R-:W-:Y:S01]  /*2c40*/  FFMA R110, R15.reuse, R58, R110 ;  /* 0x0000003a0f6e7223 */ /* 0x040fe2000000006e */
[----:B------:R-:W-:Y:S01]  /*2c50*/  FFMA R114, R15, R30, R114 ;  /* 0x0000001e0f727223 */ /* 0x000fe20000000072 */
[----:B------:R-:W-:Y:S01]  /*2c60*/  FFMA R26, R17, R34, R26 ;  /* 0x00000022111a7223 */ /* 0x000fe2000000001a */
[C---:B-----5:R-:W-:Y:S01]  /*2c70*/  FFMA R32, R33.reuse, R54, R52 ;  /* 0x0000003621207223 */ /* 0x060fe20000000034 */
[C---:B------:R-:W-:Y:S01]  /*2c80*/  FFMA R103, R33.reuse, R58, R103 ;  /* 0x0000003a21677223 */ /* 0x040fe20000000067 */
[----:B------:R-:W-:Y:S01]  /*2c90*/  FFMA R102, R33, R30, R102 ;  /* 0x0000001e21667223 */ /* 0x000fe20000000066 */
[C---:B------:R-:W-:Y:S01]  /*2ca0*/  FFMA R45, R17.reuse, R38, R45 ;  /* 0x00000026112d7223 */ /* 0x040fe2000000002d */
[----:B------:R-:W-:Y:S01]  /*2cb0*/  FFMA R58, R36, R51, R23 ;  /* 0x00000033243a7223 */ /* 0x000fe20000000017 */
[----:B------:R-:W0:Y:S01]  /*2cc0*/  LDS R30, [R5+UR5+0xf40] ;  /* 0x000f4005051e7984 */ /* 0x000e220008000800 */
[----:B------:R-:W-:Y:S01]  /*2cd0*/  FFMA R46, R17, R42, R46 ;  /* 0x0000002a112e7223 */ /* 0x000fe2000000002e */
[C---:B------:R-:W-:Y:S01]  /*2ce0*/  FFMA R99, R22.reuse, R50, R99 ;  /* 0x0000003216637223 */ /* 0x040fe20000000063 */
[C---:B------:R-:W-:Y:S01]  /*2cf0*/  FFMA R54, R37.reuse, R63, R18 ;  /* 0x0000003f25367223 */ /* 0x040fe20000000012 */
[----:B------:R-:W3:Y:S01]  /*2d00*/  LDS R23, [R5+UR5+0xf80] ;  /* 0x000f800505177984 */ /* 0x000ee20008000800 */
[----:B------:R-:W-:Y:S01]  /*2d10*/  FFMA R52, R37, R39, R21 ;  /* 0x0000002725347223 */ /* 0x000fe20000000015 */
[C---:B------:R-:W-:Y:S01]  /*2d20*/  FFMA R64, R22.reuse, R62, R64 ;  /* 0x0000003e16407223 */ /* 0x040fe20000000040 */
[----:B------:R-:W4:Y:S01]  /*2d30*/  LDC R21, c[0x0][0x3a0] ;  /* 0x0000e800ff157b82 */ /* 0x000f220000000800 */
[----:B------:R-:W5:Y:S01]  /*2d40*/  LDS R18, [R5+UR5+0xfc0] ;  /* 0x000fc00505127984 */ /* 0x000f620008000800 */
[C---:B------:R-:W-:Y:S01]  /*2d50*/  FFMA R65, R22.reuse, R34, R65 ;  /* 0x0000002216417223 */ /* 0x040fe20000000041 */
[C---:B------:R-:W-:Y:S01]  /*2d60*/  FFMA R67, R22.reuse, R38, R67 ;  /* 0x0000002616437223 */ /* 0x040fe20000000043 */
[C---:B------:R-:W-:Y:S01]  /*2d70*/  FFMA R47, R29.reuse, R50, R47 ;  /* 0x000000321d2f7223 */ /* 0x040fe2000000002f */
[C---:B------:R-:W-:Y:S01]  /*2d80*/  FFMA R83, R29.reuse, R62, R83 ;  /* 0x0000003e1d537223 */ /* 0x040fe20000000053 */
[C---:B------:R-:W-:Y:S01]  /*2d90*/  FFMA R84, R29.reuse, R34, R84 ;  /* 0x000000221d547223 */ /* 0x040fe20000000054 */
[C---:B------:R-:W-:Y:S01]  /*2da0*/  FFMA R86, R29.reuse, R38, R86 ;  /* 0x000000261d567223 */ /* 0x040fe20000000056 */
[-C--:B------:R-:W-:Y:S01]  /*2db0*/  FFMA R109, R29, R42.reuse, R109 ;  /* 0x0000002a1d6d7223 */ /* 0x080fe2000000006d */
[----:B------:R-:W-:Y:S01]  /*2dc0*/  FFMA R22, R22, R42, R68 ;  /* 0x0000002a16167223 */ /* 0x000fe20000000044 */
        /* <DEDUP_REMOVED lines=19> */
[----:B------:R-:W-:Y:S01]  /*2f00*/  FFMA R14, R37, R43, R60 ;  /* 0x0000002b250e7223 */ /* 0x000fe2000000003c */
[-C--:B------:R-:W-:Y:S01]  /*2f10*/  FFMA R89, R40, R59.reuse, R89 ;  /* 0x0000003b28597223 */ /* 0x080fe20000000059 */
[----:B-1----:R-:W-:Y:S01]  /*2f20*/  FFMA R91, R41, R59, R91 ;  /* 0x0000003b295b7223 */ /* 0x002fe2000000005b */
        /* <DEDUP_REMOVED lines=9> */
[-C--:B---3--:R-:W-:Y:S01]  /*2fc0*/  FFMA R71, R23, R59.reuse, R110 ;  /* 0x0000003b17477223 */ /* 0x088fe2000000006e */
[----:B-----5:R-:W-:Y:S01]  /*2fd0*/  FFMA R103, R18, R59, R103 ;  /* 0x0000003b12677223 */ /* 0x020fe20000000067 */
        /* <DEDUP_REMOVED lines=38> */
[----:B----4-:R-:W-:-:S02]  /*3240*/  LEA R0, R21, R0, 0x3 ;  /* 0x0000000015007211 */ /* 0x010fc400078e18ff */
[----:B------:R-:W-:Y:S01]  /*3250*/  LEA R4, R21, R4, 0x3 ;  /* 0x0000000415047211 */ /* 0x000fe200078e18ff */
[----:B------:R-:W-:Y:S06]  /*3260*/  BAR.SYNC.DEFER_BLOCKING 0x0 ;  /* 0x0000000000007b1d */ /* 0x000fec0000010000 */
[----:B------:R-:W-:Y:S05]  /*3270*/  BRA.U !UP0, `(.L_x_49) ;  /* 0xffffffd1089c7547 */ /* 0x000fea000b83ffff */
.L_x_38:
        /* <DEDUP_REMOVED lines=9> */
[--C-:B------:R-:W-:Y:S02]  /*3310*/  SHF.R.U32.HI R5, RZ, 0x3, R3.reuse ;  /* 0x00000003ff057819 */ /* 0x100fe40000011603 */
[----:B------:R-:W-:Y:S02]  /*3320*/  LOP3.LUT R2, R2, 0x3c, RZ, 0xc0, !PT ;  /* 0x0000003c02027812 */ /* 0x000fe400078ec0ff */
[----:B------:R-:W-:Y:S02]  /*3330*/  LOP3.LUT R0, R0, 0x7, R3, 0xf8, !PT ;  /* 0x0000000700007812 */ /* 0x000fe400078ef803 */
[----:B------:R-:W-:Y:S02]  /*3340*/  LOP3.LUT R5, R2, 0x3, R5, 0xf8, !PT ;  /* 0x0000000302057812 */ /* 0x000fe400078ef805 */
[----:B----4-:R-:W-:Y:S02]  /*3350*/  LEA R0, R7, R0, 0x7 ;  /* 0x0000000007007211 */ /* 0x010fe400078e38ff */
[----:B0-----:R-:W-:-:S02]  /*3360*/  LEA R12, R12, R5, 0x7 ;  /* 0x000000050c0c7211 */ /* 0x001fc400078e38ff */
[CC--:B--2---:R-:W-:Y:S02]  /*3370*/  ISETP.GE.AND P1, PT, R0.reuse, R23.reuse, PT ;  /* 0x000000170000720c */ /* 0x0c4fe40003f26270 */
[----:B------:R-:W-:Y:S01]  /*3380*/  IADD3 R2, PT, PT, R0, 0x10, RZ ;  /* 0x0000001000027810 */ /* 0x000fe20007ffe0ff */
[CC--:B------:R-:W-:Y:S01]  /*3390*/  IMAD R6, R12.reuse, R23.reuse, RZ ;  /* 0x000000170c067224 */ /* 0x0c0fe200078e02ff */
[----:B---3--:R-:W-:Y:S02]  /*33a0*/  ISETP.LT.AND P1, PT, R12, UR10, !P1 ;  /* 0x0000000a0c007c0c */ /* 0x008fe4000cf21270 */
[----:B------:R-:W-:Y:S02]  /*33b0*/  IADD3 R8, PT, PT, R0, 0x20, RZ ;  /* 0x0000002000087810 */ /* 0x000fe40007ffe0ff */
[-C--:B------:R-:W-:Y:S02]  /*33c0*/  ISETP.GE.AND P3, PT, R2, R23.reuse, PT ;  /* 0x000000170200720c */ /* 0x080fe40003f66270 */
[----:B------:R-:W-:-:S02]  /*33d0*/  ISETP.GE.AND P0, PT, R8, R23, PT ;  /* 0x000000170800720c */ /* 0x000fc40003f06270 */
[----:B------:R-:W-:Y:S02]  /*33e0*/  SHF.R.S32.HI R22, RZ, 0x1f, R0 ;  /* 0x0000001fff167819 */ /* 0x000fe40000011400 */
[CC--:B------:R-:W-:Y:S02]  /*33f0*/  IADD3 R7, P2, PT, R0.reuse, R6.reuse, RZ ;  /* 0x0000000600077210 */ /* 0x0c0fe40007f5e0ff */
[C---:B------:R-:W-:Y:S01]  /*3400*/  IADD3 R8, PT, PT, R0.reuse, 0x30, RZ ;  /* 0x0000003000087810 */ /* 0x040fe20007ffe0ff */
[----:B------:R-:W0:Y:S01]  /*3410*/  @P1 LDC.64 R4, c[0x0][0x390] ;  /* 0x0000e400ff041b82 */ /* 0x000e220000000a00 */
[----:B------:R-:W-:Y:S02]  /*3420*/  @P1 IADD3 R3, PT, PT, R0, R6, RZ ;  /* 0x0000000600031210 */ /* 0x000fe40007ffe0ff */
[----:B------:R-:W-:Y:S02]  /*3430*/  P2R R24, PR, RZ, 0x8 ;  /* 0x00000008ff187803 */ /* 0x000fe40000000000 */
[----:B------:R-:W-:-:S02]  /*3440*/  LEA.HI.X.SX32 R10, R6, R22, 0x1, P2 ;  /* 0x00000016060a7211 */ /* 0x000fc400010f0eff */
[----:B------:R-:W-:Y:S02]  /*3450*/  ISETP.GE.OR P3, PT, R12, UR10, P3 ;  /* 0x0000000a0c007c0c */ /* 0x000fe40009f66670 */
[----:B------:R-:W-:Y:S02]  /*3460*/  ISETP.GE.AND P5, PT, R8, R23, PT ;  /* 0x000000170800720c */ /* 0x000fe40003fa6270 */
[----:B------:R-:W-:Y:S02]  /*3470*/  ISETP.GE.OR P2, PT, R12, UR10, P0 ;  /* 0x0000000a0c007c0c */ /* 0x000fe40008746670 */
[----:B-----5:R-:W-:Y:S02]  /*3480*/  LEA R2, P4, R7, UR6, 0x2 ;  /* 0x0000000607027c11 */ /* 0x020fe4000f8810ff */
[----:B------:R-:W-:Y:S02]  /*3490*/  IADD3 R8, PT, PT, R0, 0x40, RZ ;  /* 0x0000004000087810 */ /* 0x000fe40007ffe0ff */
[----:B------:R-:W-:-:S02]  /*34a0*/  LEA R31, R23, R6, 0x4 ;  /* 0x00000006171f7211 */ /* 0x000fc400078e20ff */
[----:B------:R-:W-:-:S04]  /*34b0*/  LEA R33, R23, R6, 0x5 ;  /* 0x0000000617217211 */ /* 0x000fc800078e28ff */
[----:B------:R-:W-:Y:S01]  /*34c0*/  LEA R35, R23, R33, 0x4 ;  /* 0x0000002117237211 */ /* 0x000fe200078e20ff */
[----:B0-----:R-:W-:Y:S01]  /*34d0*/  @P1 IMAD.WIDE R4, R3, 0x4, R4 ;  /* 0x0000000403041825 */ /* 0x001fe200078e0204 */
[----:B------:R-:W-:Y:S02]  /*34e0*/  LEA.HI.X R3, R7, UR7, R10, 0x2, P4 ;  /* 0x0000000707037c11 */ /* 0x000fe4000a0f140a */
[----:B------:R-:W-:Y:S02]  /*34f0*/  IADD3 R10, PT, PT, R0, 0x50, RZ ;  /* 0x00000050000a7810 */ /* 0x000fe40007ffe0ff */
[----:B------:R0:W-:Y:S01]  /*3500*/  @P1 STG.E desc[UR8][R4.64], R58 ;  /* 0x0000003a04001986 */ /* 0x0001e2000c101908 */
[----:B------:R-:W-:Y:S02]  /*3510*/  ISETP.GE.OR P1, PT, R12, UR10, P5 ;  /* 0x0000000a0c007c0c */ /* 0x000fe4000af26670 */
[-C--:B------:R-:W-:Y:S01]  /*3520*/  ISETP.GE.AND P4, PT, R8, R23.reuse, PT ;  /* 0x000000170800720c */ /* 0x080fe20003f86270 */
[----:B------:R-:W-:Y:S01]  /*3530*/  @!P3 STG.E desc[UR8][R2.64+0x40], R97 ;  /* 0x000040610200b986 */ /* 0x000fe2000c101908 */
[----:B------:R-:W-:-:S03]  /*3540*/  ISETP.GE.AND P3, PT, R10, R23, PT ;  /* 0x000000170a00720c */ /* 0x000fc60003f66270 */
[----:B------:R-:W-:Y:S01]  /*3550*/  @!P2 STG.E desc[UR8][R2.64+0x80], R98 ;  /* 0x000080620200a986 */ /* 0x000fe2000c101908 */
[----:B------:R-:W-:Y:S02]  /*3560*/  ISETP.GE.OR P2, PT, R12, UR10, P4 ;  /* 0x0000000a0c007c0c */ /* 0x000fe4000a746670 */
[----:B0-----:R-:W-:-:S03]  /*3570*/  IADD3 R4, PT, PT, R0, 0x60, RZ ;  /* 0x0000006000047810 */ /* 0x001fc60007ffe0ff */
[----:B------:R-:W-:Y:S01]  /*3580*/  @!P1 STG.E desc[UR8][R2.64+0xc0], R99 ;  /* 0x0000c06302009986 */ /* 0x000fe2000c101908 */
[----:B------:R-:W-:-:S07]  /*3590*/  ISETP.GE.OR P1, PT, R12, UR10, P3 ;  /* 0x0000000a0c007c0c */ /* 0x000fce0009f26670 */
[----:B------:R-:W-:Y:S01]  /*35a0*/  @!P2 STG.E desc[UR8][R2.64+0x100], R100 ;  /* 0x000100640200a986 */ /* 0x000fe2000c101908 */
[----:B------:R-:W-:-:S05]  /*35b0*/  ISETP.GE.AND P2, PT, R4, R23, PT ;  /* 0x000000170400720c */ /* 0x000fca0003f46270 */
[----:B------:R-:W-:Y:S01]  /*35c0*/  @!P1 STG.E desc[UR8][R2.64+0x140], R61 ;  /* 0x0001403d02009986 */ /* 0x000fe2000c101908 */
[----:B------:R-:W-:-:S13]  /*35d0*/  ISETP.GE.OR P1, PT, R12, UR10, P2 ;  /* 0x0000000a0c007c0c */ /* 0x000fda0009726670 */
[----:B------:R0:W-:Y:S01]  /*35e0*/  @!P1 STG.E desc[UR8][R2.64+0x180], R28 ;  /* 0x0001801c02009986 */ /* 0x0001e2000c101908 */
[----:B------:R-:W-:-:S04]  /*35f0*/  IADD3 R4, P1, PT, R0, R31, RZ ;  /* 0x0000001f00047210 */ /* 0x000fc80007f3e0ff */
[----:B------:R-:W-:Y:S02]  /*3600*/  LEA.HI.X.SX32 R5, R31, R22, 0x1, P1 ;  /* 0x000000161f057211 */ /* 0x000fe400008f0eff */
[----:B------:R-:W-:-:S04]  /*3610*/  LEA R20, P1, R4, UR6, 0x2 ;  /* 0x0000000604147c11 */ /* 0x000fc8000f8210ff */
[----:B------:R-:W-:Y:S02]  /*3620*/  LEA.HI.X R21, R4, UR7, R5, 0x2, P1 ;  /* 0x0000000704157c11 */ /* 0x000fe400088f1405 */
[----:B------:R-:W-:Y:S02]  /*3630*/  IADD3 R4, P1, PT, R0, R33, RZ ;  /* 0x0000002100047210 */ /* 0x000fe40007f3e0ff */
[----:B0-----:R-:W-:Y:S02]  /*3640*/  LEA R28, R23, R6, 0x6 ;  /* 0x00000006171c7211 */ /* 0x001fe400078e30ff */
[----:B------:R-:W-:Y:S02]  /*3650*/  LEA.HI.X.SX32 R5, R33, R22, 0x1, P1 ;  /* 0x0000001621057211 */ /* 0x000fe400008f0eff */
[----:B------:R-:W-:Y:S02]  /*3660*/  LEA R18, P1, R4, UR6, 0x2 ;  /* 0x0000000604127c11 */ /* 0x000fe4000f8210ff */
[----:B------:R-:W-:-:S02]  /*3670*/  LEA R37, R23, R28, 0x4 ;  /* 0x0000001c17257211 */ /* 0x000fc400078e20ff */
[----:B------:R-:W-:Y:S02]  /*3680*/  LEA.HI.X R19, R4, UR7, R5, 0x2, P1 ;  /* 0x0000000704137c11 */ /* 0x000fe400088f1405 */
[----:B------:R-:W-:Y:S02]  /*3690*/  IADD3 R4, P1, PT, R0, R35, RZ ;  /* 0x0000002300047210 */ /* 0x000fe40007f3e0ff */
[----:B------:R-:W-:Y:S02]  /*36a0*/  LEA R27, R23, R28, 0x5 ;  /* 0x0000001c171b7211 */ /* 0x000fe400078e28ff */
[----:B------:R-:W-:Y:S02]  /*36b0*/  LEA.HI.X.SX32 R5, R35, R22, 0x1, P1 ;  /* 0x0000001623057211 */ /* 0x000fe400008f0eff */
[----:B------:R-:W-:Y:S02]  /*36c0*/  LEA R16, P1, R4, UR6, 0x2 ;  /* 0x0000000604107c11 */ /* 0x000fe4000f8210ff */
[----:B------:R-:W-:-:S02]  /*36d0*/  LEA R25, R23, R27, 0x4 ;  /* 0x0000001b17197211 */ /* 0x000fc400078e20ff */
        /* <DEDUP_REMOVED lines=21> */
[----:B------:R0:W-:Y:S01]  /*3830*/  @!P6 STG.E desc[UR8][R2.64+0x1c0], R29 ;  /* 0x0001c01d0200e986 */ /* 0x0001e2000c101908 */
[----:B------:R-:W-:-:S04]  /*3840*/  ISETP.GE.AND P6, PT, R0, R23, PT ;  /* 0x000000170000720c */ /* 0x000fc80003fc6270 */
[----:B0-----:R-:W-:Y:S02]  /*3850*/  P2R R29, PR, RZ, 0x40 ;  /* 0x00000040ff1d7803 */ /* 0x001fe40000000000 */
        /* <DEDUP_REMOVED lines=154> */
.L_x_50:
        /* <DEDUP_REMOVED lines=16> */
.L_x_87:


//--------------------- .text._Z14threadTileGEMMILi128ELi128ELi8ELi256ELi8ELi32ELi16EEvPfS0_S0_iii --------------------------
	.section	.text._Z14threadTileGEMMILi128ELi128ELi8ELi256ELi8ELi32ELi16EEvPfS0_S0_iii,"ax",@progbits
	.align	128
        .global         _Z14threadTileGEMMILi128ELi128ELi8ELi256ELi8ELi32ELi16EEvPfS0_S0_iii
        .type           _Z14threadTileGEMMILi128ELi128ELi8ELi256ELi8ELi32ELi16EEvPfS0_S0_iii,@function
        .size           _Z14threadTileGEMMILi128ELi128ELi8ELi256ELi8ELi32ELi16EEvPfS0_S0_iii,(.L_x_88 - _Z14threadTileGEMMILi128ELi128ELi8ELi256ELi8ELi32ELi16EEvPfS0_S0_iii)
        .other          _Z14threadTileGEMMILi128ELi128ELi8ELi256ELi8ELi32ELi16EEvPfS0_S0_iii,@"STO_CUDA_ENTRY STV_DEFAULT"
_Z14threadTileGEMMILi128ELi128ELi8ELi256ELi8ELi32ELi16EEvPfS0_S0_iii:
.text._Z14threadTileGEMMILi128ELi128ELi8ELi256ELi8ELi32ELi16EEvPfS0_S0_iii:
        /* <DEDUP_REMOVED lines=53> */
[C---:B------:R-:W-:Y:S02]  /*0350*/  LOP3.LUT R4, R2.reuse, 0x1f, RZ, 0xc0, !PT ;  /* 0x0000001f02047812 */ /* 0x040fe400078ec0ff */
[----:B------:R-:W-:Y:S01]  /*0360*/  LOP3.LUT R10, R2, 0x7, RZ, 0xc0, !PT ;  /* 0x00000007020a7812 */ /* 0x000fe200078ec0ff */
[----:B---3--:R-:W-:Y:S01]  /*0370*/  IMAD R0, R6, UR7, RZ ;  /* 0x0000000706007c24 */ /* 0x008fe2000f8e02ff */
[C---:B------:R-:W-:Y:S01]  /*0380*/  SHF.L.U32 R8, R2.reuse, 0x1, RZ ;  /* 0x0000000102087819 */ /* 0x040fe200000006ff */
[----:B-----5:R-:W-:Y:S01]  /*0390*/  ULEA UR7, UR6, UR5, 0x18 ;  /* 0x0000000506077291 */ /* 0x020fe2000f8ec0ff */
[----:B------:R-:W-:Y:S01]  /*03a0*/  SHF.L.U32 R9, R2, 0x2, RZ ;  /* 0x0000000202097819 */ /* 0x000fe200000006ff */
[----:B------:R-:W-:Y:S01]  /*03b0*/  UIADD3 UR5, UPT, UPT, UR5, 0x1000, URZ ;  /* 0x0000100005057890 */ /* 0x000fe2000fffe0ff */
[----:B----4-:R-:W-:Y:S02]  /*03c0*/  LEA R3, R3, R0, 0x7 ;  /* 0x0000000003037211 */ /* 0x010fe400078e38ff */
[----:B------:R-:W-:Y:S01]  /*03d0*/  SHF.R.U32.HI R7, RZ, 0x3, R2 ;  /* 0x00000003ff077819 */ /* 0x000fe20000011602 */
[----:B------:R-:W-:Y:S01]  /*03e0*/  ULEA UR5, UR6, UR5, 0x18 ;  /* 0x0000000506057291 */ /* 0x000fe2000f8ec0ff */
[----:B------:R-:W-:-:S02]  /*03f0*/  IADD3 R4, PT, PT, R4, R3, RZ ;  /* 0x0000000304047210 */ /* 0x000fc40007ffe0ff */
[----:B------:R-:W-:Y:S02]  /*0400*/  LEA.HI R3, R2, UR4, RZ, 0x1d ;  /* 0x0000000402037c11 */ /* 0x000fe4000f8fe8ff */
[----:B------:R-:W-:Y:S02]  /*0410*/  LOP3.LUT R8, R8, 0x7e0, RZ, 0xc0, !PT ;  /* 0x000007e008087812 */ /* 0x000fe400078ec0ff */
[C---:B------:R-:W-:Y:S02]  /*0420*/  IADD3 R5, PT, PT, R3.reuse, 0x60, RZ ;  /* 0x0000006003057810 */ /* 0x040fe40007ffe0ff */
[C---:B------:R-:W-:Y:S02]  /*0430*/  IADD3 R11, PT, PT, R3.reuse, 0x40, RZ ;  /* 0x00000040030b7810 */ /* 0x040fe40007ffe0ff */
[C---:B------:R-:W-:Y:S01]  /*0440*/  IADD3 R17, PT, PT, R3.reuse, 0x20, RZ ;  /* 0x0000002003117810 */ /* 0x040fe20007ffe0ff */
[--C-:B------:R-:W-:Y:S01]  /*0450*/  IMAD R3, R3, UR10, R10.reuse ;  /* 0x0000000a03037c24 */ /* 0x100fe2000f8e020a */
[----:B------:R-:W-:Y:S01]  /*0460*/  LOP3.LUT R9, R9, 0x3c, RZ, 0xc0, !PT ;  /* 0x0000003c09097812 */ /* 0x000fe200078ec0ff */
[--C-:B------:R-:W-:Y:S01]  /*0470*/  IMAD R5, R5, UR10, R10.reuse ;  /* 0x0000000a05057c24 */ /* 0x100fe2000f8e020a */
[----:B------:R-:W-:Y:S01]  /*0480*/  LOP3.LUT R7, R7, UR4, RZ, 0xfc, !PT ;  /* 0x0000000407077c12 */ /* 0x000fe2000f8efcff */
[--C-:B------:R-:W-:Y:S01]  /*0490*/  IMAD R11, R11, UR10, R10.reuse ;  /* 0x0000000a0b0b7c24 */ /* 0x100fe2000f8e020a */
[----:B------:R-:W-:Y:S01]  /*04a0*/  UMOV UR4, URZ ;  /* 0x000000ff00047c82 */ /* 0x000fe20008000000 */
[----:B0-----:R-:W-:-:S07]  /*04b0*/  IMAD R12, R17, UR10, R10 ;  /* 0x0000000a110c7c24 */ /* 0x001fce000f8e020a */
.L_x_62:
        /* <DEDUP_REMOVED lines=31> */
.L_x_56:
[----:B------:R-:W-:Y:S05]  /*06b0*/  BSYNC.RECONVERGENT B2 ;  /* 0x0000000000027941 */ /* 0x000fea0003800200 */
.L_x_55:
        /* <DEDUP_REMOVED lines=11> */
.L_x_58:
[----:B------:R-:W-:Y:S05]  /*0770*/  BSYNC.RECONVERGENT B2 ;  /* 0x0000000000027941 */ /* 0x000fea0003800200 */
.L_x_57:
        /* <DEDUP_REMOVED lines=12> */
.L_x_61:
[----:B------:R-:W-:Y:S05]  /*0840*/  BSYNC.RECONVERGENT B2 ;  /* 0x0000000000027941 */ /* 0x000fea0003800200 */
.L_x_60:
[----:B-----5:R4:W-:Y:S02]  /*0850*/  STS [R19+0xc00], R16 ;  /* 0x000c001013007388 */ /* 0x0209e40000000800 */
.L_x_54:
[----:B------:R-:W-:-:S13]  /*0860*/  ISETP.GE.U32.AND P0, PT, R2, 0x100, PT ;  /* 0x000001000200780c */ /* 0x000fda0003f06070 */
[----:B------:R-:W-:Y:S05]  /*0870*/  @P0 BREAK.RELIABLE B0 ;  /* 0x0000000000000942 */ /* 0x000fea0003800100 */
[----:B------:R-:W-:Y:S05]  /*0880*/  @P0 BRA `(.L_x_59) ;  /* 0x0000000000f00947 */ /* 0x000fea0003800000 */
[----:B------:R-:W-:Y:S05]  /*0890*/  BSYNC.RELIABLE B0 ;  /* 0x0000000000007941 */ /* 0x000fea0003800100 */
.L_x_53:
        /* <DEDUP_REMOVED lines=10> */
[----:B------:R-:W-:Y:S02]  /*0940*/  ISETP.GE.OR P2, PT, R6, UR13, P2 ;  /* 0x0000000d06007c0c */ /* 0x000fe40009746670 */
        /* <DEDUP_REMOVED lines=48> */
.L_x_59:
[----:B------:R-:W-:Y:S05]  /*0c50*/  BSYNC.RECONVERGENT B1 ;  /* 0x0000000000017941 */ /* 0x000fea0003800200 */
.L_x_52:
        /* <DEDUP_REMOVED lines=10> */
[----:B-1----:R-:W-:Y:S04]  /*0d00*/  LDS.128 R32, [R8+UR7] ;  /* 0x0000000708207984 */ /* 0x002fe80008000c00 */
[----:B------:R-:W1:Y:S04]  /*0d10*/  LDS R75, [R9+UR5+0x180] ;  /* 0x00018005094b7984 */ /* 0x000e680008000800 */
[----:B------:R-:W5:Y:S04]  /*0d20*/  LDS R73, [R9+UR5+0x1c0] ;  /* 0x0001c00509497984 */ /* 0x000f680008000800 */
[----:B------:R-:W0:Y:S04]  /*0d30*/  LDS R111, [R9+UR5+0x40] ;  /* 0x00004005096f7984 */ /* 0x000e280008000800 */
[----:B------:R-:W2:Y:S04]  /*0d40*/  LDS.128 R40, [R8+UR7+0x200] ;  /* 0x0002000708287984 */ /* 0x000ea80008000c00 */
[----:B------:R-:W2:Y:S04]  /*0d50*/  LDS R110, [R9+UR5] ;  /* 0x00000005096e7984 */ /* 0x000ea80008000800 */
[----:B------:R-:W2:Y:S04]  /*0d60*/  LDS R112, [R9+UR5+0x80] ;  /* 0x0000800509707984 */ /* 0x000ea80008000800 */
[----:B------:R-:W2:Y:S04]  /*0d70*/  LDS R113, [R9+UR5+0xc0] ;  /* 0x0000c00509717984 */ /* 0x000ea80008000800 */
[----:B------:R-:W2:Y:S04]  /*0d80*/  LDS R114, [R9+UR5+0x100] ;  /* 0x0001000509727984 */ /* 0x000ea80008000800 */
[----:B------:R-:W2:Y:S04]  /*0d90*/  LDS R109, [R9+UR5+0x140] ;  /* 0x00014005096d7984 */ /* 0x000ea80008000800 */
[----:B------:R-:W2:Y:S01]  /*0da0*/  LDS.128 R24, [R8+UR7+0x400] ;  /* 0x0004000708187984 */ /* 0x000ea20008000c00 */
[----:B-1----:R-:W-:-:S03]  /*0db0*/  FFMA R63, R32, R75, R28 ;  /* 0x0000004b203f7223 */ /* 0x002fc6000000001c */
[----:B------:R-:W1:Y:S01]  /*0dc0*/  LDS.128 R20, [R8+UR7+0x600] ;  /* 0x0006000708147984 */ /* 0x000e620008000c00 */
[----:B-----5:R-:W-:-:S03]  /*0dd0*/  FFMA R56, R32, R73, R29 ;  /* 0x0000004920387223 */ /* 0x020fc6000000001d */
[----:B------:R-:W5:Y:S01]  /*0de0*/  LDS.128 R44, [R8+UR7+0x800] ;  /* 0x00080007082c7984 */ /* 0x000f620008000c00 */
[----:B0-----:R-:W-:-:S03]  /*0df0*/  FFMA R97, R32, R111, R97 ;  /* 0x0000006f20617223 */ /* 0x001fc60000000061 */
[----:B--234-:R-:W0:Y:S01]  /*0e00*/  LDS.128 R16, [R8+UR7+0xa00] ;  /* 0x000a000708107984 */ /* 0x01ce220008000c00 */
[----:B------:R-:W-:-:S03]  /*0e10*/  FFMA R55, R40, R111, R36 ;  /* 0x0000006f28377223 */ /* 0x000fc60000000024 */
[----:B------:R-:W2:Y:S01]  /*0e20*/  LDS.128 R28, [R8+UR7+0xc00] ;  /* 0x000c0007081c7984 */ /* 0x000ea20008000c00 */
[C---:B------:R-:W-:Y:S01]  /*0e30*/  FFMA R70, R40.reuse, R75, R70 ;  /* 0x0000004b28467223 */ /* 0x040fe20000000046 */
[----:B------:R-:W-:Y:S01]  /*0e40*/  FFMA R101, R40, R73, R101 ;  /* 0x0000004928657223 */ /* 0x000fe20000000065 */
[-C--:B------:R-:W-:Y:S01]  /*0e50*/  FFMA R58, R32, R110.reuse, R58 ;  /* 0x0000006e203a7223 */ /* 0x080fe2000000003a */
[----:B------:R-:W3:Y:S01]  /*0e60*/  LDS.128 R36, [R8+UR7+0xe00] ;  /* 0x000e000708247984 */ /* 0x000ee20008000c00 */
        /* <DEDUP_REMOVED lines=249> */
[----:B------:R-:W0:Y:S01]  /*1e00*/  LDS.128 R48, [R8+UR7+0x10] ;  /* 0x0000100708307984 */ /* 0x000e220008000c00 */
        /* <DEDUP_REMOVED lines=11> */
[----:B------:R-:W3:Y:S01]  /*1ec0*/  LDS.128 R52, [R8+UR7+0x210] ;  /* 0x0002100708347984 */ /* 0x000ee20008000c00 */
[----:B------:R-:W-:Y:S01]  /*1ed0*/  FFMA R36, R106, R35, R34 ;  /* 0x000000236a247223 */ /* 0x000fe20000000022 */
[C---:B------:R-:W-:Y:S01]  /*1ee0*/  FFMA R82, R62.reuse, R27, R82 ;  /* 0x0000001b3e527223 */ /* 0x040fe20000000052 */
[C---:B------:R-:W-:Y:S01]  /*1ef0*/  FFMA R83, R62.reuse, R23, R83 ;  /* 0x000000173e537223 */ /* 0x040fe20000000053 */
[----:B------:R-:W4:Y:S01]  /*1f00*/  LDS.128 R56, [R8+UR7+0x410] ;  /* 0x0004100708387984 */ /* 0x000f220008000c00 */
        /* <DEDUP_REMOVED lines=12> */
[----:B------:R-:W5:Y:S01]  /*1fd0*/  LDS.128 R32, [R8+UR7+0x810] ;  /* 0x0008100708207984 */ /* 0x000f620008000c00 */
[----:B------:R-:W-:Y:S01]  /*1fe0*/  FFMA R19, R106, R31, R30 ;  /* 0x0000001f6a137223 */ /* 0x000fe2000000001e */
[-C--:B------:R-:W-:Y:S01]  /*1ff0*/  FFMA R109, R62, R39.reuse, R60 ;  /* 0x000000273e6d7223 */ /* 0x080fe2000000003c */
[-C--:B------:R-:W-:Y:S01]  /*2000*/  FFMA R96, R108, R39.reuse, R96 ;  /* 0x000000276c607223 */ /* 0x080fe20000000060 */
[----:B------:R-:W-:Y:S01]  /*2010*/  FFMA R105, R106, R39, R105 ;  /* 0x000000276a697223 */ /* 0x000fe20000000069 */
[----:B------:R-:W5:Y:S01]  /*2020*/  LDS.128 R28, [R8+UR7+0xa10] ;  /* 0x000a1007081c7984 */ /* 0x000f620008000c00 */
[-C--:B------:R-:W-:Y:S01]  /*2030*/  FFMA R94, R62, R43.reuse, R94 ;  /* 0x0000002b3e5e7223 */ /* 0x080fe2000000005e */
[----:B------:R-:W-:-:S02]  /*2040*/  FFMA R43, R106, R43, R101 ;  /* 0x0000002b6a2b7223 */ /* 0x000fc40000000065 */
[----:B------:R-:W5:Y:S01]  /*2050*/  LDS.128 R60, [R8+UR7+0x610] ;  /* 0x00061007083c7984 */ /* 0x000f620008000c00 */
        /* <DEDUP_REMOVED lines=8> */
[----:B------:R-:W0:Y:S01]  /*20e0*/  LDS.128 R36, [R8+UR7+0xc10] ;  /* 0x000c100708247984 */ /* 0x000e220008000c00 */
        /* <DEDUP_REMOVED lines=10> */
[----:B------:R-:W1:Y:S01]  /*2190*/  LDS.128 R40, [R8+UR7+0xe10] ;  /* 0x000e100708287984 */ /* 0x000e620008000c00 */
        /* <DEDUP_REMOVED lines=267> */
.L_x_51:
[----:B------:R-:W1:Y:S01]  /*3250*/  S2R R12, SR_TID.X ;  /* 0x00000000000c7919 */ /* 0x000e620000002100 */
[----:B------:R-:W2:Y:S01]  /*3260*/  S2UR UR6, SR_CTAID.Y ;  /* 0x00000000000679c3 */ /* 0x000ea20000002600 */
[----:B------:R-:W3:Y:S01]  /*3270*/  LDCU UR15, c[0x0][0x398] ;  /* 0x00007300ff0f77ac */ /* 0x000ee20008000800 */
[----:B------:R-:W4:Y:S01]  /*3280*/  S2R R3, SR_CTAID.X ;  /* 0x0000000000037919 */ /* 0x000f220000002500 */
[----:B------:R-:W5:Y:S05]  /*3290*/  LDCU.64 UR10, c[0x0][0x390] ;  /* 0x00007200ff0a77ac */ /* 0x000f6a0008000a00 */
[----:B------:R-:W0:Y:S01]  /*32a0*/  LDC R23, c[0x0][0x3a0] ;  /* 0x0000e800ff177b82 */ /* 0x000e220000000800 */
[----:B--2---:R-:W-:Y:S01]  /*32b0*/  USHF.L.U32 UR6, UR6, 0x7, URZ ;  /* 0x0000000706067899 */ /* 0x004fe200080006ff */
[----:B-1----:R-:W-:-:S02]  /*32c0*/  LOP3.LUT R0, R12, 0xf, RZ, 0xc0, !PT ;  /* 0x0000000f0c007812 */ /* 0x002fc400078ec0ff */
[----:B------:R-:W-:Y:S02]  /*32d0*/  SHF.R.U32.HI R12, RZ, 0x4, R12 ;  /* 0x00000004ff0c7819 */ /* 0x000fe4000001160c */
[----:B----4-:R-:W-:Y:S02]  /*32e0*/  LEA R0, R3, R0, 0x7 ;  /* 0x0000000003007211 */ /* 0x010fe400078e38ff */
[----:B------:R-:W-:Y:S02]  /*32f0*/  LOP3.LUT R12, R12, UR6, RZ, 0xfc, !PT ;  /* 0x000000060c0c7c12 */ /* 0x000fe4000f8efcff */
[CC--:B0-----:R-:W-:Y:S02]  /*3300*/  ISETP.GE.AND P1, PT, R0.reuse, R23.reuse, PT ;  /* 0x000000170000720c */ /* 0x0c1fe40003f26270 */
[----:B------:R-:W-:Y:S01]  /*3310*/  IADD3 R2, PT, PT, R0, 0x10, RZ ;  /* 0x0000001000027810 */ /* 0x000fe20007ffe0ff */
[C---:B------:R-:W-:Y:S01]  /*3320*/  IMAD R6, R12.reuse, R23, RZ ;  /* 0x000000170c067224 */ /* 0x040fe200078e02ff */
[----:B---3--:R-:W-:-:S02]  /*3330*/  ISETP.LT.AND P1, PT, R12, UR15, !P1 ;  /* 0x0000000f0c007c0c */ /* 0x008fc4000cf21270 */
[----:B------:R-:W-:Y:S02]  /*3340*/  IADD3 R8, PT, PT, R0, 0x20, RZ ;  /* 0x0000002000087810 */ /* 0x000fe40007ffe0ff */
        /* <DEDUP_REMOVED lines=8> */
[----:B------:R-:W-:Y:S02]  /*33d0*/  LEA.HI.X.SX32 R10, R6, R22, 0x1, P2 ;  /* 0x00000016060a7211 */ /* 0x000fe400010f0eff */
[----:B------:R-:W-:Y:S02]  /*33e0*/  ISETP.GE.OR P3, PT, R12, UR15, P3 ;  /* 0x0000000f0c007c0c */ /* 0x000fe40009f66670 */
[----:B------:R-:W-:Y:S02]  /*33f0*/  ISETP.GE.AND P5, PT, R8, R23, PT ;  /* 0x000000170800720c */ /* 0x000fe40003fa6270 */
[----:B------:R-:W-:Y:S02]  /*3400*/  ISETP.GE.OR P2, PT, R12, UR15, P0 ;  /* 0x0000000f0c007c0c */ /* 0x000fe40008746670 */
[----:B-----5:R-:W-:-:S02]  /*3410*/  LEA R2, P4, R7, UR10, 0x2 ;  /* 0x0000000a07027c11 */ /* 0x020fc4000f8810ff */
[----:B------:R-:W-:Y:S02]  /*3420*/  IADD3 R8, PT, PT, R0, 0x40, RZ ;  /* 0x0000004000087810 */ /* 0x000fe40007ffe0ff */
[CC--:B------:R-:W-:Y:S02]  /*3430*/  LEA R31, R23.reuse, R6.reuse, 0x4 ;  /* 0x00000006171f7211 */ /* 0x0c0fe400078e20ff */
        /* <DEDUP_REMOVED lines=213> */
.L_x_63:
        /* <DEDUP_REMOVED lines=15> */
.L_x_88:


//--------------------- .text._Z13blockTileGEMMILi128ELi128ELi8ELi256ELi8ELi32ELi16EEvPfS0_S0_iii --------------------------
	.section	.text._Z13blockTileGEMMILi128ELi128ELi8ELi256ELi8ELi32ELi16EEvPfS0_S0_iii,"ax",@progbits
	.align	128
        .global         _Z13blockTileGEMMILi128ELi128ELi8ELi256ELi8ELi32ELi16EEvPfS0_S0_iii
        .type           _Z13blockTileGEMMILi128ELi128ELi8ELi256ELi8ELi32ELi16EEvPfS0_S0_iii,@function
        .size           _Z13blockTileGEMMILi128ELi128ELi8ELi256ELi8ELi32ELi16EEvPfS0_S0_iii,(.L_x_89 - _Z13blockTileGEMMILi128ELi128ELi8ELi256ELi8ELi32ELi16EEvPfS0_S0_iii)
        .other          _Z13blockTileGEMMILi128ELi128ELi8ELi256ELi8ELi32ELi16EEvPfS0_S0_iii,@"STO_CUDA_ENTRY STV_DEFAULT"
_Z13blockTileGEMMILi128ELi128ELi8ELi256ELi8ELi32ELi16EEvPfS0_S0_iii:
.text._Z13blockTileGEMMILi128ELi128ELi8ELi256ELi8ELi32ELi16EEvPfS0_S0_iii:
        /* <DEDUP_REMOVED lines=13> */
[----:B------:R-:W-:-:S02]  /*00d0*/  MOV R13, RZ ;  /* 0x000000ff000d7202 */ /* 0x000fc40000000f00 */
        /* <DEDUP_REMOVED lines=20> */
[----:B------:R-:W-:Y:S02]  /*0220*/  MOV R62, RZ ;  /* 0x000000ff003e7202 */ /* 0x000fe40000000f00 */
[----:B------:R-:W-:Y:S02]  /*0230*/  CS2R R90, SRZ ;  /* 0x00000000005a7805 */ /* 0x000fe4000001ff00 */
[----:B------:R-:W-:Y:S02]  /*0240*/  CS2R R88, SRZ ;  /* 0x0000000000587805 */ /* 0x000fe4000001ff00 */
[----:B------:R-:W-:Y:S02]  /*0250*/  CS2R R100, SRZ ;  /* 0x0000000000647805 */ /* 0x000fe4000001ff00 */
[----:B------:R-:W-:-:S02]  /*0260*/  MOV R70, RZ ;  /* 0x000000ff00467202 */ /* 0x000fc40000000f00 */
[----:B------:R-:W-:Y:S02]  /*0270*/  CS2R R98, SRZ ;  /* 0x0000000000627805 */ /* 0x000fe4000001ff00 */
[----:B------:R-:W-:Y:S01]  /*0280*/  MOV R27, RZ ;  /* 0x000000ff001b7202 */ /* 0x000fe20000000f00 */
        /* <DEDUP_REMOVED lines=36> */
.L_x_75:
        /* <DEDUP_REMOVED lines=31> */
.L_x_69:
[----:B------:R-:W-:Y:S05]  /*06c0*/  BSYNC.RECONVERGENT B2 ;  /* 0x0000000000027941 */ /* 0x000fea0003800200 */
.L_x_68:
        /* <DEDUP_REMOVED lines=11> */
.L_x_71:
[----:B------:R-:W-:Y:S05]  /*0780*/  BSYNC.RECONVERGENT B2 ;  /* 0x0000000000027941 */ /* 0x000fea0003800200 */
.L_x_70:
        /* <DEDUP_REMOVED lines=12> */
.L_x_74:
[----:B------:R-:W-:Y:S05]  /*0850*/  BSYNC.RECONVERGENT B2 ;  /* 0x0000000000027941 */ /* 0x000fea0003800200 */
.L_x_73:
[----:B-----5:R4:W-:Y:S02]  /*0860*/  STS [R19+0xc00], R16 ;  /* 0x000c001013007388 */ /* 0x0209e40000000800 */
.L_x_67:
[----:B------:R-:W-:-:S13]  /*0870*/  ISETP.GE.U32.AND P0, PT, R2, 0x100, PT ;  /* 0x000001000200780c */ /* 0x000fda0003f06070 */
[----:B------:R-:W-:Y:S05]  /*0880*/  @P0 BREAK.RELIABLE B0 ;  /* 0x0000000000000942 */ /* 0x000fea0003800100 */
[----:B------:R-:W-:Y:S05]  /*0890*/  @P0 BRA `(.L_x_72) ;  /* 0x0000000000f00947 */ /* 0x000fea0003800000 */
[----:B------:R-:W-:Y:S05]  /*08a0*/  BSYNC.RELIABLE B0 ;  /* 0x0000000000007941 */ /* 0x000fea0003800100 */
.L_x_66:
[----:B------:R-:W0:Y:S01]  /*08b0*/  S2R R29, SR_CTAID.X ;  /* 0x00000000001d7919 */ /* 0x000e220000002500 */
[----:B------:R-:W-:-:S04]  /*08c0*/  LOP3.LUT R30, R2, 0x1f, RZ, 0xc0, !PT ;  /* 0x0000001f021e7812 */ /* 0x000fc800078ec0ff */
[----:B0-----:R-:W-:-:S04]  /*08d0*/  LEA R18, R29, R30, 0x7 ;  /* 0x0000001e1d127211 */ /* 0x001fc800078e38ff */
[C---:B----4-:R-:W-:Y:S02]  /*08e0*/  IADD3 R16, PT, PT, R18.reuse, 0x20, RZ ;  /* 0x0000002012107810 */ /* 0x050fe40007ffe0ff */
[----:B------:R-:W-:Y:S02]  /*08f0*/  IADD3 R19, PT, PT, R18, 0x60, RZ ;  /* 0x0000006012137810 */ /* 0x000fe40007ffe0ff */
[----:B------:R-:W-:Y:S02]  /*0900*/  ISETP.GE.AND P0, PT, R16, UR14, PT ;  /* 0x0000000e10007c0c */ /* 0x000fe4000bf06270 */
[----:B------:R-:W-:Y:S02]  /*0910*/  ISETP.GE.AND P2, PT, R19, UR14, PT ;  /* 0x0000000e13007c0c */ /* 0x000fe4000bf46270 */
[----:B------:R-:W-:Y:S02]  /*0920*/  ISETP.GE.OR P0, PT, R6, UR13, P0 ;  /* 0x0000000d06007c0c */ /* 0x000fe40008706670 */
[----:B------:R-:W-:-:S02]  /*0930*/  IADD3 R16, PT, PT, R18, 0x40, RZ ;  /* 0x0000004012107810 */ /* 0x000fc40007ffe0ff */
[----:B------:R-:W-:Y:S02]  /*0940*/  ISETP.GE.OR P2, PT, R6, UR13, P2 ;  /* 0x0000000d06007c0c */ /* 0x000fe40009746670 */
[----:B------:R-:W-:Y:S02]  /*0950*/  ISETP.GE.AND P1, PT, R16, UR14, PT ;  /* 0x0000000e10007c0c */ /* 0x000fe4000bf26270 */
[----:B------:R-:W-:Y:S02]  /*0960*/  ISETP.GE.AND P3, PT, R18, UR14, PT ;  /* 0x0000000e12007c0c */ /* 0x000fe4000bf66270 */
[C---:B------:R-:W-:Y:S02]  /*0970*/  ISETP.GE.OR P1, PT, R6.reuse, UR13, P1 ;  /* 0x0000000d06007c0c */ /* 0x040fe40008f26670 */
[----:B------:R-:W-:Y:S01]  /*0980*/  ISETP.GE.OR P3, PT, R6, UR13, P3 ;  /* 0x0000000d06007c0c */ /* 0x000fe20009f66670 */
[----:B-123--:R-:W0:Y:S01]  /*0990*/  @!P0 LDC.64 R16, c[0x0][0x388] ;  /* 0x0000e200ff108b82 */ /* 0x00ee220000000a00 */
[----:B------:R-:W-:-:S02]  /*09a0*/  @!P0 SHF.L.U32 R25, R29, 0x7, RZ ;  /* 0x000000071d198819 */ /* 0x000fc400000006ff */
[----:B------:R-:W-:Y:S02]  /*09b0*/  @!P0 SHF.R.S32.HI R26, RZ, 0x1f, R0 ;  /* 0x0000001fff1a8819 */ /* 0x000fe40000011400 */
[----:B------:R-:W-:Y:S02]  /*09c0*/  @!P0 LOP3.LUT R23, R30, R25, RZ, 0xfc, !PT ;  /* 0x000000191e178212 */ /* 0x000fe400078efcff */
[----:B------:R-:W-:Y:S01]  /*09d0*/  @!P2 SHF.L.U32 R31, R29, 0x7, RZ ;  /* 0x000000071d1fa819 */ /* 0x000fe200000006ff */
[----:B------:R-:W1:Y:S01]  /*09e0*/  @!P2 LDC.64 R20, c[0x0][0x388] ;  /* 0x0000e200ff14ab82 */ /* 0x000e620000000a00 */
[----:B------:R-:W-:Y:S02]  /*09f0*/  @!P0 IADD3 R28, P4, PT, R0, R23, RZ ;  /* 0x00000017001c8210 */ /* 0x000fe40007f9e0ff */
[----:B------:R-:W-:Y:S02]  /*0a00*/  @!P2 LOP3.LUT R33, R30, R31, RZ, 0xfc, !PT ;  /* 0x0000001f1e21a212 */ /* 0x000fe400078efcff */
[----:B------:R-:W-:-:S02]  /*0a10*/  @!P0 LEA.HI.X.SX32 R26, R25, R26, 0x1, P4 ;  /* 0x0000001a191a8211 */ /* 0x000fc400020f0eff */
[----:B------:R-:W-:Y:S01]  /*0a20*/  @!P1 SHF.L.U32 R25, R29, 0x7, RZ ;  /* 0x000000071d199819 */ /* 0x000fe200000006ff */
[----:B------:R-:W2:Y:S01]  /*0a30*/  @!P1 LDC.64 R18, c[0x0][0x388] ;  /* 0x0000e200ff129b82 */ /* 0x000ea20000000a00 */
[----:B------:R-:W-:Y:S02]  /*0a40*/  @!P2 IADD3 R33, P5, PT, R0, R33, RZ ;  /* 0x000000210021a210 */ /* 0x000fe40007fbe0ff */
[----:B------:R-:W-:Y:S02]  /*0a50*/  @!P1 LOP3.LUT R29, R30, R25, RZ, 0xfc, !PT ;  /* 0x000000191e1d9212 */ /* 0x000fe400078efcff */
[----:B------:R-:W-:-:S03]  /*0a60*/  @!P2 SHF.R.S32.HI R30, RZ, 0x1f, R0 ;  /* 0x0000001fff1ea819 */ /* 0x000fc60000011400 */
[----:B------:R-:W3:Y:S01]  /*0a70*/  @!P3 LDC.64 R22, c[0x0][0x388] ;  /* 0x0000e200ff16bb82 */ /* 0x000ee20000000a00 */
[C---:B0-----:R-:W-:Y:S02]  /*0a80*/  @!P0 LEA R16, P4, R28.reuse, R16, 0x2 ;  /* 0x000000101c108211 */ /* 0x041fe400078810ff */
[----:B------:R-:W-:Y:S02]  /*0a90*/  @!P2 LEA.HI.X.SX32 R30, R31, R30, 0x1, P5 ;  /* 0x0000001e1f1ea211 */ /* 0x000fe400028f0eff */
[----:B------:R-:W-:Y:S02]  /*0aa0*/  @!P0 LEA.HI.X R17, R28, R17, R26, 0x2, P4 ;  /* 0x000000111c118211 */ /* 0x000fe400020f141a */
[----:B------:R-:W-:Y:S02]  /*0ab0*/  @!P1 SHF.R.S32.HI R26, RZ, 0x1f, R0 ;  /* 0x0000001fff1a9819 */ /* 0x000fe40000011400 */
[----:B------:R-:W-:Y:S02]  /*0ac0*/  @!P1 IADD3 R28, P4, PT, R0, R29, RZ ;  /* 0x0000001d001c9210 */ /* 0x000fe40007f9e0ff */
[----:B------:R-:W-:-:S02]  /*0ad0*/  MOV R29, RZ ;  /* 0x000000ff001d7202 */ /* 0x000fc40000000f00 */
[----:B------:R-:W-:Y:S02]  /*0ae0*/  @!P1 LEA.HI.X.SX32 R26, R25, R26, 0x1, P4 ;  /* 0x0000001a191a9211 */ /* 0x000fe400020f0eff */
[C---:B-1----:R-:W-:Y:S01]  /*0af0*/  @!P2 LEA R20, P4, R33.reuse, R20, 0x2 ;  /* 0x000000142114a211 */ /* 0x042fe200078810ff */
[----:B------:R-:W-:Y:S01]  /*0b00*/  HFMA2 R25, -RZ, RZ, 0, 0 ;  /* 0x00000000ff197431 */ /* 0x000fe200000001ff */
[----:B------:R0:W4:Y:S01]  /*0b10*/  @!P0 LDG.E R29, desc[UR8][R16.64+0x80] ;  /* 0x00008008101d8981 */ /* 0x000122000c1e1900 */
        /* <DEDUP_REMOVED lines=20> */
.L_x_72:
[----:B------:R-:W-:Y:S05]  /*0c60*/  BSYNC.RECONVERGENT B1 ;  /* 0x0000000000017941 */ /* 0x000fea0003800200 */
.L_x_65:
        /* <DEDUP_REMOVED lines=13> */
[----:B------:R-:W5:Y:S04]  /*0d40*/  LDS.128 R40, [R8+UR7+0x200] ;  /* 0x0002000708287984 */ /* 0x000f680008000c00 */
[----:B------:R-:W5:Y:S04]  /*0d50*/  LDS R111, [R9+UR5] ;  /* 0x00000005096f7984 */ /* 0x000f680008000800 */
[----:B------:R-:W5:Y:S04]  /*0d60*/  LDS R113, [R9+UR5+0x80] ;  /* 0x0000800509717984 */ /* 0x000f680008000800 */
[----:B------:R-:W5:Y:S04]  /*0d70*/  LDS R114, [R9+UR5+0xc0] ;  /* 0x0000c00509727984 */ /* 0x000f680008000800 */
[----:B------:R-:W5:Y:S04]  /*0d80*/  LDS R115, [R9+UR5+0x100] ;  /* 0x0001000509737984 */ /* 0x000f680008000800 */
[----:B------:R-:W5:Y:S04]  /*0d90*/  LDS R109, [R9+UR5+0x140] ;  /* 0x00014005096d7984 */ /* 0x000f680008000800 */
[----:B------:R-:W5:Y:S04]  /*0da0*/  LDS R73, [R9+UR5+0x1c0] ;  /* 0x0001c00509497984 */ /* 0x000f680008000800 */
[----:B0-234-:R-:W0:Y:S04]  /*0db0*/  LDS.128 R16, [R8+UR7+0x600] ;  /* 0x0006000708107984 */ /* 0x01de280008000c00 */
[----:B------:R-:W2:Y:S01]  /*0dc0*/  LDS.128 R44, [R8+UR7+0x800] ;  /* 0x00080007082c7984 */ /* 0x000ea20008000c00 */
[----:B-1----:R-:W-:-:S03]  /*0dd0*/  FFMA R63, R28, R75, R27 ;  /* 0x0000004b1c3f7223 */ /* 0x002fc6000000001b */
[----:B------:R-:W1:Y:S01]  /*0de0*/  LDS.128 R24, [R8+UR7+0xc00] ;  /* 0x000c000708187984 */ /* 0x000e620008000c00 */
[----:B-----5:R-:W-:-:S03]  /*0df0*/  FFMA R97, R28, R112, R97 ;  /* 0x000000701c617223 */ /* 0x020fc60000000061 */
[----:B------:R-:W3:Y:S01]  /*0e00*/  LDS.128 R20, [R8+UR7+0x400] ;  /* 0x0004000708147984 */ /* 0x000ee20008000c00 */
[-C--:B------:R-:W-:Y:S01]  /*0e10*/  FFMA R55, R112, R40.reuse, R36 ;  /* 0x0000002870377223 */ /* 0x080fe20000000024 */
[-C--:B------:R-:W-:Y:S02]  /*0e20*/  FFMA R70, R75, R40.reuse, R70 ;  /* 0x000000284b467223 */ /* 0x080fe40000000046 */
[----:B------:R-:W4:Y:S01]  /*0e30*/  LDS.128 R32, [R8+UR7+0xa00] ;  /* 0x000a000708207984 */ /* 0x000f220008000c00 */
[C---:B------:R-:W-:Y:S01]  /*0e40*/  FFMA R58, R28.reuse, R111, R58 ;  /* 0x0000006f1c3a7223 */ /* 0x040fe2000000003a */
[-C--:B------:R-:W-:Y:S02]  /*0e50*/  FFMA R53, R111, R40.reuse, R53 ;  /* 0x000000286f357223 */ /* 0x080fe40000000035 */
[----:B------:R-:W5:Y:S01]  /*0e60*/  LDS.128 R36, [R8+UR7+0xe00] ;  /* 0x000e000708247984 */ /* 0x000f620008000c00 */
[----:B------:R-:W-:Y:S01]  /*0e70*/  FFMA R98, R28, R113, R98 ;  /* 0x000000711c627223 */ /* 0x000fe20000000062 */
[----:B------:R-:W-:-:S02]  /*0e80*/  FFMA R88, R113, R40, R88 ;  /* 0x0000002871587223 */ /* 0x000fc40000000058 */
[----:B------:R-:W5:Y:S01]  /*0e90*/  LDS R71, [R9+UR5+0x200] ;  /* 0x0002000509477984 */ /* 0x000f620008000800 */
[----:B------:R-:W-:Y:S01]  /*0ea0*/  FFMA R99, R28, R114, R99 ;  /* 0x000000721c637223 */ /* 0x000fe20000000063 */
[-C--:B------:R-:W-:Y:S01]  /*0eb0*/  FFMA R90, R114, R40.reuse, R90 ;  /* 0x00000028725a7223 */ /* 0x080fe2000000005a */
[C---:B------:R-:W-:Y:S01]  /*0ec0*/  FFMA R100, R28.reuse, R115, R100 ;  /* 0x000000731c647223 */ /* 0x040fe20000000064 */
[-C--:B------:R-:W-:Y:S01]  /*0ed0*/  FFMA R92, R115, R40.reuse, R92 ;  /* 0x00000028735c7223 */ /* 0x080fe2000000005c */
[C---:B------:R-:W-:Y:S01]  /*0ee0*/  FFMA R61, R28.reuse, R109, R61 ;  /* 0x0000006d1c3d7223 */ /* 0x040fe2000000003d */
[-C--:B------:R-:W-:Y:S01]  /*0ef0*/  FFMA R94, R109, R40.reuse, R94 ;  /* 0x000000286d5e7223 */ /* 0x080fe2000000005e */
[----:B------:R-:W-:Y:S01]  /*0f00*/  FFMA R56, R28, R73, R51 ;  /* 0x000000491c387223 */ /* 0x000fe20000000033 */
[----:B------:R-:W-:Y:S01]  /*0f10*/  FFMA R101, R73, R40, R101 ;  /* 0x0000002849657223 */ /* 0x000fe20000000065 */
[----:B------:R-:W-:Y:S01]  /*0f20*/  LDS R28, [R9+UR5+0x340] ;  /* 0x00034005091c7984 */ /* 0x000fe20008000800 */
        /* <DEDUP_REMOVED lines=9> */
[----:B-1----:R-:W-:Y:S01]  /*0fc0*/  FFMA R118, R111, R24, R68 ;  /* 0x000000186f767223 */ /* 0x002fe20000000044 */
[----:B------:R-:W-:Y:S01]  /*0fd0*/  FFMA R51, R113, R44, R48 ;  /* 0x0000002c71337223 */ /* 0x000fe20000000030 */
[----:B------:R-:W0:Y:S01]  /*0fe0*/  LDS R68, [R9+UR5+0x2c0] ;  /* 0x0002c00509447984 */ /* 0x000e220008000800 */
[-C--:B---3--:R-:W-:Y:S01]  /*0ff0*/  FFMA R74, R111, R20.reuse, R74 ;  /* 0x000000146f4a7223 */ /* 0x088fe2000000004a */
[-C--:B------:R-:W-:Y:S01]  /*1000*/  FFMA R87, R112, R20.reuse, R87 ;  /* 0x0000001470577223 */ /* 0x080fe20000000057 */
[-C--:B------:R-:W-:Y:S01]  /*1010*/  FFMA R89, R113, R20.reuse, R89 ;  /* 0x0000001471597223 */ /* 0x080fe20000000059 */
[----:B------:R-:W1:Y:S01]  /*1020*/  LDS R48, [R9+UR5+0x240] ;  /* 0x0002400509307984 */ /* 0x000e620008000800 */
        /* <DEDUP_REMOVED lines=11> */
[-C--:B----4-:R-:W-:Y:S01]  /*10e0*/  FFMA R117, R111, R32.reuse, R72 ;  /* 0x000000206f757223 */ /* 0x090fe20000000048 */
        /* <DEDUP_REMOVED lines=8> */
[C---:B------:R-:W-:Y:S01]  /*1170*/  FFMA R86, R109.reuse, R24, R86 ;  /* 0x000000186d567223 */ /* 0x040fe20000000056 */
[----:B-----5:R-:W-:Y:S01]  /*1180*/  FFMA R60, R109, R36, R60 ;  /* 0x000000246d3c7223 */ /* 0x020fe2000000003c */
[----:B------:R-:W2:Y:S01]  /*1190*/  LDS R32, [R9+UR5+0x300] ;  /* 0x0003000509207984 */ /* 0x000ea20008000800 */
[-C--:B------:R-:W-:Y:S01]  /*11a0*/  FFMA R52, R113, R24.reuse, R103 ;  /* 0x0000001871347223 */ /* 0x080fe20000000067 */
[C---:B------:R-:W-:Y:S01]  /*11b0*/  FFMA R106, R75.reuse, R24, R106 ;  /* 0x000000184b6a7223 */ /* 0x040fe2000000006a */
[----:B------:R-:W-:Y:S01]  /*11c0*/  FFMA R108, R75, R36, R108 ;  /* 0x000000244b6c7223 */ /* 0x000fe2000000006c */
[----:B------:R-:W3:Y:S01]  /*11d0*/  LDS R109, [R9+UR5+0x380] ;  /* 0x00038005096d7984 */ /* 0x000ee20008000800 */
[CC--:B------:R-:W-:Y:S01]  /*11e0*/  FFMA R67, R114.reuse, R24.reuse, R67 ;  /* 0x0000001872437223 */ /* 0x0c0fe20000000043 */
[-C--:B------:R-:W-:Y:S01]  /*11f0*/  FFMA R80, R115, R24.reuse, R80 ;  /* 0x0000001873507223 */ /* 0x080fe20000000050 */
[----:B------:R-:W-:Y:S01]  /*1200*/  FFMA R103, R73, R24, R110 ;  /* 0x0000001849677223 */ /* 0x000fe2000000006e */
[----:B------:R-:W4:Y:S01]  /*1210*/  LDS R49, [R9+UR5+0x280] ;  /* 0x0002800509317984 */ /* 0x000f220008000800 */
[-C--:B------:R-:W-:Y:S01]  /*1220*/  FFMA R111, R111, R36.reuse, R13 ;  /* 0x000000246f6f7223 */ /* 0x080fe2000000000d */
[-C--:B------:R-:W-:Y:S01]  /*1230*/  FFMA R50, R114, R36.reuse, R50 ;  /* 0x0000002472327223 */ /* 0x080fe20000000032 */
[-C--:B------:R-:W-:Y:S01]  /*1240*/  FFMA R105, R73, R36.reuse, R105 ;  /* 0x0000002449697223 */ /* 0x080fe20000000069 */
[----:B------:R-:W5:Y:S01]  /*1250*/  LDS R75, [R9+UR5+0x3c0] ;  /* 0x0003c005094b7984 */ /* 0x000f620008000800 */
[-C--:B------:R-:W-:Y:S01]  /*1260*/  FFMA R24, R112, R36.reuse, R14 ;  /* 0x0000002470187223 */ /* 0x080fe2000000000e */
[C---:B------:R-:W-:Y:S01]  /*1270*/  FFMA R13, R71.reuse, R17, R62 ;  /* 0x00000011470d7223 */ /* 0x040fe2000000003e */
[----:B------:R-:W-:Y:S01]  /*1280*/  FFMA R40, R71, R41, R53 ;  /* 0x0000002947287223 */ /* 0x000fe20000000035 */
[----:B------:R-:W5:Y:S01]  /*1290*/  LDS R73, [R9+UR5+0x400] ;  /* 0x0004000509497984 */ /* 0x000f620008000800 */
[C---:B0-----:R-:W-:Y:S01]  /*12a0*/  FFMA R99, R68.reuse, R29, R99 ;  /* 0x0000001d44637223 */ /* 0x041fe20000000063 */
[C---:B------:R-:W-:Y:S01]  /*12b0*/  FFMA R90, R68.reuse, R41, R90 ;  /* 0x00000029445a7223 */ /* 0x040fe2000000005a */
[C---:B------:R-:W-:Y:S01]  /*12c0*/  FFMA R91, R68.reuse, R21, R91 ;  /* 0x00000015445b7223 */ /* 0x040fe2000000005b */
[----:B------:R-:W0:Y:S01]  /*12d0*/  LDS R62, [R9+UR5+0x440] ;  /* 0x00044005093e7984 */ /* 0x000e220008000800 */
        /* <DEDUP_REMOVED lines=13> */
[----:B------:R-:W-:Y:S01]  /*13b0*/  LDS R48, [R9+UR5+0x4c0] ;  /* 0x0004c00509307984 */ /* 0x000fe20008000800 */
[-C--:B------:R-:W-:Y:S01]  /*13c0*/  FFMA R113, R113, R36.reuse, R15 ;  /* 0x0000002471717223 */ /* 0x080fe2000000000f */
[----:B------:R-:W-:Y:S01]  /*13d0*/  FFMA R81, R115, R36, R81 ;  /* 0x0000002473517223 */ /* 0x000fe20000000051 */
[C---:B------:R-:W-:Y:S01]  /*13e0*/  FFMA R14, R71.reuse, R45, R16 ;  /* 0x0000002d470e7223 */ /* 0x040fe20000000010 */
[----:B------:R-:W1:Y:S01]  /*13f0*/  LDS R50, [R9+UR5+0x480] ;  /* 0x0004800509327984 */ /* 0x000e620008000800 */
        /* <DEDUP_REMOVED lines=21> */
[----:B---3--:R-:W-:Y:S01]  /*1550*/  FFMA R32, R109, R21, R69 ;  /* 0x000000156d207223 */ /* 0x008fe20000000045 */
[----:B----4-:R-:W-:Y:S01]  /*1560*/  FFMA R57, R49, R17, R57 ;  /* 0x0000001131397223 */ /* 0x010fe20000000039 */
[C---:B------:R-:W-:Y:S01]  /*1570*/  FFMA R28, R109.reuse, R29, R63 ;  /* 0x0000001d6d1c7223 */ /* 0x040fe2000000003f */
[-C--:B------:R-:W-:Y:S01]  /*1580*/  FFMA R69, R109, R17.reuse, R76 ;  /* 0x000000116d457223 */ /* 0x080fe2000000004c */
[----:B-----5:R-:W-:Y:S01]  /*1590*/  FFMA R104, R75, R17, R104 ;  /* 0x000000114b687223 */ /* 0x020fe20000000068 */
[C---:B------:R-:W-:Y:S01]  /*15a0*/  FFMA R98, R49.reuse, R29, R98 ;  /* 0x0000001d31627223 */ /* 0x040fe20000000062 */
[C---:B------:R-:W-:Y:S01]  /*15b0*/  FFMA R88, R49.reuse, R41, R88 ;  /* 0x0000002931587223 */ /* 0x040fe20000000058 */
[C---:B------:R-:W-:Y:S01]  /*15c0*/  FFMA R89, R49.reuse, R21, R89 ;  /* 0x0000001531597223 */ /* 0x040fe20000000059 */
[C---:B------:R-:W-:Y:S01]  /*15d0*/  FFMA R51, R49.reuse, R45, R51 ;  /* 0x0000002d31337223 */ /* 0x040fe20000000033 */
[C---:B------:R-:W-:Y:S01]  /*15e0*/  FFMA R44, R49.reuse, R33, R44 ;  /* 0x00000021312c7223 */ /* 0x040fe2000000002c */
[----:B------:R-:W-:Y:S01]  /*15f0*/  FFMA R52, R49, R25, R52 ;  /* 0x0000001931347223 */ /* 0x000fe20000000034 */
[----:B------:R-:W-:Y:S01]  /*1600*/  FFMA R63, R109, R33, R96 ;  /* 0x000000216d3f7223 */ /* 0x000fe20000000060 */
[C---:B------:R-:W-:Y:S01]  /*1610*/  FFMA R56, R75.reuse, R29, R56 ;  /* 0x0000001d4b387223 */ /* 0x040fe20000000038 */
[C---:B------:R-:W-:Y:S01]  /*1620*/  FFMA R102, R75.reuse, R21, R102 ;  /* 0x000000154b667223 */ /* 0x040fe20000000066 */
[----:B------:R-:W-:Y:S01]  /*1630*/  FFMA R59, R75, R33, R59 ;  /* 0x000000214b3b7223 */ /* 0x000fe2000000003b */
[----:B------:R-:W-:Y:S01]  /*1640*/  FFMA R17, R73, R38, R71 ;  /* 0x0000002649117223 */ /* 0x000fe20000000047 */
[----:B------:R-:W-:Y:S01]  /*1650*/  FFMA R49, R49, R37, R113 ;  /* 0x0000002531317223 */ /* 0x000fe20000000071 */
[----:B------:R-:W2:Y:S01]  /*1660*/  LDS R33, [R9+UR5+0x500] ;  /* 0x0005000509217984 */ /* 0x000ea20008000800 */
[C---:B0-----:R-:W-:Y:S01]  /*1670*/  FFMA R97, R62.reuse, R30, R97 ;  /* 0x0000001e3e617223 */ /* 0x041fe20000000061 */
[C---:B------:R-:W-:Y:S01]  /*1680*/  FFMA R55, R62.reuse, R42, R55 ;  /* 0x0000002a3e377223 */ /* 0x040fe20000000037 */
[C---:B------:R-:W-:Y:S01]  /*1690*/  FFMA R87, R62.reuse, R22, R87 ;  /* 0x000000163e577223 */ /* 0x040fe20000000057 */
[----:B------:R-:W0:Y:S01]  /*16a0*/  LDS R29, [R9+UR5+0x540] ;  /* 0x00054005091d7984 */ /* 0x000e220008000800 */
[C---:B------:R-:W-:Y:S01]  /*16b0*/  FFMA R54, R62.reuse, R18, R54 ;  /* 0x000000123e367223 */ /* 0x040fe20000000036 */
[C---:B------:R-:W-:Y:S01]  /*16c0*/  FFMA R20, R62.reuse, R46, R20 ;  /* 0x0000002e3e147223 */ /* 0x040fe20000000014 */
[C---:B------:R-:W-:Y:S01]  /*16d0*/  FFMA R21, R62.reuse, R34, R72 ;  /* 0x000000223e157223 */ /* 0x040fe20000000048 */
[----:B------:R-:W3:Y:S01]  /*16e0*/  LDS R71, [R9+UR5+0x580] ;  /* 0x0005800509477984 */ /* 0x000ee20008000800 */
[C---:B------:R-:W-:Y:S01]  /*16f0*/  FFMA R53, R62.reuse, R26, R53 ;  /* 0x0000001a3e357223 */ /* 0x040fe20000000035 */
[----:B------:R-:W-:Y:S01]  /*1700*/  FFMA R24, R62, R38, R24 ;  /* 0x000000263e187223 */ /* 0x000fe20000000018 */
[C---:B------:R-:W-:Y:S01]  /*1710*/  FFMA R36, R109.reuse, R45, R95 ;  /* 0x0000002d6d247223 */ /* 0x040fe2000000005f */
[----:B------:R-:W4:Y:S01]  /*1720*/  LDS R62, [R9+UR5+0x5c0] ;  /* 0x0005c005093e7984 */ /* 0x000f220008000800 */
[----:B------:R-:W-:Y:S01]  /*1730*/  FFMA R95, R109, R25, R106 ;  /* 0x000000196d5f7223 */ /* 0x000fe2000000006a */
        /* <DEDUP_REMOVED lines=20> */
[-C--:B------:R-:W-:Y:S01]  /*1880*/  FFMA R105, R75, R37.reuse, R105 ;  /* 0x000000254b697223 */ /* 0x080fe20000000069 */
[C---:B------:R-:W-:Y:S01]  /*1890*/  FFMA R96, R109.reuse, R37, R108 ;  /* 0x000000256d607223 */ /* 0x040fe2000000006c */
[----:B------:R-:W5:Y:S01]  /*18a0*/  LDS R48, [R9+UR5+0x6c0] ;  /* 0x0006c00509307984 */ /* 0x000f620008000800 */
[----:B------:R-:W-:Y:S01]  /*18b0*/  FFMA R70, R109, R41, R70 ;  /* 0x000000296d467223 */ /* 0x000fe20000000046 */
[C---:B------:R-:W-:Y:S01]  /*18c0*/  FFMA R58, R73.reuse, R30, R58 ;  /* 0x0000001e493a7223 */ /* 0x040fe2000000003a */
[----:B------:R-:W-:Y:S01]  /*18d0*/  FFMA R15, R73, R34, R15 ;  /* 0x00000022490f7223 */ /* 0x000fe2000000000f */
[C---:B--2---:R-:W-:Y:S01]  /*18e0*/  FFMA R100, R33.reuse, R30, R100 ;  /* 0x0000001e21647223 */ /* 0x044fe20000000064 */
[----:B------:R-:W-:Y:S01]  /*18f0*/  FFMA R79, R33, R34, R79 ;  /* 0x00000022214f7223 */ /* 0x000fe2000000004f */
[----:B------:R-:W2:Y:S01]  /*1900*/  LDS R52, [R9+UR5+0x640] ;  /* 0x0006400509347984 */ /* 0x000ea20008000800 */
[----:B------:R-:W-:Y:S01]  /*1910*/  FFMA R14, R73, R46, R14 ;  /* 0x0000002e490e7223 */ /* 0x000fe2000000000e */
[C---:B0-----:R-:W-:Y:S01]  /*1920*/  FFMA R61, R29.reuse, R30, R61 ;  /* 0x0000001e1d3d7223 */ /* 0x041fe2000000003d */
[----:B------:R-:W-:Y:S01]  /*1930*/  FFMA R85, R29, R34, R85 ;  /* 0x000000221d557223 */ /* 0x000fe20000000055 */
[----:B------:R-:W0:Y:S01]  /*1940*/  LDS R108, [R9+UR5+0x780] ;  /* 0x00078005096c7984 */ /* 0x000e220008000800 */
[----:B------:R-:W-:Y:S01]  /*1950*/  FFMA R16, R73, R26, R16 ;  /* 0x0000001a49107223 */ /* 0x000fe20000000010 */
[C---:B---3--:R-:W-:Y:S01]  /*1960*/  FFMA R28, R71.reuse, R30, R28 ;  /* 0x0000001e471c7223 */ /* 0x048fe2000000001c */
[----:B------:R-:W-:Y:S01]  /*1970*/  FFMA R37, R71, R34, R63 ;  /* 0x0000002247257223 */ /* 0x000fe2000000003f */
[----:B------:R-:W3:Y:S01]  /*1980*/  LDS R57, [R9+UR5+0x600] ;  /* 0x0006000509397984 */ /* 0x000ee20008000800 */
[C---:B------:R-:W-:Y:S01]  /*1990*/  FFMA R92, R33.reuse, R42, R92 ;  /* 0x0000002a215c7223 */ /* 0x040fe2000000005c */
        /* <DEDUP_REMOVED lines=10> */
[C---:B------:R-:W-:Y:S01]  /*1a40*/  FFMA R77, R33.reuse, R18, R77 ;  /* 0x00000012214d7223 */ /* 0x040fe2000000004d */
[C---:B------:R-:W-:Y:S01]  /*1a50*/  FFMA R78, R33.reuse, R46, R78 ;  /* 0x0000002e214e7223 */ /* 0x040fe2000000004e */
[----:B------:R-:W4:Y:S01]  /*1a60*/  LDS R62, [R9+UR5+0x740] ;  /* 0x00074005093e7984 */ /* 0x000f220008000800 */
[C---:B------:R-:W-:Y:S01]  /*1a70*/  FFMA R80, R33.reuse, R26, R80 ;  /* 0x0000001a21507223 */ /* 0x040fe20000000050 */
[----:B------:R-:W-:Y:S01]  /*1a80*/  FFMA R81, R33, R38, R81 ;  /* 0x0000002621517223 */ /* 0x000fe20000000051 */
[C---:B------:R-:W-:Y:S01]  /*1a90*/  FFMA R94, R29.reuse, R42, R94 ;  /* 0x0000002a1d5e7223 */ /* 0x040fe2000000005e */
[----:B------:R-:W4:Y:S01]  /*1aa0*/  LDS R106, [R9+UR5+0x7c0] ;  /* 0x0007c005096a7984 */ /* 0x000f220008000800 */
        /* <DEDUP_REMOVED lines=41> */
[----:B0-----:R-:W-:Y:S01]  /*1d40*/  FFMA R112, R108, R47, R36 ;  /* 0x0000002f6c707223 */ /* 0x001fe20000000024 */
[----:B------:R-:W-:Y:S01]  /*1d50*/  LDS R72, [R9+UR5+0x8c0] ;  /* 0x0008c00509487984 */ /* 0x000fe20008000800 */
[C---:B---3--:R-:W-:Y:S01]  /*1d60*/  FFMA R38, R57.reuse, R31, R58 ;  /* 0x0000001f39267223 */ /* 0x048fe2000000003a */
        /* <DEDUP_REMOVED lines=9> */
[C---:B----4-:R-:W-:Y:S01]  /*1e00*/  FFMA R100, R56.reuse, R31, R100 ;  /* 0x0000001f38647223 */ /* 0x050fe20000000064 */
        /* <DEDUP_REMOVED lines=26> */
[-C--:B------:R-:W-:Y:S01]  /*1fb0*/  FFMA R85, R62, R35.reuse, R85 ;  /* 0x000000233e557223 */ /* 0x080fe20000000055 */
[-C--:B------:R-:W-:Y:S01]  /*1fc0*/  FFMA R114, R108, R35.reuse, R37 ;  /* 0x000000236c727223 */ /* 0x080fe20000000025 */
[----:B------:R-:W-:Y:S01]  /*1fd0*/  FFMA R19, R106, R35, R34 ;  /* 0x000000236a137223 */ /* 0x000fe20000000022 */
[-C--:B------:R-:W-:Y:S01]  /*1fe0*/  FFMA R109, R62, R39.reuse, R60 ;  /* 0x000000273e6d7223 */ /* 0x080fe2000000003c */
[-C--:B------:R-:W-:Y:S01]  /*1ff0*/  FFMA R96, R108, R39.reuse, R96 ;  /* 0x000000276c607223 */ /* 0x080fe20000000060 */
[----:B------:R-:W-:Y:S01]  /*2000*/  FFMA R105, R106, R39, R105 ;  /* 0x000000276a697223 */ /* 0x000fe20000000069 */
[----:B------:R-:W5:Y:S01]  /*2010*/  LDS.128 R32, [R8+UR7+0xa10] ;  /* 0x000a100708207984 */ /* 0x000f620008000c00 */
[-C--:B------:R-:W-:Y:S01]  /*2020*/  FFMA R94, R62, R43.reuse, R94 ;  /* 0x0000002b3e5e7223 */ /* 0x080fe2000000005e */
[-C--:B------:R-:W-:Y:S01]  /*2030*/  FFMA R113, R108, R43.reuse, R29 ;  /* 0x0000002b6c717223 */ /* 0x080fe2000000001d */
[----:B------:R-:W-:Y:S01]  /*2040*/  FFMA R43, R106, R43, R101 ;  /* 0x0000002b6a2b7223 */ /* 0x000fe20000000065 */
        /* <DEDUP_REMOVED lines=8> */
[----:B------:R-:W0:Y:S01]  /*20d0*/  LDS.128 R60, [R8+UR7+0x610] ;  /* 0x00061007083c7984 */ /* 0x000e220008000c00 */
[----:B--2---:R-:W-:-:S03]  /*20e0*/  FFMA R48, R48, R76, R36 ;  /* 0x0000004c30307223 */ /* 0x004fc60000000024 */
[----:B------:R-:W1:Y:S01]  /*20f0*/  LDS.128 R36, [R8+UR7+0xc10] ;  /* 0x000c100708247984 */ /* 0x000e620008000c00 */
[-C--:B---3--:R-:W-:Y:S01]  /*2100*/  FFMA R101, R69, R52.reuse, R40 ;  /* 0x0000003445657223 */ /* 0x088fe20000000028 */
[-C--:B------:R-:W-:Y:S01]  /*2110*/  FFMA R106, R70, R52.reuse, R42 ;  /* 0x00000034466a7223 */ /* 0x080fe2000000002a */
        /* <DEDUP_REMOVED lines=8> */
[----:B------:R-:W2:Y:S01]  /*21a0*/  LDS.128 R40, [R8+UR7+0xe10] ;  /* 0x000e100708287984 */ /* 0x000ea20008000c00 */
[-C--:B------:R-:W-:Y:S01]  /*21b0*/  FFMA R89, R71, R56.reuse, R89 ;  /* 0x0000003847597223 */ /* 0x080fe20000000059 */
[-C--:B------:R-:W-:Y:S01]  /*21c0*/  FFMA R91, R72, R56.reuse, R91 ;  /* 0x00000038485b7223 */ /* 0x080fe2000000005b */
[-C--:B------:R-:W-:Y:S01]  /*21d0*/  FFMA R93, R73, R56.reuse, R93 ;  /* 0x00000038495d7223 */ /* 0x080fe2000000005d */
[-C--:B------:R-:W-:Y:S01]  /*21e0*/  FFMA R82, R74, R56.reuse, R82 ;  /* 0x000000384a527223 */ /* 0x080fe20000000052 */
[-C--:B------:R-:W-:Y:S01]  /*21f0*/  FFMA R110, R75, R56.reuse, R110 ;  /* 0x000000384b6e7223 */ /* 0x080fe2000000006e */
[----:B------:R-:W-:-:S02]  /*2200*/  FFMA R102, R76, R56, R102 ;  /* 0x000000384c667223 */ /* 0x000fc40000000066 */
[----:B------:R-:W3:Y:S01]  /*2210*/  LDS R56, [R9+UR5+0xa00] ;  /* 0x000a000509387984 */ /* 0x000ee20008000800 */
[-C--:B-----5:R-:W-:Y:S01]  /*2220*/  FFMA R116, R69, R32.reuse, R15 ;  /* 0x0000002045747223 */ /* 0x0a0fe2000000000f */
[-C--:B------:R-:W-:Y:S01]  /*2230*/  FFMA R21, R70, R32.reuse, R21 ;  /* 0x0000002046157223 */ /* 0x080fe20000000015 */
[-C--:B------:R-:W-:Y:S01]  /*2240*/  FFMA R44, R71, R32.reuse, R44 ;  /* 0x00000020472c7223 */ /* 0x080fe2000000002c */
[-C--:B------:R-:W-:Y:S01]  /*2250*/  FFMA R66, R72, R32.reuse, R66 ;  /* 0x0000002048427223 */ /* 0x080fe20000000042 */
[-C--:B------:R-:W-:Y:S01]  /*2260*/  FFMA R79, R73, R32.reuse, R79 ;  /* 0x00000020494f7223 */ /* 0x080fe2000000004f */
[-C--:B------:R-:W-:Y:S01]  /*2270*/  FFMA R85, R74, R32.reuse, R85 ;  /* 0x000000204a557223 */ /* 0x080fe20000000055 */
[-C--:B------:R-:W-:Y:S01]  /*2280*/  FFMA R114, R75, R32.reuse, R114 ;  /* 0x000000204b727223 */ /* 0x080fe20000000072 */
[----:B------:R-:W-:Y:S01]  /*2290*/  FFMA R19, R76, R32, R19 ;  /* 0x000000204c137223 */ /* 0x000fe20000000013 */
[----:B------:R-:W4:Y:S01]  /*22a0*/  LDS R15, [R9+UR5+0xa80] ;  /* 0x000a8005090f7984 */ /* 0x000f220008000800 */
[-C--:B------:R-:W-:Y:S01]  /*22b0*/  FFMA R14, R69, R28.reuse, R14 ;  /* 0x0000001c450e7223 */ /* 0x080fe2000000000e */
[-C--:B------:R-:W-:Y:S01]  /*22c0*/  FFMA R26, R71, R28.reuse, R26 ;  /* 0x0000001c471a7223 */ /* 0x080fe2000000001a */
[-C--:B------:R-:W-:Y:S01]  /*22d0*/  FFMA R20, R70, R28.reuse, R20 ;  /* 0x0000001c46147223 */ /* 0x080fe20000000014 */
[-C--:B------:R-:W-:Y:S01]  /*22e0*/  FFMA R65, R72, R28.reuse, R65 ;  /* 0x0000001c48417223 */ /* 0x080fe20000000041 */
[-C--:B------:R-:W-:Y:S01]  /*22f0*/  FFMA R78, R73, R28.reuse, R78 ;  /* 0x0000001c494e7223 */ /* 0x080fe2000000004e */
[----:B------:R-:W-:Y:S01]  /*2300*/  FFMA R84, R74, R28, R84 ;  /* 0x0000001c4a547223 */ /* 0x000fe20000000054 */
[-C--:B0-----:R-:W-:Y:S01]  /*2310*/  FFMA R13, R69, R60.reuse, R13 ;  /* 0x0000003c450d7223 */ /* 0x081fe2000000000d */
[-C--:B------:R-:W-:Y:S01]  /*2320*/  FFMA R18, R70, R60.reuse, R18 ;  /* 0x0000003c46127223 */ /* 0x080fe20000000012 */
[-C--:B------:R-:W-:Y:S01]  /*2330*/  FFMA R25, R71, R60.reuse, R25 ;  /* 0x0000003c47197223 */ /* 0x080fe20000000019 */
[----:B------:R-:W-:Y:S01]  /*2340*/  FFMA R64, R72, R60, R64 ;  /* 0x0000003c48407223 */ /* 0x000fe20000000040 */
[----:B-1----:R-:W-:Y:S01]  /*2350*/  FFMA R32, R69, R36, R16 ;  /* 0x0000002445207223 */ /* 0x002fe20000000010 */
[-C--:B------:R-:W-:Y:S01]  /*2360*/  FFMA R77, R73, R60.reuse, R77 ;  /* 0x0000003c494d7223 */ /* 0x080fe2000000004d */
[----:B------:R-:W0:Y:S01]  /*2370*/  LDS R16, [R9+UR5+0xac0] ;  /* 0x000ac00509107984 */ /* 0x000e220008000800 */
[-C--:B------:R-:W-:Y:S01]  /*2380*/  FFMA R83, R74, R60.reuse, R83 ;  /* 0x0000003c4a537223 */ /* 0x080fe20000000053 */
[-C--:B------:R-:W-:Y:S01]  /*2390*/  FFMA R111, R75, R60.reuse, R111 ;  /* 0x0000003c4b6f7223 */ /* 0x080fe2000000006f */
[C---:B------:R-:W-:Y:S01]  /*23a0*/  FFMA R104, R76.reuse, R60, R104 ;  /* 0x0000003c4c687223 */ /* 0x040fe20000000068 */
[----:B------:R-:W-:Y:S01]  /*23b0*/  FFMA R45, R71, R36, R45 ;  /* 0x00000024472d7223 */ /* 0x000fe2000000002d */
[----:B------:R-:W1:Y:S01]  /*23c0*/  LDS R60, [R9+UR5+0xa40] ;  /* 0x000a4005093c7984 */ /* 0x000e620008000800 */
[-C--:B------:R-:W-:Y:S01]  /*23d0*/  FFMA R112, R75, R28.reuse, R112 ;  /* 0x0000001c4b707223 */ /* 0x080fe20000000070 */
[----:B------:R-:W-:Y:S01]  /*23e0*/  FFMA R107, R76, R28, R107 ;  /* 0x0000001c4c6b7223 */ /* 0x000fe2000000006b */
[C---:B------:R-:W-:Y:S01]  /*23f0*/  FFMA R67, R72.reuse, R36, R67 ;  /* 0x0000002448437223 */ /* 0x040fe20000000043 */
[-C--:B--2---:R-:W-:Y:S01]  /*2400*/  FFMA R46, R71, R40.reuse, R46 ;  /* 0x00000028472e7223 */ /* 0x084fe2000000002e */
[----:B------:R-:W-:Y:S01]  /*2410*/  FFMA R68, R72, R40, R68 ;  /* 0x0000002848447223 */ /* 0x000fe20000000044 */
[C---:B------:R-:W-:Y:S01]  /*2420*/  FFMA R115, R70.reuse, R36, R22 ;  /* 0x0000002446737223 */ /* 0x040fe20000000016 */
[-C--:B------:R-:W-:Y:S01]  /*2430*/  FFMA R69, R69, R40.reuse, R17 ;  /* 0x0000002845457223 */ /* 0x080fe20000000011 */
[-C--:B------:R-:W-:Y:S01]  /*2440*/  FFMA R70, R70, R40.reuse, R24 ;  /* 0x0000002846467223 */ /* 0x080fe20000000018 */
[-C--:B------:R-:W-:Y:S01]  /*2450*/  FFMA R81, R73, R40.reuse, R81 ;  /* 0x0000002849517223 */ /* 0x080fe20000000051 */
[-C--:B------:R-:W-:Y:S01]  /*2460*/  FFMA R109, R74, R40.reuse, R109 ;  /* 0x000000284a6d7223 */ /* 0x080fe2000000006d */
[-C--:B------:R-:W-:Y:S01]  /*2470*/  FFMA R96, R75, R40.reuse, R96 ;  /* 0x000000284b607223 */ /* 0x080fe20000000060 */
[C---:B---3--:R-:W-:Y:S01]  /*2480*/  FFMA R28, R56.reuse, R29, R14 ;  /* 0x0000001d381c7223 */ /* 0x048fe2000000000e */
[----:B------:R-:W-:Y:S01]  /*2490*/  FFMA R14, R56, R37, R32 ;  /* 0x00000025380e7223 */ /* 0x000fe20000000020 */
[----:B------:R-:W-:Y:S01]  /*24a0*/  FFMA R105, R76, R40, R105 ;  /* 0x000000284c697223 */ /* 0x000fe20000000069 */
[----:B------:R-:W2:Y:S01]  /*24b0*/  LDS R32, [R9+UR5+0xb80] ;  /* 0x000b800509207984 */ /* 0x000ea20008000800 */
[-C--:B------:R-:W-:Y:S01]  /*24c0*/  FFMA R80, R73, R36.reuse, R80 ;  /* 0x0000002449507223 */ /* 0x080fe20000000050 */
[-C--:B------:R-:W-:Y:S01]  /*24d0*/  FFMA R86, R74, R36.reuse, R86 ;  /* 0x000000244a567223 */ /* 0x080fe20000000056 */
[-C--:B------:R-:W-:Y:S01]  /*24e0*/  FFMA R95, R75, R36.reuse, R95 ;  /* 0x000000244b5f7223 */ /* 0x080fe2000000005f */
[----:B------:R-:W3:Y:S01]  /*24f0*/  LDS R17, [R9+UR5+0xb00] ;  /* 0x000b000509117984 */ /* 0x000ee20008000800 */
[----:B------:R-:W-:Y:S01]  /*2500*/  FFMA R103, R76, R36, R103 ;  /* 0x000000244c677223 */ /* 0x000fe20000000067 */
[CC--:B------:R-:W-:Y:S01]  /*2510*/  FFMA R23, R56.reuse, R49.reuse, R23 ;  /* 0x0000003138177223 */ /* 0x0c0fe20000000017 */
        /* <DEDUP_REMOVED lines=59> */
[----:B------:R-:W1:Y:S01]  /*28d0*/  LDS R32, [R9+UR5+0xd00] ;  /* 0x000d000509207984 */ /* 0x000e620008000800 */
        /* <DEDUP_REMOVED lines=8> */
[----:B------:R-:W0:Y:S01]  /*2960*/  LDS R17, [R9+UR5+0xc80] ;  /* 0x000c800509117984 */ /* 0x000e220008000800 */
[----:B------:R-:W-:Y:S01]  /*2970*/  FFMA R103, R40, R37, R103 ;  /* 0x0000002528677223 */ /* 0x000fe20000000067 */
[----:B------:R-:W-:Y:S01]  /*2980*/  FFMA R116, R16, R34, R36 ;  /* 0x0000002210747223 */ /* 0x000fe20000000024 */
[----:B------:R-:W-:Y:S01]  /*2990*/  FFMA R52, R40, R53, R52 ;  /* 0x0000003528347223 */ /* 0x000fe20000000034 */
[----:B------:R-:W2:Y:S01]  /*29a0*/  LDS R22, [R9+UR5+0xcc0] ;  /* 0x000cc00509167984 */ /* 0x000ea20008000800 */
[----:B------:R-:W-:Y:S01]  /*29b0*/  FFMA R18, R16, R62, R18 ;  /* 0x0000003e10127223 */ /* 0x000fe20000000012 */
[----:B------:R-:W-:Y:S01]  /*29c0*/  FFMA R104, R40, R61, R104 ;  /* 0x0000003d28687223 */ /* 0x000fe20000000068 */
[----:B------:R-:W-:Y:S01]  /*29d0*/  FFMA R106, R16, R54, R106 ;  /* 0x00000036106a7223 */ /* 0x000fe2000000006a */
[----:B------:R-:W3:Y:S01]  /*29e0*/  LDS R29, [R9+UR5+0xd40] ;  /* 0x000d4005091d7984 */ /* 0x000ee20008000800 */
[C---:B------:R-:W-:Y:S01]  /*29f0*/  FFMA R48, R40.reuse, R49, R48 ;  /* 0x0000003128307223 */ /* 0x040fe20000000030 */
[C---:B------:R-:W-:Y:S01]  /*2a00*/  FFMA R102, R40.reuse, R57, R102 ;  /* 0x0000003928667223 */ /* 0x040fe20000000066 */
[----:B------:R-:W-:Y:S01]  /*2a10*/  FFMA R105, R40, R41, R105 ;  /* 0x0000002928697223 */ /* 0x000fe20000000069 */
[----:B------:R-:W4:Y:S01]  /*2a20*/  LDS R15, [R9+UR5+0xd80] ;  /* 0x000d8005090f7984 */ /* 0x000f220008000800 */
[C---:B------:R-:W-:Y:S01]  /*2a30*/  FFMA R20, R16.reuse, R30, R20 ;  /* 0x0000001e10147223 */ /* 0x040fe20000000014 */
[C---:B------:R-:W-:Y:S01]  /*2a40*/  FFMA R21, R16.reuse, R38, R21 ;  /* 0x0000002610157223 */ /* 0x040fe20000000015 */
[C---:B------:R-:W-:Y:S01]  /*2a50*/  FFMA R97, R16.reuse, R50, R97 ;  /* 0x0000003210617223 */ /* 0x040fe20000000061 */
[----:B------:R-:W5:Y:S01]  /*2a60*/  LDS R33, [R9+UR5+0xdc0] ;  /* 0x000dc00509217984 */ /* 0x000f620008000800 */
[C---:B------:R-:W-:Y:S01]  /*2a70*/  FFMA R87, R16.reuse, R58, R87 ;  /* 0x0000003a10577223 */ /* 0x040fe20000000057 */
[----:B------:R-:W-:-:S02]  /*2a80*/  FFMA R60, R16, R42, R60 ;  /* 0x0000002a103c7223 */ /* 0x000fc4000000003c */
[----:B------:R-:W5:Y:S04]  /*2a90*/  LDS R36, [R9+UR5+0xe00] ;  /* 0x000e000509247984 */ /* 0x000f680008000800 */
[----:B------:R-:W5:Y:S04]  /*2aa0*/  LDS R37, [R9+UR5+0xe40] ;  /* 0x000e400509257984 */ /* 0x000f680008000800 */
        /* <DEDUP_REMOVED lines=10> */
[C---:B0-----:R-:W-:Y:S01]  /*2b50*/  FFMA R88, R17.reuse, R54, R88 ;  /* 0x0000003611587223 */ /* 0x041fe20000000058 */
[C---:B------:R-:W-:Y:S01]  /*2b60*/  FFMA R26, R17.reuse, R30, R26 ;  /* 0x0000001e111a7223 */ /* 0x040fe2000000001a */
[C---:B------:R-:W-:Y:S01]  /*2b70*/  FFMA R98, R17.reuse, R50, R98 ;  /* 0x0000003211627223 */ /* 0x040fe20000000062 */
[----:B------:R-:W0:Y:S01]  /*2b80*/  LDS R41, [R9+UR5+0xec0] ;  /* 0x000ec00509297984 */ /* 0x000e220008000800 */
[C---:B--2---:R-:W-:Y:S01]  /*2b90*/  FFMA R90, R22.reuse, R54, R90 ;  /* 0x00000036165a7223 */ /* 0x044fe2000000005a */
[C---:B------:R-:W-:Y:S01]  /*2ba0*/  FFMA R65, R22.reuse, R30, R65 ;  /* 0x0000001e16417223 */ /* 0x040fe20000000041 */
[C---:B------:R-:W-:Y:S01]  /*2bb0*/  FFMA R89, R17.reuse, R58, R89 ;  /* 0x0000003a11597223 */ /* 0x040fe20000000059 */
[----:B------:R-:W-:Y:S01]  /*2bc0*/  FFMA R25, R17, R62, R25 ;  /* 0x0000003e11197223 */ /* 0x000fe20000000019 */
[C---:B---3--:R-:W-:Y:S01]  /*2bd0*/  FFMA R94, R29.reuse, R54, R94 ;  /* 0x000000361d5e7223 */ /* 0x048fe2000000005e */
[----:B------:R-:W-:Y:S01]  /*2be0*/  FFMA R84, R29, R30, R84 ;  /* 0x0000001e1d547223 */ /* 0x000fe20000000054 */
[C---:B------:R-:W-:Y:S01]  /*2bf0*/  FFMA R44, R17.reuse, R34, R44 ;  /* 0x00000022112c7223 */ /* 0x040fe2000000002c */
[----:B------:R-:W-:Y:S01]  /*2c00*/  FFMA R45, R17, R38, R45 ;  /* 0x00000026112d7223 */ /* 0x000fe2000000002d */
[C---:B----4-:R-:W-:Y:S01]  /*2c10*/  FFMA R113, R15.reuse, R54, R113 ;  /* 0x000000360f717223 */ /* 0x050fe20000000071 */
[----:B------:R-:W-:Y:S01]  /*2c20*/  FFMA R112, R15, R30, R112 ;  /* 0x0000001e0f707223 */ /* 0x000fe20000000070 */
[----:B------:R-:W-:Y:S01]  /*2c30*/  FFMA R46, R17, R42, R46 ;  /* 0x0000002a112e7223 */ /* 0x000fe2000000002e */
[C---:B------:R-:W-:Y:S01]  /*2c40*/  FFMA R99, R22.reuse, R50, R99 ;  /* 0x0000003216637223 */ /* 0x040fe20000000063 */
[C---:B-----5:R-:W-:Y:S01]  /*2c50*/  FFMA R32, R33.reuse, R54, R52 ;  /* 0x0000003621207223 */ /* 0x060fe20000000034 */
[----:B------:R-:W-:Y:S01]  /*2c60*/  FFMA R107, R33, R30, R107 ;  /* 0x0000001e216b7223 */ /* 0x000fe2000000006b */
[----:B------:R-:W-:Y:S01]  /*2c70*/  FFMA R91, R22, R58, R91 ;  /* 0x0000003a165b7223 */ /* 0x000fe2000000005b */
[----:B------:R-:W2:Y:S01]  /*2c80*/  LDS R30, [R9+UR5+0xf40] ;  /* 0x000f4005091e7984 */ /* 0x000ea20008000800 */
[----:B------:R-:W-:Y:S01]  /*2c90*/  FFMA R74, R36, R59, R108 ;  /* 0x0000003b244a7223 */ /* 0x000fe2000000006c */
[C---:B------:R-:W-:Y:S01]  /*2ca0*/  FFMA R64, R22.reuse, R62, R64 ;  /* 0x0000003e16407223 */ /* 0x040fe20000000040 */
[C---:B------:R-:W-:Y:S01]  /*2cb0*/  FFMA R66, R22.reuse, R34, R66 ;  /* 0x0000002216427223 */ /* 0x040fe20000000042 */
[----:B------:R-:W3:Y:S01]  /*2cc0*/  LDS R108, [R9+UR5+0xf80] ;  /* 0x000f8005096c7984 */ /* 0x000ee20008000800 */
[C---:B------:R-:W-:Y:S01]  /*2cd0*/  FFMA R54, R37.reuse, R63, R18 ;  /* 0x0000003f25367223 */ /* 0x040fe20000000012 */
[----:B------:R-:W-:Y:S01]  /*2ce0*/  FFMA R52, R37, R39, R21 ;  /* 0x0000002725347223 */ /* 0x000fe20000000015 */
[C---:B------:R-:W-:Y:S01]  /*2cf0*/  FFMA R67, R22.reuse, R38, R67 ;  /* 0x0000002616437223 */ /* 0x040fe20000000043 */
[----:B------:R-:W4:Y:S01]  /*2d00*/  LDS R18, [R9+UR5+0xfc0] ;  /* 0x000fc00509127984 */ /* 0x000f220008000800 */
[----:B------:R-:W5:Y:S01]  /*2d10*/  LDC R21, c[0x0][0x3a0] ;  /* 0x0000e800ff157b82 */ /* 0x000f620000000800 */
        /* <DEDUP_REMOVED lines=12> */
[----:B------:R-:W-:Y:S01]  /*2de0*/  FFMA R104, R33, R62, R104 ;  /* 0x0000003e21687223 */ /* 0x000fe20000000068 */
        /* <DEDUP_REMOVED lines=25> */
[C---:B-1----:R-:W-:Y:S01]  /*2f80*/  FFMA R98, R40.reuse, R51, R98 ;  /* 0x0000003328627223 */ /* 0x042fe20000000062 */
[----:B------:R-:W-:Y:S01]  /*2f90*/  FFMA R89, R40, R59, R89 ;  /* 0x0000003b28597223 */ /* 0x000fe20000000059 */
[C---:B0-----:R-:W-:Y:S01]  /*2fa0*/  FFMA R99, R41.reuse, R51, R99 ;  /* 0x0000003329637223 */ /* 0x041fe20000000063 */
[----:B------:R-:W-:Y:S01]  /*2fb0*/  FFMA R91, R41, R59, R91 ;  /* 0x0000003b295b7223 */ /* 0x000fe2000000005b */
[C---:B--2---:R-:W-:Y:S01]  /*2fc0*/  FFMA R61, R30.reuse, R51, R47 ;  /* 0x000000331e3d7223 */ /* 0x044fe2000000002f */
[----:B------:R-:W-:Y:S01]  /*2fd0*/  FFMA R82, R30, R59, R82 ;  /* 0x0000003b1e527223 */ /* 0x000fe20000000052 */
[C---:B---3--:R-:W-:Y:S01]  /*2fe0*/  FFMA R27, R108.reuse, R51, R27 ;  /* 0x000000336c1b7223 */ /* 0x048fe2000000001b */
[C---:B------:R-:W-:Y:S01]  /*2ff0*/  FFMA R70, R108.reuse, R55, R113 ;  /* 0x000000376c467223 */ /* 0x040fe20000000071 */
[C---:B------:R-:W-:Y:S01]  /*3000*/  FFMA R69, R108.reuse, R59, R110 ;  /* 0x0000003b6c457223 */ /* 0x040fe2000000006e */
[C---:B------:R-:W-:Y:S01]  /*3010*/  FFMA R76, R108.reuse, R63, R111 ;  /* 0x0000003f6c4c7223 */ /* 0x040fe2000000006f */
[C---:B------:R-:W-:Y:S01]  /*3020*/  FFMA R95, R108.reuse, R31, R112 ;  /* 0x0000001f6c5f7223 */ /* 0x040fe20000000070 */
[C---:B------:R-:W-:Y:S01]  /*3030*/  FFMA R96, R108.reuse, R35, R114 ;  /* 0x000000236c607223 */ /* 0x040fe20000000072 */
[----:B------:R-:W-:Y:S01]  /*3040*/  FFMA R106, R108, R39, R17 ;  /* 0x000000276c6a7223 */ /* 0x000fe20000000011 */
[----:B----4-:R-:W-:Y:S01]  /*3050*/  FFMA R102, R18, R59, R102 ;  /* 0x0000003b12667223 */ /* 0x010fe20000000066 */
        /* <DEDUP_REMOVED lines=28> */
[----:B-----5:R-:W-:-:S02]  /*3220*/  LEA R0, R21, R0, 0x3 ;  /* 0x0000000015007211 */ /* 0x020fc400078e18ff */
[----:B------:R-:W-:Y:S01]  /*3230*/  LEA R4, R21, R4, 0x3 ;  /* 0x0000000415047211 */ /* 0x000fe200078e18ff */
[----:B------:R-:W-:Y:S06]  /*3240*/  BAR.SYNC.DEFER_BLOCKING 0x0 ;  /* 0x0000000000007b1d */ /* 0x000fec0000010000 */
[----:B------:R-:W-:Y:S05]  /*3250*/  BRA.U !UP0, `(.L_x_75) ;  /* 0xffffffd1089c7547 */ /* 0x000fea000b83ffff */
.L_x_64:
        /* <DEDUP_REMOVED lines=31> */
[CC--:B------:R-:W-:Y:S02]  /*3450*/  LEA R31, R23.reuse, R6.reuse, 0x5 ;  /* 0x00000006171f7211 */ /* 0x0c0fe400078e28ff */
[C---:B------:R-:W-:Y:S02]  /*3460*/  LEA R28, R23.reuse, R6, 0x6 ;  /* 0x00000006171c7211 */ /* 0x040fe400078e30ff */
[----:B------:R-:W-:Y:S01]  /*3470*/  LEA R33, R23, R31, 0x4 ;  /* 0x0000001f17217211 */ /* 0x000fe200078e20ff */
[----:B0-----:R-:W-:Y:S01]  /*3480*/  @P1 IMAD.WIDE R4, R3, 0x4, R4 ;  /* 0x0000000403041825 */ /* 0x001fe200078e0204 */
[----:B------:R-:W-:-:S02]  /*3490*/  LEA.HI.X R3, R7, UR11, R10, 0x2, P4 ;  /* 0x0000000b07037c11 */ /* 0x000fc4000a0f140a */
[----:B------:R-:W-:Y:S02]  /*34a0*/  IADD3 R10, PT, PT, R0, 0x50, RZ ;  /* 0x00000050000a7810 */ /* 0x000fe40007ffe0ff */
[----:B------:R0:W-:Y:S01]  /*34b0*/  @P1 STG.E desc[UR8][R4.64], R58 ;  /* 0x0000003a04001986 */ /* 0x0001e2000c101908 */
[----:B------:R-:W-:Y:S02]  /*34c0*/  ISETP.GE.OR P1, PT, R12, UR15, P5 ;  /* 0x0000000f0c007c0c */ /* 0x000fe4000af26670 */
[-C--:B------:R-:W-:Y:S01]  /*34d0*/  ISETP.GE.AND P4, PT, R8, R23.reuse, PT ;  /* 0x000000170800720c */ /* 0x080fe20003f86270 */
[----:B------:R-:W-:Y:S01]  /*34e0*/  @!P3 STG.E desc[UR8][R2.64+0x40], R97 ;  /* 0x000040610200b986 */ /* 0x000fe2000c101908 */
[----:B------:R-:W-:Y:S02]  /*34f0*/  ISETP.GE.AND P3, PT, R10, R23, PT ;  /* 0x000000170a00720c */ /* 0x000fe40003f66270 */
[----:B------:R-:W-:Y:S01]  /*3500*/  LEA R35, R23, R28, 0x4 ;  /* 0x0000001c17237211 */ /* 0x000fe200078e20ff */
[----:B------:R-:W-:Y:S01]  /*3510*/  @!P2 STG.E desc[UR8][R2.64+0x80], R98 ;  /* 0x000080620200a986 */ /* 0x000fe2000c101908 */
[----:B------:R-:W-:-:S02]  /*3520*/  ISETP.GE.OR P2, PT, R12, UR15, P4 ;  /* 0x0000000f0c007c0c */ /* 0x000fc4000a746670 */
        /* <DEDUP_REMOVED lines=44> */
[----:B------:R-:W-:Y:S02]  /*37f0*/  P2R R30, PR, RZ, 0x40 ;  /* 0x00000040ff1e7803 */ /* 0x000fe40000000000 */
        /* <DEDUP_REMOVED lines=154> */
.L_x_76:
        /* <DEDUP_REMOVED lines=14> */
.L_x_89:


//--------------------- .text._Z9naiveGEMMPfS_S_iii --------------------------
	.section	.text._Z9naiveGEMMPfS_S_iii,"ax",@progbits
	.align	128
        .global         _Z9naiveGEMMPfS_S_iii
        .type           _Z9naiveGEMMPfS_S_iii,@function
        .size           _Z9naiveGEMMPfS_S_iii,(.L_x_90 - _Z9naiveGEMMPfS_S_iii)
        .other          _Z9naiveGEMMPfS_S_iii,@"STO_CUDA_ENTRY STV_DEFAULT"
_Z9naiveGEMMPfS_S_iii:
.text._Z9naiveGEMMPfS_S_iii:
[----:B------:R-:W-:Y:S01]  /*0000*/  LDC R1, c[0x0][0x37c] ;  /* 0x0000df00ff017b82 */ /* 0x000fe20000000800 */
[----:B------:R-:W0:Y:S07]  /*0010*/  S2R R5, SR_TID.X ;  /* 0x0000000000057919 */ /* 0x000e2e0000002100 */
[----:B------:R-:W1:Y:S01]  /*0020*/  LDC R16, c[0x0][0x364] ;  /* 0x0000d900ff107b82 */ /* 0x000e620000000800 */
[----:B------:R-:W2:Y:S01]  /*0030*/  LDCU UR6, c[0x0][0x398] ;  /* 0x00007300ff0677ac */ /* 0x000ea20008000800 */
[----:B------:R-:W1:Y:S06]  /*0040*/  S2R R3, SR_TID.Y ;  /* 0x0000000000037919 */ /* 0x000e6c0000002200 */
[----:B------:R-:W0:Y:S08]  /*0050*/  S2UR UR5, SR_CTAID.X ;  /* 0x00000000000579c3 */ /* 0x000e300000002500 */
[----:B------:R-:W0:Y:S08]  /*0060*/  LDC R0, c[0x0][0x360] ;  /* 0x0000d800ff007b82 */ /* 0x000e300000000800 */
[----:B------:R-:W1:Y:S08]  /*0070*/  S2UR UR4, SR_CTAID.Y ;  /* 0x00000000000479c3 */ /* 0x000e700000002600 */
[----:B------:R-:W3:Y:S01]  /*0080*/  LDC R17, c[0x0][0x3a0] ;  /* 0x0000e800ff117b82 */ /* 0x000ee20000000800 */
[----:B0-----:R-:W-:-:S02]  /*0090*/  IMAD R0, R0, UR5, R5 ;  /* 0x0000000500007c24 */ /* 0x001fc4000f8e0205 */
[----:B-1----:R-:W-:-:S03]  /*00a0*/  IMAD R16, R16, UR4, R3 ;  /* 0x0000000410107c24 */ /* 0x002fc6000f8e0203 */
[----:B---3--:R-:W-:-:S04]  /*00b0*/  ISETP.GE.AND P0, PT, R0, R17, PT ;  /* 0x000000110000720c */ /* 0x008fc80003f06270 */
[----:B--2---:R-:W-:-:S13]  /*00c0*/  ISETP.GE.OR P0, PT, R16, UR6, P0 ;  /* 0x0000000610007c0c */ /* 0x004fda0008706670 */
[----:B------:R-:W-:Y:S05]  /*00d0*/  @P0 EXIT ;  /* 0x000000000000094d */ /* 0x000fea0003800000 */
[----:B------:R-:W0:Y:S01]  /*00e0*/  LDC R19, c[0x0][0x39c] ;  /* 0x0000e700ff137b82 */ /* 0x000e220000000800 */
[----:B------:R-:W1:Y:S01]  /*00f0*/  LDCU.64 UR4, c[0x0][0x358] ;  /* 0x00006b00ff0477ac */ /* 0x000e620008000a00 */
[----:B------:R-:W-:Y:S01]  /*0100*/  HFMA2 R24, -RZ, RZ, 0, 0 ;  /* 0x00000000ff187431 */ /* 0x000fe200000001ff */
[----:B0-----:R-:W-:-:S13]  /*0110*/  ISETP.GE.AND P0, PT, R19, 0x1, PT ;  /* 0x000000011300780c */ /* 0x001fda0003f06270 */
[----:B-1----:R-:W-:Y:S05]  /*0120*/  @!P0 BRA `(.L_x_77) ;  /* 0x0000000400e08947 */ /* 0x002fea0003800000 */
[C---:B------:R-:W-:Y:S01]  /*0130*/  ISETP.GE.U32.AND P1, PT, R19.reuse, 0x8, PT ;  /* 0x000000081300780c */ /* 0x040fe20003f26070 */
[----:B------:R-:W-:Y:S01]  /*0140*/  IMAD R20, R16, R19, RZ ;  /* 0x0000001310147224 */ /* 0x000fe200078e02ff */
[----:B------:R-:W-:Y:S02]  /*0150*/  LOP3.LUT R27, R19, 0x7, RZ, 0xc0, !PT ;  /* 0x00000007131b7812 */ /* 0x000fe400078ec0ff */
[----:B------:R-:W-:Y:S02]  /*0160*/  MOV R24, RZ ;  /* 0x000000ff00187202 */ /* 0x000fe40000000f00 */
[----:B------:R-:W-:Y:S02]  /*0170*/  ISETP.NE.AND P0, PT, R27, RZ, PT ;  /* 0x000000ff1b00720c */ /* 0x000fe40003f05270 */
[----:B------:R-:W-:-:S05]  /*0180*/  MOV R21, RZ ;  /* 0x000000ff00157202 */ /* 0x000fca0000000f00 */
[----:B------:R-:W-:Y:S06]  /*0190*/  @!P1 BRA `(.L_x_78) ;  /* 0x0000000000c49947 */ /* 0x000fec0003800000 */
[----:B------:R-:W0:Y:S01]  /*01a0*/  LDC.64 R2, c[0x0][0x380] ;  /* 0x0000e000ff027b82 */ /* 0x000e220000000a00 */
[----:B------:R-:W-:Y:S02]  /*01b0*/  LOP3.LUT R21, R19, 0x7ffffff8, RZ, 0xc0, !PT ;  /* 0x7ffffff813157812 */ /* 0x000fe400078ec0ff */
[----:B------:R-:W-:Y:S02]  /*01c0*/  MOV R24, RZ ;  /* 0x000000ff00187202 */ /* 0x000fe40000000f00 */
[----:B------:R-:W-:Y:S02]  /*01d0*/  MOV R18, R0 ;  /* 0x0000000000127202 */ /* 0x000fe40000000f00 */
[----:B------:R-:W-:Y:S01]  /*01e0*/  IADD3 R22, PT, PT, -R21, RZ, RZ ;  /* 0x000000ff15167210 */ /* 0x000fe20007ffe1ff */
[----:B0-----:R-:W-:-:S03]  /*01f0*/  IMAD.WIDE.U32 R2, R20, 0x4, R2 ;  /* 0x0000000414027825 */ /* 0x001fc600078e0002 */
[----:B------:R-:W-:-:S04]  /*0200*/  IADD3 R4, P1, PT, R2, 0x10, RZ ;  /* 0x0000001002047810 */ /* 0x000fc80007f3e0ff */
[----:B------:R-:W-:-:S09]  /*0210*/  IADD3.X R5, PT, PT, RZ, R3, RZ, P1, !PT ;  /* 0x00000003ff057210 */ /* 0x000fd20000ffe4ff */
.L_x_79:
[----:B------:R-:W0:Y:S01]  /*0220*/  LDC.64 R14, c[0x0][0x388] ;  /* 0x0000e200ff0e7b82 */ /* 0x000e220000000a00 */
[----:B------:R-:W-:Y:S02]  /*0230*/  MOV R2, R4 ;  /* 0x0000000400027202 */ /* 0x000fe40000000f00 */
[----:B------:R-:W-:-:S05]  /*0240*/  MOV R3, R5 ;  /* 0x0000000500037202 */ /* 0x000fca0000000f00 */
[----:B------:R-:W2:Y:S04]  /*0250*/  LDG.E R25, desc[UR4][R2.64+-0x10] ;  /* 0xfffff00402197981 */ /* 0x000ea8000c1e1900 */
[----:B------:R-:W3:Y:S04]  /*0260*/  LDG.E R23, desc[UR4][R2.64+-0xc] ;  /* 0xfffff40402177981 */ /* 0x000ee8000c1e1900 */
[----:B------:R-:W4:Y:S04]  /*0270*/  LDG.E R29, desc[UR4][R2.64+-0x8] ;  /* 0xfffff804021d7981 */ /* 0x000f28000c1e1900 */
[----:B------:R-:W5:Y:S01]  /*0280*/  LDG.E R28, desc[UR4][R2.64+-0x4] ;  /* 0xfffffc04021c7981 */ /* 0x000f62000c1e1900 */
[----:B0-----:R-:W-:-:S05]  /*0290*/  IMAD.WIDE R14, R18, 0x4, R14 ;  /* 0x00000004120e7825 */ /* 0x001fca00078e020e */
[----:B------:R0:W2:Y:S01]  /*02a0*/  LDG.E R26, desc[UR4][R14.64] ;  /* 0x000000040e1a7981 */ /* 0x0000a2000c1e1900 */
[----:B------:R-:W-:-:S04]  /*02b0*/  IMAD.WIDE R12, R17, 0x4, R14 ;  /* 0x00000004110c7825 */ /* 0x000fc800078e020e */
[C---:B------:R-:W-:Y:S02]  /*02c0*/  IMAD.WIDE R4, R17.reuse, 0x4, R12 ;  /* 0x0000000411047825 */ /* 0x040fe400078e020c */
[----:B------:R-:W3:Y:S02]  /*02d0*/  LDG.E R12, desc[UR4][R12.64] ;  /* 0x000000040c0c7981 */ /* 0x000ee4000c1e1900 */
[C---:B------:R-:W-:Y:S02]  /*02e0*/  IMAD.WIDE R8, R17.reuse, 0x4, R4 ;  /* 0x0000000411087825 */ /* 0x040fe400078e0204 */
[----:B------:R-:W4:Y:S02]  /*02f0*/  LDG.E R4, desc[UR4][R4.64] ;  /* 0x0000000404047981 */ /* 0x000f24000c1e1900 */
[C---:B------:R-:W-:Y:S02]  /*0300*/  IMAD.WIDE R6, R17.reuse, 0x4, R8 ;  /* 0x0000000411067825 */ /* 0x040fe400078e0208 */
[----:B------:R-:W5:Y:S02]  /*0310*/  LDG.E R8, desc[UR4][R8.64] ;  /* 0x0000000408087981 */ /* 0x000f64000c1e1900 */
[----:B------:R-:W-:-:S02]  /*0320*/  IMAD.WIDE R10, R17, 0x4, R6 ;  /* 0x00000004110a7825 */ /* 0x000fc400078e0206 */
[----:B------:R-:W5:Y:S04]  /*0330*/  LDG.E R5, desc[UR4][R2.64] ;  /* 0x0000000402057981 */ /* 0x000f68000c1e1900 */
[----:B------:R-:W5:Y:S01]  /*0340*/  LDG.E R6, desc[UR4][R6.64] ;  /* 0x0000000406067981 */ /* 0x000f62000c1e1900 */
[----:B0-----:R-:W-:-:S03]  /*0350*/  IMAD.WIDE R14, R17, 0x4, R10 ;  /* 0x00000004110e7825 */ /* 0x001fc600078e020a */
[----:B------:R-:W5:Y:S04]  /*0360*/  LDG.E R10, desc[UR4][R10.64] ;  /* 0x000000040a0a7981 */ /* 0x000f68000c1e1900 */
[----:B------:R-:W5:Y:S04]  /*0370*/  LDG.E R13, desc[UR4][R14.64] ;  /* 0x000000040e0d7981 */ /* 0x000f68000c1e1900 */
[----:B------:R-:W5:Y:S04]  /*0380*/  LDG.E R7, desc[UR4][R2.64+0x4] ;  /* 0x0000040402077981 */ /* 0x000f68000c1e1900 */
[----:B------:R-:W5:Y:S01]  /*0390*/  LDG.E R9, desc[UR4][R2.64+0xc] ;  /* 0x00000c0402097981 */ /* 0x000f62000c1e1900 */
[----:B--2---:R-:W-:Y:S01]  /*03a0*/  FFMA R26, R25, R26, R24 ;  /* 0x0000001a191a7223 */ /* 0x004fe20000000018 */
[----:B------:R-:W-:-:S02]  /*03b0*/  IMAD.WIDE R24, R17, 0x4, R14 ;  /* 0x0000000411187825 */ /* 0x000fc400078e020e */
[----:B------:R-:W2:Y:S04]  /*03c0*/  LDG.E R14, desc[UR4][R2.64+0x8] ;  /* 0x00000804020e7981 */ /* 0x000ea8000c1e1900 */
[----:B------:R-:W2:Y:S01]  /*03d0*/  LDG.E R24, desc[UR4][R24.64] ;  /* 0x0000000418187981 */ /* 0x000ea2000c1e1900 */
[----:B---3--:R-:W-:Y:S01]  /*03e0*/  FFMA R12, R23, R12, R26 ;  /* 0x0000000c170c7223 */ /* 0x008fe2000000001a */
[----:B------:R-:W-:-:S03]  /*03f0*/  IADD3 R22, PT, PT, R22, 0x8, RZ ;  /* 0x0000000816167810 */ /* 0x000fc60007ffe0ff */
[----:B----4-:R-:W-:Y:S01]  /*0400*/  FFMA R29, R29, R4, R12 ;  /* 0x000000041d1d7223 */ /* 0x010fe2000000000c */
[----:B------:R-:W-:-:S03]  /*0410*/  ISETP.NE.AND P1, PT, R22, RZ, PT ;  /* 0x000000ff1600720c */ /* 0x000fc60003f25270 */
[----:B-----5:R-:W-:Y:S01]  /*0420*/  FFMA R8, R28, R8, R29 ;  /* 0x000000081c087223 */ /* 0x020fe2000000001d */
[----:B------:R-:W-:-:S03]  /*0430*/  IADD3 R4, P2, PT, R2, 0x20, RZ ;  /* 0x0000002002047810 */ /* 0x000fc60007f5e0ff */
[----:B------:R-:W-:Y:S01]  /*0440*/  FFMA R6, R5, R6, R8 ;  /* 0x0000000605067223 */ /* 0x000fe20000000008 */
[----:B------:R-:W-:Y:S02]  /*0450*/  IADD3.X R5, PT, PT, RZ, R3, RZ, P2, !PT ;  /* 0x00000003ff057210 */ /* 0x000fe400017fe4ff */
[----:B------:R-:W-:Y:S01]  /*0460*/  LEA R18, R17, R18, 0x3 ;  /* 0x0000001211127211 */ /* 0x000fe200078e18ff */
[----:B------:R-:W-:-:S04]  /*0470*/  FFMA R7, R7, R10, R6 ;  /* 0x0000000a07077223 */ /* 0x000fc80000000006 */
[----:B--2---:R-:W-:-:S04]  /*0480*/  FFMA R14, R14, R13, R7 ;  /* 0x0000000d0e0e7223 */ /* 0x004fc80000000007 */
[----:B------:R-:W-:Y:S01]  /*0490*/  FFMA R24, R9, R24, R14 ;  /* 0x0000001809187223 */ /* 0x000fe2000000000e */
[----:B------:R-:W-:Y:S06]  /*04a0*/  @P1 BRA `(.L_x_79) ;  /* 0xfffffffc005c1947 */ /* 0x000fec000383ffff */
.L_x_78:
[----:B------:R-:W-:Y:S05]  /*04b0*/  @!P0 BRA `(.L_x_77) ;  /* 0x0000000000fc8947 */ /* 0x000fea0003800000 */
[----:B------:R-:W-:Y:S02]  /*04c0*/  ISETP.GE.U32.AND P1, PT, R27, 0x4, PT ;  /* 0x000000041b00780c */ /* 0x000fe40003f26070 */
[----:B------:R-:W-:-:S04]  /*04d0*/  LOP3.LUT R14, R19, 0x3, RZ, 0xc0, !PT ;  /* 0x00000003130e7812 */ /* 0x000fc800078ec0ff */
[----:B------:R-:W-:-:S07]  /*04e0*/  ISETP.NE.AND P0, PT, R14, RZ, PT ;  /* 0x000000ff0e00720c */ /* 0x000fce0003f05270 */
[----:B------:R-:W-:Y:S06]  /*04f0*/  @!P1 BRA `(.L_x_80) ;  /* 0x00000000006c9947 */ /* 0x000fec0003800000 */
[----:B------:R-:W0:Y:S01]  /*0500*/  LDC.64 R4, c[0x0][0x388] ;  /* 0x0000e200ff047b82 */ /* 0x000e220000000a00 */
[----:B------:R-:W1:Y:S01]  /*0510*/  LDCU.64 UR6, c[0x0][0x380] ;  /* 0x00007000ff0677ac */ /* 0x000e620008000a00 */
[----:B------:R-:W-:Y:S01]  /*0520*/  IMAD R7, R21, R17, R0 ;  /* 0x0000001115077224 */ /* 0x000fe200078e0200 */
[CC--:B------:R-:W-:Y:S02]  /*0530*/  IADD3 R3, PT, PT, R20.reuse, R21.reuse, RZ ;  /* 0x0000001514037210 */ /* 0x0c0fe40007ffe0ff */
[----:B------:R-:W-:-:S03]  /*0540*/  IADD3 R8, P1, PT, R20, R21, RZ ;  /* 0x0000001514087210 */ /* 0x000fc60007f3e0ff */
[----:B------:R-:W2:Y:S01]  /*0550*/  LDC.64 R12, c[0x0][0x380] ;  /* 0x0000e000ff0c7b82 */ /* 0x000ea20000000a00 */
[----:B0-----:R-:W-:-:S04]  /*0560*/  IMAD.WIDE R4, R7, 0x4, R4 ;  /* 0x0000000407047825 */ /* 0x001fc800078e0204 */
[----:B------:R-:W-:Y:S02]  /*0570*/  IMAD.WIDE R6, R17, 0x4, R4 ;  /* 0x0000000411067825 */ /* 0x000fe400078e0204 */
[----:B------:R-:W3:Y:S02]  /*0580*/  LDG.E R4, desc[UR4][R4.64] ;  /* 0x0000000404047981 */ /* 0x000ee4000c1e1900 */
[----:B--2---:R-:W-:Y:S01]  /*0590*/  IMAD.WIDE.U32 R12, R3, 0x4, R12 ;  /* 0x00000004030c7825 */ /* 0x004fe200078e000c */
[----:B------:R-:W-:Y:S02]  /*05a0*/  IADD3.X R3, PT, PT, RZ, RZ, RZ, P1, !PT ;  /* 0x000000ffff037210 */ /* 0x000fe40000ffe4ff */
[----:B-1----:R-:W-:-:S03]  /*05b0*/  LEA R2, P1, R8, UR6, 0x2 ;  /* 0x0000000608027c11 */ /* 0x002fc6000f8210ff */
[----:B------:R-:W3:Y:S01]  /*05c0*/  LDG.E R13, desc[UR4][R12.64] ;  /* 0x000000040c0d7981 */ /* 0x000ee2000c1e1900 */
[----:B------:R-:W-:Y:S01]  /*05d0*/  LEA.HI.X R3, R8, UR7, R3, 0x2, P1 ;  /* 0x0000000708037c11 */ /* 0x000fe200088f1403 */
[C---:B------:R-:W-:Y:S02]  /*05e0*/  IMAD.WIDE R8, R17.reuse, 0x4, R6 ;  /* 0x0000000411087825 */ /* 0x040fe400078e0206 */
[----:B------:R-:W2:Y:S04]  /*05f0*/  LDG.E R6, desc[UR4][R6.64] ;  /* 0x0000000406067981 */ /* 0x000ea8000c1e1900 */
[----:B------:R-:W2:Y:S01]  /*0600*/  LDG.E R15, desc[UR4][R2.64+0x4] ;  /* 0x00000404020f7981 */ /* 0x000ea2000c1e1900 */
[----:B------:R-:W-:-:S03]  /*0610*/  IMAD.WIDE R10, R17, 0x4, R8 ;  /* 0x00000004110a7825 */ /* 0x000fc600078e0208 */
[----:B------:R-:W4:Y:S04]  /*0620*/  LDG.E R22, desc[UR4][R8.64] ;  /* 0x0000000408167981 */ /* 0x000f28000c1e1900 */
[----:B------:R-:W4:Y:S04]  /*0630*/  LDG.E R18, desc[UR4][R2.64+0x8] ;  /* 0x0000080402127981 */ /* 0x000f28000c1e1900 */
[----:B------:R-:W5:Y:S04]  /*0640*/  LDG.E R26, desc[UR4][R2.64+0xc] ;  /* 0x00000c04021a7981 */ /* 0x000f68000c1e1900 */
[----:B------:R-:W5:Y:S01]  /*0650*/  LDG.E R10, desc[UR4][R10.64] ;  /* 0x000000040a0a7981 */ /* 0x000f62000c1e1900 */
[----:B------:R-:W-:Y:S01]  /*0660*/  IADD3 R21, PT, PT, R21, 0x4, RZ ;  /* 0x0000000415157810 */ /* 0x000fe20007ffe0ff */
[----:B---3--:R-:W-:-:S04]  /*0670*/  FFMA R24, R13, R4, R24 ;  /* 0x000000040d187223 */ /* 0x008fc80000000018 */
[----:B--2---:R-:W-:-:S04]  /*0680*/  FFMA R15, R15, R6, R24 ;  /* 0x000000060f0f7223 */ /* 0x004fc80000000018 */
[----:B----4-:R-:W-:-:S04]  /*0690*/  FFMA R15, R18, R22, R15 ;  /* 0x00000016120f7223 */ /* 0x010fc8000000000f */
[----:B-----5:R-:W-:-:S07]  /*06a0*/  FFMA R24, R26, R10, R15 ;  /* 0x0000000a1a187223 */ /* 0x020fce000000000f */
.L_x_80:
[----:B------:R-:W-:Y:S05]  /*06b0*/  @!P0 BRA `(.L_x_77) ;  /* 0x00000000007c8947 */ /* 0x000fea0003800000 */
[----:B------:R-:W-:Y:S01]  /*06c0*/  ISETP.NE.AND P1, PT, R14, 0x1, PT ;  /* 0x000000010e00780c */ /* 0x000fe20003f25270 */
[----:B------:R-:W0:Y:S01]  /*06d0*/  LDC.64 R10, c[0x0][0x380] ;  /* 0x0000e000ff0a7b82 */ /* 0x000e220000000a00 */
[----:B------:R-:W-:-:S04]  /*06e0*/  LOP3.LUT R19, R19, 0x1, RZ, 0xc0, !PT ;  /* 0x0000000113137812 */ /* 0x000fc800078ec0ff */
[----:B------:R-:W-:-:S03]  /*06f0*/  ISETP.NE.U32.AND P0, PT, R19, 0x1, PT ;  /* 0x000000011300780c */ /* 0x000fc60003f05070 */
[----:B------:R-:W1:Y:S04]  /*0700*/  LDC.64 R8, c[0x0][0x388] ;  /* 0x0000e200ff087b82 */ /* 0x000e680000000a00 */
[CC--:B------:R-:W-:Y:S02]  /*0710*/  @P1 IADD3 R13, PT, PT, R20.reuse, R21.reuse, RZ ;  /* 0x00000015140d1210 */ /* 0x0c0fe40007ffe0ff */
[----:B------:R-:W-:Y:S02]  /*0720*/  @P1 IADD3 R12, P2, PT, R20, R21, RZ ;  /* 0x00000015140c1210 */ /* 0x000fe40007f5e0ff */
[----:B------:R-:W2:Y:S02]  /*0730*/  @P1 LDC.64 R2, c[0x0][0x380] ;  /* 0x0000e000ff021b82 */ /* 0x000ea40000000a00 */
[----:B------:R-:W-:-:S06]  /*0740*/  @P1 IADD3.X R14, PT, PT, RZ, RZ, RZ, P2, !PT ;  /* 0x000000ffff0e1210 */ /* 0x000fcc00017fe4ff */
[----:B------:R-:W3:Y:S01]  /*0750*/  LDC.64 R4, c[0x0][0x380] ;  /* 0x0000e000ff047b82 */ /* 0x000ee20000000a00 */
[----:B0-----:R-:W-:-:S04]  /*0760*/  @P1 IMAD.WIDE.U32 R10, R13, 0x4, R10 ;  /* 0x000000040d0a1825 */ /* 0x001fc800078e000a */
[C---:B------:R-:W-:Y:S01]  /*0770*/  @P1 IMAD R13, R21.reuse, R17, R0 ;  /* 0x00000011150d1224 */ /* 0x040fe200078e0200 */
[----:B------:R-:W-:Y:S01]  /*0780*/  @P1 IADD3 R21, PT, PT, R21, 0x2, RZ ;  /* 0x0000000215151810 */ /* 0x000fe20007ffe0ff */
[----:B------:R-:W4:Y:S01]  /*0790*/  @P1 LDG.E R11, desc[UR4][R10.64] ;  /* 0x000000040a0b1981 */ /* 0x000f22000c1e1900 */
[----:B------:R-:W0:Y:S01]  /*07a0*/  LDC.64 R6, c[0x0][0x388] ;  /* 0x0000e200ff067b82 */ /* 0x000e220000000a00 */
[----:B-1----:R-:W-:Y:S01]  /*07b0*/  @P1 IMAD.WIDE R8, R13, 0x4, R8 ;  /* 0x000000040d081825 */ /* 0x002fe200078e0208 */
[----:B------:R-:W-:Y:S02]  /*07c0*/  @!P0 IADD3 R15, PT, PT, R20, R21, RZ ;  /* 0x00000015140f8210 */ /* 0x000fe40007ffe0ff */
[----:B--2---:R-:W-:Y:S01]  /*07d0*/  @P1 LEA R2, P2, R12, R2, 0x2 ;  /* 0x000000020c021211 */ /* 0x004fe200078410ff */
[----:B------:R-:W-:-:S03]  /*07e0*/  @!P0 IMAD R21, R21, R17, R0 ;  /* 0x0000001115158224 */ /* 0x000fc600078e0200 */
[----:B------:R-:W-:Y:S01]  /*07f0*/  @P1 LEA.HI.X R3, R12, R3, R14, 0x2, P2 ;  /* 0x000000030c031211 */ /* 0x000fe200010f140e */
[----:B------:R-:W-:Y:S01]  /*0800*/  @P1 IMAD.WIDE R12, R17, 0x4, R8 ;  /* 0x00000004110c1825 */ /* 0x000fe200078e0208 */
[----:B------:R-:W4:Y:S03]  /*0810*/  @P1 LDG.E R14, desc[UR4][R8.64] ;  /* 0x00000004080e1981 */ /* 0x000f26000c1e1900 */
[----:B---3--:R-:W-:Y:S01]  /*0820*/  @!P0 IMAD.WIDE.U32 R4, R15, 0x4, R4 ;  /* 0x000000040f048825 */ /* 0x008fe200078e0004 */
[----:B------:R-:W2:Y:S04]  /*0830*/  @P1 LDG.E R2, desc[UR4][R2.64+0x4] ;  /* 0x0000040402021981 */ /* 0x000ea8000c1e1900 */
[----:B------:R-:W2:Y:S01]  /*0840*/  @P1 LDG.E R12, desc[UR4][R12.64] ;  /* 0x000000040c0c1981 */ /* 0x000ea2000c1e1900 */
[----:B0-----:R-:W-:-:S03]  /*0850*/  @!P0 IMAD.WIDE R6, R21, 0x4, R6 ;  /* 0x0000000415068825 */ /* 0x001fc600078e0206 */
[----:B------:R-:W3:Y:S04]  /*0860*/  @!P0 LDG.E R5, desc[UR4][R4.64] ;  /* 0x0000000404058981 */ /* 0x000ee8000c1e1900 */
[----:B------:R-:W3:Y:S01]  /*0870*/  @!P0 LDG.E R6, desc[UR4][R6.64] ;  /* 0x0000000406068981 */ /* 0x000ee2000c1e1900 */
[----:B----4-:R-:W-:-:S04]  /*0880*/  @P1 FFMA R11, R11, R14, R24 ;  /* 0x0000000e0b0b1223 */ /* 0x010fc80000000018 */
[----:B--2---:R-:W-:-:S04]  /*0890*/  @P1 FFMA R24, R2, R12, R11 ;  /* 0x0000000c02181223 */ /* 0x004fc8000000000b */
[----:B---3--:R-:W-:-:S07]  /*08a0*/  @!P0 FFMA R24, R5, R6, R24 ;  /* 0x0000000605188223 */ /* 0x008fce0000000018 */
.L_x_77:
[----:B------:R-:W0:Y:S01]  /*08b0*/  LDC.64 R2, c[0x0][0x390] ;  /* 0x0000e400ff027b82 */ /* 0x000e220000000a00 */
[----:B------:R-:W-:-:S04]  /*08c0*/  IMAD R17, R16, R17, R0 ;  /* 0x0000001110117224 */ /* 0x000fc800078e0200 */
[----:B0-----:R-:W-:-:S05]  /*08d0*/  IMAD.WIDE R2, R17, 0x4, R2 ;  /* 0x0000000411027825 */ /* 0x001fca00078e0202 */
[----:B------:R-:W-:Y:S01]  /*08e0*/  STG.E desc[UR4][R2.64], R24 ;  /* 0x0000001802007986 */ /* 0x000fe2000c101904 */
[----:B------:R-:W-:Y:S05]  /*08f0*/  EXIT ;  /* 0x000000000000794d */ /* 0x000fea0003800000 */
.L_x_81:
        /* <DEDUP_REMOVED lines=16> */
.L_x_90:


//--------------------- .nv.shared._Z19doublebufferingGEMMILi128ELi128ELi8ELi256ELi8ELi32ELi32ELi16ELi16ELi8ELi4ELi2ELi8ELi8EEvPfS0_S0_iii --------------------------
	.section	.nv.shared._Z19doublebufferingGEMMILi128ELi128ELi8ELi256ELi8ELi32ELi32ELi16ELi16ELi8ELi4ELi2ELi8ELi8EEvPfS0_S0_iii,"aw",@nobits
	.sectionflags	@""
	.align	4
.nv.shared._Z19doublebufferingGEMMILi128ELi128ELi8ELi256ELi8ELi32ELi32ELi16ELi16ELi8ELi4ELi2ELi8ELi8EEvPfS0_S0_iii:
	.zero		17408


//--------------------- .nv.shared.reserved.0     --------------------------
	.section	.nv.shared.reserved.0,"aw",@nobits
	.weak		__nv_reservedSMEM_offset_0_alias
	.size		__nv_reservedSMEM_offset_0_alias, 0, 64
	.other		__nv_reservedSMEM_offset_0_alias,@"STO_CUDA_RESERVED_SHARED STV_DEFAULT"
__nv_reservedSMEM_offset_0_alias:
	.zero		0
	.zero		64


//--------------------- .nv.shared._Z9optimGEMMILi128ELi128ELi8ELi256ELi8ELi32ELi32ELi16ELi16ELi8ELi4ELi2ELi8ELi8EEvPfS0_S0_iii --------------------------
	.section	.nv.shared._Z9optimGEMMILi128ELi128ELi8ELi256ELi8ELi32ELi32ELi16ELi16ELi8ELi4ELi2ELi8ELi8EEvPfS0_S0_iii,"aw",@nobits
	.sectionflags	@""
	.align	4
.nv.shared._Z9optimGEMMILi128ELi128ELi8ELi256ELi8ELi32ELi32ELi16ELi16ELi8ELi4ELi2ELi8ELi8EEvPfS0_S0_iii:
	.zero		9216


//--------------------- .nv.shared._Z10zorderGEMMILi128ELi128ELi8ELi256ELi8ELi32ELi16ELi8ELi4EEvPfS0_S0_iii --------------------------
	.section	.nv.shared._Z10zorderGEMMILi128ELi128ELi8ELi256ELi8ELi32ELi16ELi8ELi4EEvPfS0_S0_iii,"aw",@nobits
	.sectionflags	@""
	.align	4
.nv.shared._Z10zorderGEMMILi128ELi128ELi8ELi256ELi8ELi32ELi16ELi8ELi4EEvPfS0_S0_iii:
	.zero		9216


//--------------------- .nv.shared._Z14float4GEMMnoBCILi128ELi128ELi8ELi256ELi8ELi32ELi16ELi8ELi4EEvPfS0_S0_iii --------------------------
	.section	.nv.shared._Z14float4GEMMnoBCILi128ELi128ELi8ELi256ELi8ELi32ELi16ELi8ELi4EEvPfS0_S0_iii,"aw",@nobits
	.sectionflags	@""
	.align	4
.nv.shared._Z14float4GEMMnoBCILi128ELi128ELi8ELi256ELi8ELi32ELi16ELi8ELi4EEvPfS0_S0_iii:
	.zero		9216


//--------------------- .nv.shared._Z10float4GEMMILi128ELi128ELi8ELi256ELi8ELi32ELi16ELi8ELi4EEvPfS0_S0_iii --------------------------
	.section	.nv.shared._Z10float4GEMMILi128ELi128ELi8ELi256ELi8ELi32ELi16ELi8ELi4EEvPfS0_S0_iii,"aw",@nobits
	.sectionflags	@""
	.align	4
.nv.shared._Z10float4GEMMILi128ELi128ELi8ELi256ELi8ELi32ELi16ELi8ELi4EEvPfS0_S0_iii:
	.zero		9216


//--------------------- .nv.shared._Z8warpGEMMILi128ELi128ELi8ELi256ELi8ELi32ELi16ELi8ELi4EEvPfS0_S0_iii --------------------------
	.section	.nv.shared._Z8warpGEMMILi128ELi128ELi8ELi256ELi8ELi32ELi16ELi8ELi4EEvPfS0_S0_iii,"aw",@nobits
	.sectionflags	@""
	.align	4
.nv.shared._Z8warpGEMMILi128ELi128ELi8ELi256ELi8ELi32ELi16ELi8ELi4EEvPfS0_S0_iii:
	.zero		9216


//--------------------- .nv.shared._Z14threadTileGEMMILi128ELi128ELi8ELi256ELi8ELi32ELi16EEvPfS0_S0_iii --------------------------
	.section	.nv.shared._Z14threadTileGEMMILi128ELi128ELi8ELi256ELi8ELi32ELi16EEvPfS0_S0_iii,"aw",@nobits
	.sectionflags	@""
	.align	4
.nv.shared._Z14threadTileGEMMILi128ELi128ELi8ELi256ELi8ELi32ELi16EEvPfS0_S0_iii:
	.zero		9216


//--------------------- .nv.shared._Z13blockTileGEMMILi128ELi128ELi8ELi256ELi8ELi32ELi16EEvPfS0_S0_iii --------------------------
	.section	.nv.shared._Z13blockTileGEMMILi128ELi128ELi8ELi256ELi8ELi32ELi16EEvPfS0_S0_iii,"aw",@nobits
	.sectionflags	@""
	.align	4
.nv.shared._Z13blockTileGEMMILi128ELi128ELi8ELi256ELi8ELi32ELi16EEvPfS0_S0_iii:
	.zero		9216


//--------------------- .nv.constant0._Z19doublebufferingGEMMILi128ELi128ELi8ELi256ELi8ELi32ELi32ELi16ELi16ELi8ELi4ELi2ELi8ELi8EEvPfS0_S0_iii --------------------------
	.section	.nv.constant0._Z19doublebufferingGEMMILi128ELi128ELi8ELi256ELi8ELi32ELi32ELi16ELi16ELi8ELi4ELi2ELi8ELi8EEvPfS0_S0_iii,"a",@progbits
	.sectionflags	@""
	.align	4
.nv.constant0._Z19doublebufferingGEMMILi128ELi128ELi8ELi256ELi8ELi32ELi32ELi16ELi16ELi8ELi4ELi2ELi8ELi8EEvPfS0_S0_iii:
	.zero		932


//--------------------- .nv.constant0._Z9optimGEMMILi128ELi128ELi8ELi256ELi8ELi32ELi32ELi16ELi16ELi8ELi4ELi2ELi8ELi8EEvPfS0_S0_iii --------------------------
	.section	.nv.constant0._Z9optimGEMMILi128ELi128ELi8ELi256ELi8ELi32ELi32ELi16ELi16ELi8ELi4ELi2ELi8ELi8EEvPfS0_S0_iii,"a",@progbits
	.sectionflags	@""
	.align	4
.nv.constant0._Z9optimGEMMILi128ELi128ELi8ELi256ELi8ELi32ELi32ELi16ELi16ELi8ELi4ELi2ELi8ELi8EEvPfS0_S0_iii:
	.zero		932


//--------------------- .nv.constant0._Z10zorderGEMMILi128ELi128ELi8ELi256ELi8ELi32ELi16ELi8ELi4EEvPfS0_S0_iii --------------------------
	.section	.nv.constant0._Z10zorderGEMMILi128ELi128ELi8ELi256ELi8ELi32ELi16ELi8ELi4EEvPfS0_S0_iii,"a",@progbits
	.sectionflags	@""
	.align	4
.nv.constant0._Z10zorderGEMMILi128ELi128ELi8ELi256ELi8ELi32ELi16ELi8ELi4EEvPfS0_S0_iii:
	.zero		932


//--------------------- .nv.constant0._Z14float4GEMMnoBCILi128ELi128ELi8ELi256ELi8ELi32ELi16ELi8ELi4EEvPfS0_S0_iii --------------------------
	.section	.nv.constant0._Z14float4GEMMnoBCILi128ELi128ELi8ELi256ELi8ELi32ELi16ELi8ELi4EEvPfS0_S0_iii,"a",@progbits
	.sectionflags	@""
	.align	4
.nv.constant0._Z14float4GEMMnoBCILi128ELi128ELi8ELi256ELi8ELi32ELi16ELi8ELi4EEvPfS0_S0_iii:
	.zero		932


//--------------------- .nv.constant0._Z10float4GEMMILi128ELi128ELi8ELi256ELi8ELi32ELi16ELi8ELi4EEvPfS0_S0_iii --------------------------
	.section	.nv.constant0._Z10float4GEMMILi128ELi128ELi8ELi256ELi8ELi32ELi16ELi8ELi4EEvPfS0_S0_iii,"a",@progbits
	.sectionflags	@""
	.align	4
.nv.constant0._Z10float4GEMMILi128ELi128ELi8ELi256ELi8ELi32ELi16ELi8ELi4EEvPfS0_S0_iii:
	.zero		932


//--------------------- .nv.constant0._Z8warpGEMMILi128ELi128ELi8ELi256ELi8ELi32ELi16ELi8ELi4EEvPfS0_S0_iii --------------------------
	.section	.nv.constant0._Z8warpGEMMILi128ELi128ELi8ELi256ELi8ELi32ELi16ELi8ELi4EEvPfS0_S0_iii,"a",@progbits
	.sectionflags	@""
	.align	4
.nv.constant0._Z8warpGEMMILi128ELi128ELi8ELi256ELi8ELi32ELi16ELi8ELi4EEvPfS0_S0_iii:
	.zero		932


//--------------------- .nv.constant0._Z14threadTileGEMMILi128ELi128ELi8ELi256ELi8ELi32ELi16EEvPfS0_S0_iii --------------------------
	.section	.nv.constant0._Z14threadTileGEMMILi128ELi128ELi8ELi256ELi8ELi32ELi16EEvPfS0_S0_iii,"a",@progbits
	.sectionflags	@""
	.align	4
.nv.constant0._Z14threadTileGEMMILi128ELi128ELi8ELi256ELi8ELi32ELi16EEvPfS0_S0_iii:
	.zero		932


//--------------------- .nv.constant0._Z13blockTileGEMMILi128ELi128ELi8ELi256ELi8ELi32ELi16EEvPfS0_S0_iii --------------------------
	.section	.nv.constant0._Z13blockTileGEMMILi128ELi128ELi8ELi256ELi8ELi32ELi16EEvPfS0_S0_iii,"a",@progbits
	.sectionflags	@""
	.align	4
.nv.constant0._Z13blockTileGEMMILi128ELi128ELi8ELi256ELi8ELi32ELi16EEvPfS0_S0_iii:
	.zero		932


//--------------------- .nv.constant0._Z9naiveGEMMPfS_S_iii --------------------------
	.section	.nv.constant0._Z9naiveGEMMPfS_S_iii,"a",@progbits
	.sectionflags	@""
	.align	4
.nv.constant0._Z9naiveGEMMPfS_S_iii:
	.zero		932


//--------------------- SYMBOLS --------------------------

	.type		.nv.reservedSmem.offset0,@object
	.size		.nv.reservedSmem.offset0,0x4
	.type		.nv.reservedSmem.cap,@object
	.size		.nv.reservedSmem.cap,0x4
